//
// Generated by NVIDIA NVVM Compiler
//
// Compiler Build ID: CL-36424714
// Cuda compilation tools, release 13.0, V13.0.88
// Based on NVVM 20.0.0
//

.version 9.0
.target sm_100
.address_size 64

	// .globl	fill
.func  (.param .b64 func_retval0) __internal_accurate_pow
(
	.param .b64 __internal_accurate_pow_param_0
)
;
// _ZZ11imageVectorE10indexInput has been demoted
// _ZZ15backImageVectorE10indexInput has been demoted

.visible .entry fill(
	.param .u64 .ptr .align 1 fill_param_0,
	.param .f32 fill_param_1,
	.param .u32 fill_param_2
)
{
	.reg .pred 	%p<2>;
	.reg .b32 	%r<6>;
	.reg .b32 	%f<2>;
	.reg .b64 	%rd<5>;

	ld.param.u64 	%rd1, [fill_param_0];
	ld.param.f32 	%f1, [fill_param_1];
	ld.param.u32 	%r2, [fill_param_2];
	mov.u32 	%r3, %ntid.x;
	mov.u32 	%r4, %ctaid.x;
	mov.u32 	%r5, %tid.x;
	mad.lo.s32 	%r1, %r3, %r4, %r5;
	setp.ge.s32 	%p1, %r1, %r2;
	@%p1 bra 	$L__BB0_2;
	cvta.to.global.u64 	%rd2, %rd1;
	mul.wide.s32 	%rd3, %r1, 4;
	add.s64 	%rd4, %rd2, %rd3;
	st.global.f32 	[%rd4], %f1;
$L__BB0_2:
	ret;

}
	// .globl	gelu
.visible .entry gelu(
	.param .u64 .ptr .align 1 gelu_param_0,
	.param .u64 .ptr .align 1 gelu_param_1,
	.param .u32 gelu_param_2
)
{
	.reg .pred 	%p<15>;
	.reg .b32 	%r<15>;
	.reg .b32 	%f<86>;
	.reg .b64 	%rd<12>;
	.reg .b64 	%fd<5>;

	ld.param.u64 	%rd1, [gelu_param_0];
	ld.param.u64 	%rd2, [gelu_param_1];
	ld.param.u32 	%r2, [gelu_param_2];
	mov.u32 	%r3, %ntid.x;
	mov.u32 	%r4, %ctaid.x;
	mov.u32 	%r5, %tid.x;
	mad.lo.s32 	%r1, %r3, %r4, %r5;
	setp.ge.s32 	%p1, %r1, %r2;
	@%p1 bra 	$L__BB1_9;
	cvta.to.global.u64 	%rd3, %rd1;
	mul.wide.s32 	%rd4, %r1, 4;
	add.s64 	%rd5, %rd3, %rd4;
	ld.global.nc.f32 	%f1, [%rd5];
	abs.f32 	%f2, %f1;
	setp.lt.f32 	%p2, %f2, 0f00800000;
	mul.f32 	%f9, %f2, 0f4B800000;
	selp.f32 	%f10, %f9, %f2, %p2;
	selp.f32 	%f11, 0fC1C00000, 0f00000000, %p2;
	mov.b32 	%r6, %f10;
	add.s32 	%r7, %r6, -1060439283;
	and.b32  	%r8, %r7, -8388608;
	sub.s32 	%r9, %r6, %r8;
	mov.b32 	%f12, %r9;
	cvt.rn.f32.s32 	%f13, %r8;
	fma.rn.f32 	%f14, %f13, 0f34000000, %f11;
	add.f32 	%f15, %f12, 0fBF800000;
	add.f32 	%f16, %f12, 0f3F800000;
	rcp.approx.ftz.f32 	%f17, %f16;
	add.f32 	%f18, %f15, %f15;
	mul.f32 	%f19, %f18, %f17;
	mul.f32 	%f20, %f19, %f19;
	sub.f32 	%f21, %f15, %f19;
	add.f32 	%f22, %f21, %f21;
	neg.f32 	%f23, %f19;
	fma.rn.f32 	%f24, %f23, %f15, %f22;
	mul.rn.f32 	%f25, %f17, %f24;
	fma.rn.f32 	%f26, %f20, 0f3A2C32E4, 0f3B52E7DB;
	fma.rn.f32 	%f27, %f26, %f20, 0f3C93BB73;
	fma.rn.f32 	%f28, %f27, %f20, 0f3DF6384F;
	mul.rn.f32 	%f29, %f28, %f20;
	fma.rn.f32 	%f30, %f19, 0f3FB8AA3B, %f14;
	sub.f32 	%f31, %f14, %f30;
	fma.rn.f32 	%f32, %f19, 0f3FB8AA3B, %f31;
	fma.rn.f32 	%f33, %f25, 0f3FB8AA3B, %f32;
	fma.rn.f32 	%f34, %f19, 0f32A55E34, %f33;
	mul.f32 	%f35, %f29, 0f40400000;
	fma.rn.f32 	%f36, %f35, %f25, %f34;
	fma.rn.f32 	%f37, %f29, %f19, %f36;
	add.rn.f32 	%f38, %f30, %f37;
	neg.f32 	%f39, %f30;
	add.rn.f32 	%f40, %f38, %f39;
	neg.f32 	%f41, %f40;
	add.rn.f32 	%f42, %f37, %f41;
	mov.f32 	%f43, 0f40400000;
	mul.rn.f32 	%f44, %f38, %f43;
	neg.f32 	%f45, %f44;
	fma.rn.f32 	%f46, %f38, 0f40400000, %f45;
	fma.rn.f32 	%f47, %f42, 0f40400000, %f46;
	cvt.rni.f32.f32 	%f48, %f44;
	sub.f32 	%f49, %f44, %f48;
	add.f32 	%f50, %f49, %f47;
	fma.rn.f32 	%f51, %f50, 0f391FCB8E, 0f3AAF85ED;
	fma.rn.f32 	%f52, %f51, %f50, 0f3C1D9856;
	fma.rn.f32 	%f53, %f52, %f50, 0f3D6357BB;
	fma.rn.f32 	%f54, %f53, %f50, 0f3E75FDEC;
	fma.rn.f32 	%f55, %f54, %f50, 0f3F317218;
	fma.rn.f32 	%f56, %f55, %f50, 0f3F800000;
	cvt.rzi.s32.f32 	%r10, %f48;
	setp.gt.f32 	%p3, %f48, 0f00000000;
	selp.b32 	%r11, 0, -2097152000, %p3;
	add.s32 	%r12, %r11, 2130706432;
	mov.b32 	%f57, %r12;
	mul.f32 	%f58, %f56, %f57;
	shl.b32 	%r13, %r10, 23;
	sub.s32 	%r14, %r13, %r11;
	mov.b32 	%f59, %r14;
	mul.f32 	%f60, %f58, %f59;
	abs.f32 	%f61, %f44;
	setp.gt.f32 	%p4, %f61, 0f43180000;
	setp.lt.f32 	%p5, %f44, 0f00000000;
	selp.f32 	%f62, 0f00000000, 0f7F800000, %p5;
	selp.f32 	%f3, %f62, %f60, %p4;
	setp.eq.f32 	%p6, %f1, 0f3F800000;
	mov.f32 	%f85, 0f3F800000;
	@%p6 bra 	$L__BB1_8;
	setp.num.f32 	%p7, %f2, %f2;
	@%p7 bra 	$L__BB1_4;
	mov.f32 	%f63, 0f40400000;
	add.rn.f32 	%f85, %f1, %f63;
	bra.uni 	$L__BB1_8;
$L__BB1_4:
	setp.neu.f32 	%p8, %f1, 0f00000000;
	setp.neu.f32 	%p9, %f2, 0f7F800000;
	and.pred  	%p10, %p8, %p9;
	@%p10 bra 	$L__BB1_6;
	add.f32 	%f85, %f1, %f1;
	bra.uni 	$L__BB1_8;
$L__BB1_6:
	setp.geu.f32 	%p11, %f1, 0f00000000;
	mov.f32 	%f85, %f3;
	@%p11 bra 	$L__BB1_8;
	neg.f32 	%f85, %f3;
$L__BB1_8:
	cvt.f64.f32 	%fd1, %f85;
	mul.f64 	%fd2, %fd1, 0d3FA2444EE469A184;
	cvt.f64.f32 	%fd3, %f1;
	fma.rn.f64 	%fd4, %fd3, 0d3FE9884548DF6CE3, %fd2;
	cvt.rn.f32.f64 	%f64, %fd4;
	abs.f32 	%f65, %f64;
	mul.f32 	%f66, %f65, 0f4038AA3B;
	ex2.approx.ftz.f32 	%f67, %f66;
	add.f32 	%f68, %f67, 0f3F800000;
	rcp.approx.ftz.f32 	%f69, %f68;
	fma.rn.f32 	%f70, %f69, 0fC0000000, 0f3F800000;
	setp.ge.f32 	%p12, %f65, 0f41102CB4;
	selp.f32 	%f71, 0f3F800000, %f70, %p12;
	abs.f32 	%f72, %f71;
	neg.f32 	%f73, %f72;
	mov.b64 	%rd6, %fd4;
	shr.u64 	%rd7, %rd6, 63;
	and.b64  	%rd8, %rd7, 1;
	setp.eq.b64 	%p13, %rd8, 1;
	selp.f32 	%f74, %f73, %f72, %p13;
	mul.f32 	%f75, %f64, %f64;
	fma.rn.f32 	%f76, %f75, 0f3C80F082, 0fBD563CAE;
	fma.rn.f32 	%f77, %f76, %f75, 0f3E085941;
	fma.rn.f32 	%f78, %f77, %f75, 0fBEAAA9ED;
	fma.rn.f32 	%f79, %f78, %f75, 0f00000000;
	fma.rn.f32 	%f80, %f79, %f64, %f64;
	setp.ge.f32 	%p14, %f65, 0f3F19999A;
	selp.f32 	%f81, %f74, %f80, %p14;
	add.f32 	%f82, %f81, 0f3F800000;
	mul.f32 	%f83, %f1, 0f3F000000;
	mul.f32 	%f84, %f83, %f82;
	cvta.to.global.u64 	%rd9, %rd2;
	add.s64 	%rd11, %rd9, %rd4;
	st.global.f32 	[%rd11], %f84;
$L__BB1_9:
	ret;

}
	// .globl	set
.visible .entry set(
	.param .u64 .ptr .align 1 set_param_0,
	.param .u32 set_param_1,
	.param .f32 set_param_2
)
{
	.reg .b32 	%r<2>;
	.reg .b32 	%f<2>;
	.reg .b64 	%rd<5>;

	ld.param.u64 	%rd1, [set_param_0];
	ld.param.u32 	%r1, [set_param_1];
	ld.param.f32 	%f1, [set_param_2];
	cvta.to.global.u64 	%rd2, %rd1;
	mul.wide.s32 	%rd3, %r1, 4;
	add.s64 	%rd4, %rd2, %rd3;
	st.global.f32 	[%rd4], %f1;
	ret;

}
	// .globl	multiplyIndex
.visible .entry multiplyIndex(
	.param .u64 .ptr .align 1 multiplyIndex_param_0,
	.param .u32 multiplyIndex_param_1,
	.param .u32 multiplyIndex_param_2
)
{
	.reg .pred 	%p<2>;
	.reg .b32 	%r<8>;
	.reg .b32 	%f<2>;
	.reg .b64 	%rd<5>;

	ld.param.u64 	%rd1, [multiplyIndex_param_0];
	ld.param.u32 	%r2, [multiplyIndex_param_1];
	ld.param.u32 	%r3, [multiplyIndex_param_2];
	mov.u32 	%r4, %ntid.x;
	mov.u32 	%r5, %ctaid.x;
	mov.u32 	%r6, %tid.x;
	mad.lo.s32 	%r1, %r4, %r5, %r6;
	setp.ge.s32 	%p1, %r1, %r3;
	@%p1 bra 	$L__BB3_2;
	cvta.to.global.u64 	%rd2, %rd1;
	mul.lo.s32 	%r7, %r2, %r1;
	cvt.rn.f32.s32 	%f1, %r7;
	mul.wide.s32 	%rd3, %r1, 4;
	add.s64 	%rd4, %rd2, %rd3;
	st.global.f32 	[%rd4], %f1;
$L__BB3_2:
	ret;

}
	// .globl	imageVector
.visible .entry imageVector(
	.param .u64 .ptr .align 1 imageVector_param_0,
	.param .u64 .ptr .align 1 imageVector_param_1,
	.param .u32 imageVector_param_2,
	.param .u32 imageVector_param_3,
	.param .u32 imageVector_param_4,
	.param .u32 imageVector_param_5,
	.param .u64 .ptr .align 1 imageVector_param_6,
	.param .u64 .ptr .align 1 imageVector_param_7
)
{
	.reg .pred 	%p<29>;
	.reg .b32 	%r<152>;
	.reg .b32 	%f<32>;
	.reg .b64 	%rd<41>;
	// demoted variable
	.shared .align 4 .u32 _ZZ11imageVectorE10indexInput;
	ld.param.u64 	%rd10, [imageVector_param_0];
	ld.param.u64 	%rd11, [imageVector_param_1];
	ld.param.u32 	%r79, [imageVector_param_2];
	ld.param.u32 	%r80, [imageVector_param_3];
	ld.param.u32 	%r81, [imageVector_param_4];
	ld.param.u32 	%r82, [imageVector_param_5];
	ld.param.u64 	%rd12, [imageVector_param_6];
	ld.param.u64 	%rd13, [imageVector_param_7];
	cvta.to.global.u64 	%rd1, %rd11;
	cvta.to.global.u64 	%rd2, %rd10;
	cvta.to.global.u64 	%rd3, %rd13;
	cvta.to.global.u64 	%rd4, %rd12;
	mov.u32 	%r83, %ntid.x;
	mov.u32 	%r84, %ctaid.x;
	mov.u32 	%r85, %tid.x;
	mad.lo.s32 	%r86, %r83, %r84, %r85;
	mul.lo.s32 	%r1, %r82, %r86;
	mov.u32 	%r87, %ntid.y;
	mov.u32 	%r88, %ctaid.y;
	mov.u32 	%r89, %tid.y;
	mad.lo.s32 	%r90, %r87, %r88, %r89;
	mul.lo.s32 	%r2, %r82, %r90;
	mov.u32 	%r91, %nctaid.x;
	mul.lo.s32 	%r92, %r91, %r83;
	mul.lo.s32 	%r3, %r92, %r2;
	or.b32  	%r93, %r85, %r89;
	setp.ne.s32 	%p1, %r93, 0;
	@%p1 bra 	$L__BB4_2;
	mov.b32 	%r94, 0;
	st.shared.u32 	[_ZZ11imageVectorE10indexInput], %r94;
$L__BB4_2:
	setp.ge.s32 	%p2, %r1, %r79;
	setp.ge.s32 	%p3, %r2, %r80;
	or.pred  	%p4, %p2, %p3;
	setp.lt.s32 	%p5, %r82, 1;
	or.pred  	%p6, %p4, %p5;
	@%p6 bra 	$L__BB4_39;
	setp.lt.s32 	%p7, %r81, 1;
	@%p7 bra 	$L__BB4_21;
	and.b32  	%r4, %r81, 15;
	and.b32  	%r5, %r81, 7;
	and.b32  	%r6, %r81, 3;
	add.s64 	%rd5, %rd1, 32;
	add.s64 	%rd6, %rd2, 32;
	add.s32 	%r139, %r3, %r1;
	mov.b32 	%r120, 0;
$L__BB4_5:
	add.s32 	%r111, %r120, %r1;
	mul.wide.s32 	%rd23, %r111, 4;
	add.s64 	%rd24, %rd4, %rd23;
	ld.global.nc.u32 	%r10, [%rd24];
	mov.b32 	%r122, 0;
$L__BB4_6:
	setp.lt.u32 	%p18, %r81, 16;
	add.s32 	%r113, %r122, %r2;
	mul.wide.s32 	%rd25, %r113, 4;
	add.s64 	%rd26, %rd3, %rd25;
	ld.global.nc.u32 	%r114, [%rd26];
	add.s32 	%r150, %r114, %r10;
	@%p18 bra 	$L__BB4_9;
	and.b32  	%r115, %r81, 2147483632;
	neg.s32 	%r124, %r115;
$L__BB4_8:
	.pragma "nounroll";
	mul.wide.s32 	%rd27, %r139, 4;
	add.s64 	%rd28, %rd5, %rd27;
	mul.wide.s32 	%rd29, %r150, 4;
	add.s64 	%rd30, %rd6, %rd29;
	ld.global.nc.f32 	%f1, [%rd30+-32];
	st.global.f32 	[%rd28+-32], %f1;
	ld.global.nc.f32 	%f2, [%rd30+-28];
	st.global.f32 	[%rd28+-28], %f2;
	ld.global.nc.f32 	%f3, [%rd30+-24];
	st.global.f32 	[%rd28+-24], %f3;
	ld.global.nc.f32 	%f4, [%rd30+-20];
	st.global.f32 	[%rd28+-20], %f4;
	ld.global.nc.f32 	%f5, [%rd30+-16];
	st.global.f32 	[%rd28+-16], %f5;
	ld.global.nc.f32 	%f6, [%rd30+-12];
	st.global.f32 	[%rd28+-12], %f6;
	ld.global.nc.f32 	%f7, [%rd30+-8];
	st.global.f32 	[%rd28+-8], %f7;
	ld.global.nc.f32 	%f8, [%rd30+-4];
	st.global.f32 	[%rd28+-4], %f8;
	ld.global.nc.f32 	%f9, [%rd30];
	st.global.f32 	[%rd28], %f9;
	ld.global.nc.f32 	%f10, [%rd30+4];
	st.global.f32 	[%rd28+4], %f10;
	ld.global.nc.f32 	%f11, [%rd30+8];
	st.global.f32 	[%rd28+8], %f11;
	ld.global.nc.f32 	%f12, [%rd30+12];
	st.global.f32 	[%rd28+12], %f12;
	ld.global.nc.f32 	%f13, [%rd30+16];
	st.global.f32 	[%rd28+16], %f13;
	ld.global.nc.f32 	%f14, [%rd30+20];
	st.global.f32 	[%rd28+20], %f14;
	ld.global.nc.f32 	%f15, [%rd30+24];
	st.global.f32 	[%rd28+24], %f15;
	ld.global.nc.f32 	%f16, [%rd30+28];
	st.global.f32 	[%rd28+28], %f16;
	add.s32 	%r139, %r139, 16;
	add.s32 	%r150, %r150, 16;
	add.s32 	%r124, %r124, 16;
	setp.ne.s32 	%p19, %r124, 0;
	@%p19 bra 	$L__BB4_8;
$L__BB4_9:
	setp.eq.s32 	%p20, %r4, 0;
	@%p20 bra 	$L__BB4_19;
	add.s32 	%r117, %r4, -1;
	setp.lt.u32 	%p21, %r117, 7;
	@%p21 bra 	$L__BB4_12;
	mul.wide.s32 	%rd31, %r150, 4;
	add.s64 	%rd32, %rd2, %rd31;
	ld.global.nc.f32 	%f17, [%rd32];
	mul.wide.s32 	%rd33, %r139, 4;
	add.s64 	%rd34, %rd1, %rd33;
	st.global.f32 	[%rd34], %f17;
	ld.global.nc.f32 	%f18, [%rd32+4];
	st.global.f32 	[%rd34+4], %f18;
	ld.global.nc.f32 	%f19, [%rd32+8];
	st.global.f32 	[%rd34+8], %f19;
	ld.global.nc.f32 	%f20, [%rd32+12];
	st.global.f32 	[%rd34+12], %f20;
	ld.global.nc.f32 	%f21, [%rd32+16];
	st.global.f32 	[%rd34+16], %f21;
	ld.global.nc.f32 	%f22, [%rd32+20];
	st.global.f32 	[%rd34+20], %f22;
	ld.global.nc.f32 	%f23, [%rd32+24];
	st.global.f32 	[%rd34+24], %f23;
	ld.global.nc.f32 	%f24, [%rd32+28];
	st.global.f32 	[%rd34+28], %f24;
	add.s32 	%r139, %r139, 8;
	add.s32 	%r150, %r150, 8;
$L__BB4_12:
	setp.eq.s32 	%p22, %r5, 0;
	@%p22 bra 	$L__BB4_19;
	add.s32 	%r119, %r5, -1;
	setp.lt.u32 	%p23, %r119, 3;
	mov.u32 	%r137, %r150;
	mov.u32 	%r138, %r139;
	@%p23 bra 	$L__BB4_15;
	mul.wide.s32 	%rd35, %r150, 4;
	add.s64 	%rd36, %rd2, %rd35;
	ld.global.nc.f32 	%f25, [%rd36];
	mul.wide.s32 	%rd37, %r139, 4;
	add.s64 	%rd38, %rd1, %rd37;
	st.global.f32 	[%rd38], %f25;
	ld.global.nc.f32 	%f26, [%rd36+4];
	st.global.f32 	[%rd38+4], %f26;
	ld.global.nc.f32 	%f27, [%rd36+8];
	st.global.f32 	[%rd38+8], %f27;
	ld.global.nc.f32 	%f28, [%rd36+12];
	st.global.f32 	[%rd38+12], %f28;
	add.s32 	%r139, %r139, 4;
	add.s32 	%r150, %r150, 4;
	mov.u32 	%r137, %r150;
	mov.u32 	%r138, %r139;
$L__BB4_15:
	setp.eq.s32 	%p24, %r6, 0;
	@%p24 bra 	$L__BB4_19;
	setp.eq.s32 	%p25, %r6, 1;
	mul.wide.s32 	%rd39, %r137, 4;
	add.s64 	%rd7, %rd2, %rd39;
	ld.global.nc.f32 	%f29, [%rd7];
	mul.wide.s32 	%rd40, %r138, 4;
	add.s64 	%rd8, %rd1, %rd40;
	st.global.f32 	[%rd8], %f29;
	add.s32 	%r139, %r138, 1;
	add.s32 	%r150, %r137, 1;
	@%p25 bra 	$L__BB4_19;
	setp.eq.s32 	%p26, %r6, 2;
	ld.global.nc.f32 	%f30, [%rd7+4];
	st.global.f32 	[%rd8+4], %f30;
	add.s32 	%r139, %r138, 2;
	add.s32 	%r150, %r137, 2;
	@%p26 bra 	$L__BB4_19;
	ld.global.nc.f32 	%f31, [%rd7+8];
	st.global.f32 	[%rd8+8], %f31;
	add.s32 	%r139, %r138, 3;
	add.s32 	%r150, %r137, 3;
$L__BB4_19:
	add.s32 	%r122, %r122, 1;
	setp.ne.s32 	%p27, %r122, %r82;
	@%p27 bra 	$L__BB4_6;
	add.s32 	%r120, %r120, 1;
	setp.eq.s32 	%p28, %r120, %r82;
	@%p28 bra 	$L__BB4_38;
	bra.uni 	$L__BB4_5;
$L__BB4_21:
	and.b32  	%r47, %r82, 15;
	add.s32 	%r48, %r47, -1;
	and.b32  	%r49, %r82, 7;
	add.s32 	%r50, %r49, -1;
	and.b32  	%r51, %r82, 2147483632;
	add.s32 	%r52, %r2, 15;
	add.s32 	%r53, %r2, 7;
	and.b32  	%r54, %r82, 3;
	add.s32 	%r55, %r2, 3;
	mov.b32 	%r141, 0;
$L__BB4_22:
	setp.lt.u32 	%p8, %r82, 16;
	add.s32 	%r98, %r141, %r1;
	mul.wide.s32 	%rd14, %r98, 4;
	add.s64 	%rd15, %rd4, %rd14;
	ld.global.nc.u32 	%r57, [%rd15];
	mov.b32 	%r146, 0;
	@%p8 bra 	$L__BB4_26;
	mov.b32 	%r142, 0;
$L__BB4_24:
	.pragma "nounroll";
	mov.u32 	%r58, %r142;
	add.s32 	%r142, %r58, 16;
	setp.ne.s32 	%p9, %r142, %r51;
	@%p9 bra 	$L__BB4_24;
	add.s32 	%r100, %r58, %r52;
	mul.wide.s32 	%rd16, %r100, 4;
	add.s64 	%rd17, %rd3, %rd16;
	ld.global.nc.u32 	%r101, [%rd17];
	add.s32 	%r150, %r101, %r57;
	mov.u32 	%r146, %r51;
$L__BB4_26:
	setp.eq.s32 	%p10, %r47, 0;
	@%p10 bra 	$L__BB4_37;
	setp.lt.u32 	%p11, %r48, 7;
	@%p11 bra 	$L__BB4_29;
	add.s32 	%r103, %r146, %r53;
	mul.wide.s32 	%rd18, %r103, 4;
	add.s64 	%rd19, %rd3, %rd18;
	ld.global.nc.u32 	%r104, [%rd19];
	add.s32 	%r150, %r104, %r57;
	add.s32 	%r146, %r146, 8;
$L__BB4_29:
	setp.eq.s32 	%p12, %r49, 0;
	@%p12 bra 	$L__BB4_37;
	setp.lt.u32 	%p13, %r50, 3;
	@%p13 bra 	$L__BB4_32;
	add.s32 	%r106, %r146, %r55;
	mul.wide.s32 	%rd20, %r106, 4;
	add.s64 	%rd21, %rd3, %rd20;
	ld.global.nc.u32 	%r107, [%rd21];
	add.s32 	%r150, %r107, %r57;
	add.s32 	%r146, %r146, 4;
$L__BB4_32:
	setp.eq.s32 	%p14, %r54, 0;
	@%p14 bra 	$L__BB4_37;
	setp.eq.s32 	%p15, %r54, 1;
	add.s32 	%r108, %r146, %r2;
	mul.wide.s32 	%rd22, %r108, 4;
	add.s64 	%rd9, %rd3, %rd22;
	ld.global.nc.u32 	%r149, [%rd9];
	@%p15 bra 	$L__BB4_36;
	setp.eq.s32 	%p16, %r54, 2;
	ld.global.nc.u32 	%r149, [%rd9+4];
	@%p16 bra 	$L__BB4_36;
	ld.global.nc.u32 	%r149, [%rd9+8];
$L__BB4_36:
	add.s32 	%r150, %r149, %r57;
$L__BB4_37:
	add.s32 	%r141, %r141, 1;
	setp.ne.s32 	%p17, %r141, %r82;
	@%p17 bra 	$L__BB4_22;
$L__BB4_38:
	st.shared.u32 	[_ZZ11imageVectorE10indexInput], %r150;
$L__BB4_39:
	ret;

}
	// .globl	backImageVector
.visible .entry backImageVector(
	.param .u64 .ptr .align 1 backImageVector_param_0,
	.param .u64 .ptr .align 1 backImageVector_param_1,
	.param .u32 backImageVector_param_2,
	.param .u32 backImageVector_param_3,
	.param .u32 backImageVector_param_4,
	.param .u32 backImageVector_param_5,
	.param .u64 .ptr .align 1 backImageVector_param_6,
	.param .u64 .ptr .align 1 backImageVector_param_7
)
{
	.reg .pred 	%p<29>;
	.reg .b32 	%r<152>;
	.reg .b32 	%f<32>;
	.reg .b64 	%rd<41>;
	// demoted variable
	.shared .align 4 .u32 _ZZ15backImageVectorE10indexInput;
	ld.param.u64 	%rd10, [backImageVector_param_0];
	ld.param.u64 	%rd11, [backImageVector_param_1];
	ld.param.u32 	%r79, [backImageVector_param_2];
	ld.param.u32 	%r80, [backImageVector_param_3];
	ld.param.u32 	%r81, [backImageVector_param_4];
	ld.param.u32 	%r82, [backImageVector_param_5];
	ld.param.u64 	%rd12, [backImageVector_param_6];
	ld.param.u64 	%rd13, [backImageVector_param_7];
	cvta.to.global.u64 	%rd1, %rd11;
	cvta.to.global.u64 	%rd2, %rd10;
	cvta.to.global.u64 	%rd3, %rd13;
	cvta.to.global.u64 	%rd4, %rd12;
	mov.u32 	%r83, %ntid.x;
	mov.u32 	%r84, %ctaid.x;
	mov.u32 	%r85, %tid.x;
	mad.lo.s32 	%r86, %r83, %r84, %r85;
	mul.lo.s32 	%r1, %r82, %r86;
	mov.u32 	%r87, %ntid.y;
	mov.u32 	%r88, %ctaid.y;
	mov.u32 	%r89, %tid.y;
	mad.lo.s32 	%r90, %r87, %r88, %r89;
	mul.lo.s32 	%r2, %r82, %r90;
	mov.u32 	%r91, %nctaid.x;
	mul.lo.s32 	%r92, %r91, %r83;
	mul.lo.s32 	%r3, %r92, %r2;
	or.b32  	%r93, %r85, %r89;
	setp.ne.s32 	%p1, %r93, 0;
	@%p1 bra 	$L__BB5_2;
	mov.b32 	%r94, 0;
	st.shared.u32 	[_ZZ15backImageVectorE10indexInput], %r94;
$L__BB5_2:
	setp.ge.s32 	%p2, %r1, %r79;
	setp.ge.s32 	%p3, %r2, %r80;
	or.pred  	%p4, %p2, %p3;
	setp.lt.s32 	%p5, %r82, 1;
	or.pred  	%p6, %p4, %p5;
	@%p6 bra 	$L__BB5_39;
	setp.lt.s32 	%p7, %r81, 1;
	@%p7 bra 	$L__BB5_21;
	and.b32  	%r4, %r81, 15;
	and.b32  	%r5, %r81, 7;
	and.b32  	%r6, %r81, 3;
	add.s64 	%rd5, %rd2, 32;
	add.s64 	%rd6, %rd1, 32;
	add.s32 	%r139, %r3, %r1;
	mov.b32 	%r120, 0;
$L__BB5_5:
	add.s32 	%r111, %r120, %r1;
	mul.wide.s32 	%rd23, %r111, 4;
	add.s64 	%rd24, %rd4, %rd23;
	ld.global.nc.u32 	%r10, [%rd24];
	mov.b32 	%r122, 0;
$L__BB5_6:
	setp.lt.u32 	%p18, %r81, 16;
	add.s32 	%r113, %r122, %r2;
	mul.wide.s32 	%rd25, %r113, 4;
	add.s64 	%rd26, %rd3, %rd25;
	ld.global.nc.u32 	%r114, [%rd26];
	add.s32 	%r150, %r114, %r10;
	@%p18 bra 	$L__BB5_9;
	and.b32  	%r115, %r81, 2147483632;
	neg.s32 	%r124, %r115;
$L__BB5_8:
	.pragma "nounroll";
	mul.wide.s32 	%rd27, %r139, 4;
	add.s64 	%rd28, %rd5, %rd27;
	mul.wide.s32 	%rd29, %r150, 4;
	add.s64 	%rd30, %rd6, %rd29;
	ld.global.nc.f32 	%f1, [%rd28+-32];
	st.global.f32 	[%rd30+-32], %f1;
	ld.global.nc.f32 	%f2, [%rd28+-28];
	st.global.f32 	[%rd30+-28], %f2;
	ld.global.nc.f32 	%f3, [%rd28+-24];
	st.global.f32 	[%rd30+-24], %f3;
	ld.global.nc.f32 	%f4, [%rd28+-20];
	st.global.f32 	[%rd30+-20], %f4;
	ld.global.nc.f32 	%f5, [%rd28+-16];
	st.global.f32 	[%rd30+-16], %f5;
	ld.global.nc.f32 	%f6, [%rd28+-12];
	st.global.f32 	[%rd30+-12], %f6;
	ld.global.nc.f32 	%f7, [%rd28+-8];
	st.global.f32 	[%rd30+-8], %f7;
	ld.global.nc.f32 	%f8, [%rd28+-4];
	st.global.f32 	[%rd30+-4], %f8;
	ld.global.nc.f32 	%f9, [%rd28];
	st.global.f32 	[%rd30], %f9;
	ld.global.nc.f32 	%f10, [%rd28+4];
	st.global.f32 	[%rd30+4], %f10;
	ld.global.nc.f32 	%f11, [%rd28+8];
	st.global.f32 	[%rd30+8], %f11;
	ld.global.nc.f32 	%f12, [%rd28+12];
	st.global.f32 	[%rd30+12], %f12;
	ld.global.nc.f32 	%f13, [%rd28+16];
	st.global.f32 	[%rd30+16], %f13;
	ld.global.nc.f32 	%f14, [%rd28+20];
	st.global.f32 	[%rd30+20], %f14;
	ld.global.nc.f32 	%f15, [%rd28+24];
	st.global.f32 	[%rd30+24], %f15;
	ld.global.nc.f32 	%f16, [%rd28+28];
	st.global.f32 	[%rd30+28], %f16;
	add.s32 	%r139, %r139, 16;
	add.s32 	%r150, %r150, 16;
	add.s32 	%r124, %r124, 16;
	setp.ne.s32 	%p19, %r124, 0;
	@%p19 bra 	$L__BB5_8;
$L__BB5_9:
	setp.eq.s32 	%p20, %r4, 0;
	@%p20 bra 	$L__BB5_19;
	add.s32 	%r117, %r4, -1;
	setp.lt.u32 	%p21, %r117, 7;
	@%p21 bra 	$L__BB5_12;
	mul.wide.s32 	%rd31, %r139, 4;
	add.s64 	%rd32, %rd2, %rd31;
	ld.global.nc.f32 	%f17, [%rd32];
	mul.wide.s32 	%rd33, %r150, 4;
	add.s64 	%rd34, %rd1, %rd33;
	st.global.f32 	[%rd34], %f17;
	ld.global.nc.f32 	%f18, [%rd32+4];
	st.global.f32 	[%rd34+4], %f18;
	ld.global.nc.f32 	%f19, [%rd32+8];
	st.global.f32 	[%rd34+8], %f19;
	ld.global.nc.f32 	%f20, [%rd32+12];
	st.global.f32 	[%rd34+12], %f20;
	ld.global.nc.f32 	%f21, [%rd32+16];
	st.global.f32 	[%rd34+16], %f21;
	ld.global.nc.f32 	%f22, [%rd32+20];
	st.global.f32 	[%rd34+20], %f22;
	ld.global.nc.f32 	%f23, [%rd32+24];
	st.global.f32 	[%rd34+24], %f23;
	ld.global.nc.f32 	%f24, [%rd32+28];
	st.global.f32 	[%rd34+28], %f24;
	add.s32 	%r139, %r139, 8;
	add.s32 	%r150, %r150, 8;
$L__BB5_12:
	setp.eq.s32 	%p22, %r5, 0;
	@%p22 bra 	$L__BB5_19;
	add.s32 	%r119, %r5, -1;
	setp.lt.u32 	%p23, %r119, 3;
	mov.u32 	%r137, %r150;
	mov.u32 	%r138, %r139;
	@%p23 bra 	$L__BB5_15;
	mul.wide.s32 	%rd35, %r139, 4;
	add.s64 	%rd36, %rd2, %rd35;
	ld.global.nc.f32 	%f25, [%rd36];
	mul.wide.s32 	%rd37, %r150, 4;
	add.s64 	%rd38, %rd1, %rd37;
	st.global.f32 	[%rd38], %f25;
	ld.global.nc.f32 	%f26, [%rd36+4];
	st.global.f32 	[%rd38+4], %f26;
	ld.global.nc.f32 	%f27, [%rd36+8];
	st.global.f32 	[%rd38+8], %f27;
	ld.global.nc.f32 	%f28, [%rd36+12];
	st.global.f32 	[%rd38+12], %f28;
	add.s32 	%r139, %r139, 4;
	add.s32 	%r150, %r150, 4;
	mov.u32 	%r137, %r150;
	mov.u32 	%r138, %r139;
$L__BB5_15:
	setp.eq.s32 	%p24, %r6, 0;
	@%p24 bra 	$L__BB5_19;
	setp.eq.s32 	%p25, %r6, 1;
	mul.wide.s32 	%rd39, %r138, 4;
	add.s64 	%rd7, %rd2, %rd39;
	ld.global.nc.f32 	%f29, [%rd7];
	mul.wide.s32 	%rd40, %r137, 4;
	add.s64 	%rd8, %rd1, %rd40;
	st.global.f32 	[%rd8], %f29;
	add.s32 	%r139, %r138, 1;
	add.s32 	%r150, %r137, 1;
	@%p25 bra 	$L__BB5_19;
	setp.eq.s32 	%p26, %r6, 2;
	ld.global.nc.f32 	%f30, [%rd7+4];
	st.global.f32 	[%rd8+4], %f30;
	add.s32 	%r139, %r138, 2;
	add.s32 	%r150, %r137, 2;
	@%p26 bra 	$L__BB5_19;
	ld.global.nc.f32 	%f31, [%rd7+8];
	st.global.f32 	[%rd8+8], %f31;
	add.s32 	%r139, %r138, 3;
	add.s32 	%r150, %r137, 3;
$L__BB5_19:
	add.s32 	%r122, %r122, 1;
	setp.ne.s32 	%p27, %r122, %r82;
	@%p27 bra 	$L__BB5_6;
	add.s32 	%r120, %r120, 1;
	setp.eq.s32 	%p28, %r120, %r82;
	@%p28 bra 	$L__BB5_38;
	bra.uni 	$L__BB5_5;
$L__BB5_21:
	and.b32  	%r47, %r82, 15;
	add.s32 	%r48, %r47, -1;
	and.b32  	%r49, %r82, 7;
	add.s32 	%r50, %r49, -1;
	and.b32  	%r51, %r82, 2147483632;
	add.s32 	%r52, %r2, 15;
	add.s32 	%r53, %r2, 7;
	and.b32  	%r54, %r82, 3;
	add.s32 	%r55, %r2, 3;
	mov.b32 	%r141, 0;
$L__BB5_22:
	setp.lt.u32 	%p8, %r82, 16;
	add.s32 	%r98, %r141, %r1;
	mul.wide.s32 	%rd14, %r98, 4;
	add.s64 	%rd15, %rd4, %rd14;
	ld.global.nc.u32 	%r57, [%rd15];
	mov.b32 	%r146, 0;
	@%p8 bra 	$L__BB5_26;
	mov.b32 	%r142, 0;
$L__BB5_24:
	.pragma "nounroll";
	mov.u32 	%r58, %r142;
	add.s32 	%r142, %r58, 16;
	setp.ne.s32 	%p9, %r142, %r51;
	@%p9 bra 	$L__BB5_24;
	add.s32 	%r100, %r58, %r52;
	mul.wide.s32 	%rd16, %r100, 4;
	add.s64 	%rd17, %rd3, %rd16;
	ld.global.nc.u32 	%r101, [%rd17];
	add.s32 	%r150, %r101, %r57;
	mov.u32 	%r146, %r51;
$L__BB5_26:
	setp.eq.s32 	%p10, %r47, 0;
	@%p10 bra 	$L__BB5_37;
	setp.lt.u32 	%p11, %r48, 7;
	@%p11 bra 	$L__BB5_29;
	add.s32 	%r103, %r146, %r53;
	mul.wide.s32 	%rd18, %r103, 4;
	add.s64 	%rd19, %rd3, %rd18;
	ld.global.nc.u32 	%r104, [%rd19];
	add.s32 	%r150, %r104, %r57;
	add.s32 	%r146, %r146, 8;
$L__BB5_29:
	setp.eq.s32 	%p12, %r49, 0;
	@%p12 bra 	$L__BB5_37;
	setp.lt.u32 	%p13, %r50, 3;
	@%p13 bra 	$L__BB5_32;
	add.s32 	%r106, %r146, %r55;
	mul.wide.s32 	%rd20, %r106, 4;
	add.s64 	%rd21, %rd3, %rd20;
	ld.global.nc.u32 	%r107, [%rd21];
	add.s32 	%r150, %r107, %r57;
	add.s32 	%r146, %r146, 4;
$L__BB5_32:
	setp.eq.s32 	%p14, %r54, 0;
	@%p14 bra 	$L__BB5_37;
	setp.eq.s32 	%p15, %r54, 1;
	add.s32 	%r108, %r146, %r2;
	mul.wide.s32 	%rd22, %r108, 4;
	add.s64 	%rd9, %rd3, %rd22;
	ld.global.nc.u32 	%r149, [%rd9];
	@%p15 bra 	$L__BB5_36;
	setp.eq.s32 	%p16, %r54, 2;
	ld.global.nc.u32 	%r149, [%rd9+4];
	@%p16 bra 	$L__BB5_36;
	ld.global.nc.u32 	%r149, [%rd9+8];
$L__BB5_36:
	add.s32 	%r150, %r149, %r57;
$L__BB5_37:
	add.s32 	%r141, %r141, 1;
	setp.ne.s32 	%p17, %r141, %r82;
	@%p17 bra 	$L__BB5_22;
$L__BB5_38:
	st.shared.u32 	[_ZZ15backImageVectorE10indexInput], %r150;
$L__BB5_39:
	ret;

}
	// .globl	add3
.visible .entry add3(
	.param .u64 .ptr .align 1 add3_param_0,
	.param .u64 .ptr .align 1 add3_param_1,
	.param .u32 add3_param_2,
	.param .u32 add3_param_3
)
{
	.reg .pred 	%p<4>;
	.reg .b32 	%r<16>;
	.reg .b32 	%f<4>;
	.reg .b64 	%rd<9>;

	ld.param.u64 	%rd1, [add3_param_0];
	ld.param.u64 	%rd2, [add3_param_1];
	ld.param.u32 	%r3, [add3_param_2];
	ld.param.u32 	%r4, [add3_param_3];
	mov.u32 	%r6, %ntid.x;
	mov.u32 	%r7, %ctaid.x;
	mov.u32 	%r8, %tid.x;
	mad.lo.s32 	%r9, %r6, %r7, %r8;
	mov.u32 	%r10, %ntid.y;
	mov.u32 	%r11, %ctaid.y;
	mov.u32 	%r12, %tid.y;
	mad.lo.s32 	%r13, %r10, %r11, %r12;
	mov.u32 	%r14, %nctaid.x;
	mul.lo.s32 	%r15, %r14, %r6;
	mad.lo.s32 	%r2, %r15, %r13, %r9;
	setp.ge.s32 	%p1, %r9, %r3;
	setp.ge.s32 	%p2, %r13, %r4;
	or.pred  	%p3, %p1, %p2;
	@%p3 bra 	$L__BB6_2;
	cvta.to.global.u64 	%rd3, %rd1;
	cvta.to.global.u64 	%rd4, %rd2;
	mul.wide.u32 	%rd5, %r13, 4;
	add.s64 	%rd6, %rd3, %rd5;
	ld.global.nc.f32 	%f1, [%rd6];
	mul.wide.s32 	%rd7, %r2, 4;
	add.s64 	%rd8, %rd4, %rd7;
	ld.global.f32 	%f2, [%rd8];
	add.f32 	%f3, %f1, %f2;
	st.global.f32 	[%rd8], %f3;
$L__BB6_2:
	ret;

}
	// .globl	dot_VectorAndMatrix
.visible .entry dot_VectorAndMatrix(
	.param .u64 .ptr .align 1 dot_VectorAndMatrix_param_0,
	.param .u64 .ptr .align 1 dot_VectorAndMatrix_param_1,
	.param .u64 .ptr .align 1 dot_VectorAndMatrix_param_2,
	.param .u32 dot_VectorAndMatrix_param_3,
	.param .u32 dot_VectorAndMatrix_param_4
)
{
	.reg .pred 	%p<4>;
	.reg .b32 	%r<17>;
	.reg .b32 	%f<5>;
	.reg .b64 	%rd<13>;

	ld.param.u64 	%rd1, [dot_VectorAndMatrix_param_0];
	ld.param.u64 	%rd2, [dot_VectorAndMatrix_param_1];
	ld.param.u64 	%rd3, [dot_VectorAndMatrix_param_2];
	ld.param.u32 	%r4, [dot_VectorAndMatrix_param_3];
	ld.param.u32 	%r5, [dot_VectorAndMatrix_param_4];
	mov.u32 	%r7, %ntid.x;
	mov.u32 	%r8, %ctaid.x;
	mov.u32 	%r9, %tid.x;
	mad.lo.s32 	%r1, %r7, %r8, %r9;
	mov.u32 	%r10, %ntid.y;
	mov.u32 	%r11, %ctaid.y;
	mov.u32 	%r12, %tid.y;
	mad.lo.s32 	%r13, %r10, %r11, %r12;
	mov.u32 	%r14, %nctaid.x;
	mul.lo.s32 	%r15, %r14, %r7;
	mul.lo.s32 	%r3, %r15, %r13;
	setp.ge.s32 	%p1, %r1, %r4;
	setp.ge.s32 	%p2, %r13, %r5;
	or.pred  	%p3, %p1, %p2;
	@%p3 bra 	$L__BB7_2;
	cvta.to.global.u64 	%rd4, %rd1;
	cvta.to.global.u64 	%rd5, %rd2;
	cvta.to.global.u64 	%rd6, %rd3;
	mul.wide.u32 	%rd7, %r13, 4;
	add.s64 	%rd8, %rd4, %rd7;
	ld.global.nc.f32 	%f1, [%rd8];
	add.s32 	%r16, %r3, %r1;
	mul.wide.s32 	%rd9, %r16, 4;
	add.s64 	%rd10, %rd5, %rd9;
	ld.global.nc.f32 	%f2, [%rd10];
	mul.wide.s32 	%rd11, %r1, 4;
	add.s64 	%rd12, %rd6, %rd11;
	ld.global.f32 	%f3, [%rd12];
	fma.rn.f32 	%f4, %f1, %f2, %f3;
	st.global.f32 	[%rd12], %f4;
$L__BB7_2:
	ret;

}
	// .globl	derivativeWeight
.visible .entry derivativeWeight(
	.param .u64 .ptr .align 1 derivativeWeight_param_0,
	.param .u64 .ptr .align 1 derivativeWeight_param_1,
	.param .u64 .ptr .align 1 derivativeWeight_param_2,
	.param .u32 derivativeWeight_param_3,
	.param .u32 derivativeWeight_param_4
)
{
	.reg .pred 	%p<4>;
	.reg .b32 	%r<17>;
	.reg .b32 	%f<5>;
	.reg .b64 	%rd<13>;

	ld.param.u64 	%rd1, [derivativeWeight_param_0];
	ld.param.u64 	%rd2, [derivativeWeight_param_1];
	ld.param.u64 	%rd3, [derivativeWeight_param_2];
	ld.param.u32 	%r4, [derivativeWeight_param_3];
	ld.param.u32 	%r5, [derivativeWeight_param_4];
	mov.u32 	%r7, %ntid.x;
	mov.u32 	%r8, %ctaid.x;
	mov.u32 	%r9, %tid.x;
	mad.lo.s32 	%r1, %r7, %r8, %r9;
	mov.u32 	%r10, %ntid.y;
	mov.u32 	%r11, %ctaid.y;
	mov.u32 	%r12, %tid.y;
	mad.lo.s32 	%r13, %r10, %r11, %r12;
	mov.u32 	%r14, %nctaid.x;
	mul.lo.s32 	%r15, %r14, %r7;
	mul.lo.s32 	%r3, %r15, %r13;
	setp.ge.s32 	%p1, %r1, %r4;
	setp.ge.s32 	%p2, %r13, %r5;
	or.pred  	%p3, %p1, %p2;
	@%p3 bra 	$L__BB8_2;
	cvta.to.global.u64 	%rd4, %rd2;
	cvta.to.global.u64 	%rd5, %rd1;
	cvta.to.global.u64 	%rd6, %rd3;
	mul.wide.s32 	%rd7, %r1, 4;
	add.s64 	%rd8, %rd4, %rd7;
	ld.global.nc.f32 	%f1, [%rd8];
	mul.wide.u32 	%rd9, %r13, 4;
	add.s64 	%rd10, %rd5, %rd9;
	ld.global.nc.f32 	%f2, [%rd10];
	add.s32 	%r16, %r3, %r1;
	mul.wide.s32 	%rd11, %r16, 4;
	add.s64 	%rd12, %rd6, %rd11;
	ld.global.f32 	%f3, [%rd12];
	fma.rn.f32 	%f4, %f1, %f2, %f3;
	st.global.f32 	[%rd12], %f4;
$L__BB8_2:
	ret;

}
	// .globl	findMean_part
.visible .entry findMean_part(
	.param .u64 .ptr .align 1 findMean_part_param_0,
	.param .u64 .ptr .align 1 findMean_part_param_1,
	.param .u32 findMean_part_param_2,
	.param .u32 findMean_part_param_3
)
{
	.reg .pred 	%p<4>;
	.reg .b32 	%r<17>;
	.reg .b32 	%f<4>;
	.reg .b64 	%rd<9>;

	ld.param.u64 	%rd1, [findMean_part_param_0];
	ld.param.u64 	%rd2, [findMean_part_param_1];
	ld.param.u32 	%r3, [findMean_part_param_2];
	ld.param.u32 	%r4, [findMean_part_param_3];
	mov.u32 	%r6, %ntid.x;
	mov.u32 	%r7, %ctaid.x;
	mov.u32 	%r8, %tid.x;
	mad.lo.s32 	%r1, %r6, %r7, %r8;
	mov.u32 	%r9, %ntid.y;
	mov.u32 	%r10, %ctaid.y;
	mov.u32 	%r11, %tid.y;
	mad.lo.s32 	%r12, %r9, %r10, %r11;
	mov.u32 	%r14, %nctaid.x;
	mul.lo.s32 	%r15, %r14, %r6;
	mul.lo.s32 	%r2, %r15, %r12;
	setp.ge.s32 	%p1, %r1, %r3;
	setp.ge.s32 	%p2, %r12, %r4;
	or.pred  	%p3, %p1, %p2;
	@%p3 bra 	$L__BB9_2;
	cvta.to.global.u64 	%rd3, %rd1;
	cvta.to.global.u64 	%rd4, %rd2;
	add.s32 	%r16, %r2, %r1;
	mul.wide.s32 	%rd5, %r16, 4;
	add.s64 	%rd6, %rd3, %rd5;
	ld.global.nc.f32 	%f1, [%rd6];
	mul.wide.s32 	%rd7, %r1, 4;
	add.s64 	%rd8, %rd4, %rd7;
	ld.global.f32 	%f2, [%rd8];
	add.f32 	%f3, %f1, %f2;
	st.global.f32 	[%rd8], %f3;
$L__BB9_2:
	ret;

}
	// .globl	generateErrorNorm
.visible .entry generateErrorNorm(
	.param .u64 .ptr .align 1 generateErrorNorm_param_0,
	.param .u64 .ptr .align 1 generateErrorNorm_param_1,
	.param .u64 .ptr .align 1 generateErrorNorm_param_2,
	.param .u32 generateErrorNorm_param_3,
	.param .u32 generateErrorNorm_param_4
)
{
	.reg .pred 	%p<4>;
	.reg .b32 	%r<16>;
	.reg .b32 	%f<4>;
	.reg .b64 	%rd<12>;

	ld.param.u64 	%rd1, [generateErrorNorm_param_0];
	ld.param.u64 	%rd2, [generateErrorNorm_param_1];
	ld.param.u64 	%rd3, [generateErrorNorm_param_2];
	ld.param.u32 	%r3, [generateErrorNorm_param_3];
	ld.param.u32 	%r4, [generateErrorNorm_param_4];
	mov.u32 	%r6, %ntid.x;
	mov.u32 	%r7, %ctaid.x;
	mov.u32 	%r8, %tid.x;
	mad.lo.s32 	%r9, %r6, %r7, %r8;
	mov.u32 	%r10, %ntid.y;
	mov.u32 	%r11, %ctaid.y;
	mov.u32 	%r12, %tid.y;
	mad.lo.s32 	%r13, %r10, %r11, %r12;
	mov.u32 	%r14, %nctaid.x;
	mul.lo.s32 	%r15, %r14, %r6;
	mad.lo.s32 	%r2, %r15, %r13, %r9;
	setp.ge.s32 	%p1, %r9, %r3;
	setp.ge.s32 	%p2, %r13, %r4;
	or.pred  	%p3, %p1, %p2;
	@%p3 bra 	$L__BB10_2;
	cvta.to.global.u64 	%rd4, %rd1;
	cvta.to.global.u64 	%rd5, %rd2;
	cvta.to.global.u64 	%rd6, %rd3;
	mul.wide.s32 	%rd7, %r2, 4;
	add.s64 	%rd8, %rd4, %rd7;
	ld.global.nc.f32 	%f1, [%rd8];
	mul.wide.u32 	%rd9, %r13, 4;
	add.s64 	%rd10, %rd5, %rd9;
	ld.global.nc.f32 	%f2, [%rd10];
	mul.f32 	%f3, %f1, %f2;
	add.s64 	%rd11, %rd6, %rd7;
	st.global.f32 	[%rd11], %f3;
$L__BB10_2:
	ret;

}
	// .globl	derVar_part_2
.visible .entry derVar_part_2(
	.param .u64 .ptr .align 1 derVar_part_2_param_0,
	.param .u64 .ptr .align 1 derVar_part_2_param_1,
	.param .u64 .ptr .align 1 derVar_part_2_param_2,
	.param .u64 .ptr .align 1 derVar_part_2_param_3,
	.param .u32 derVar_part_2_param_4,
	.param .u32 derVar_part_2_param_5
)
{
	.reg .pred 	%p<4>;
	.reg .b32 	%r<17>;
	.reg .b32 	%f<7>;
	.reg .b64 	%rd<15>;

	ld.param.u64 	%rd1, [derVar_part_2_param_0];
	ld.param.u64 	%rd2, [derVar_part_2_param_1];
	ld.param.u64 	%rd3, [derVar_part_2_param_2];
	ld.param.u64 	%rd4, [derVar_part_2_param_3];
	ld.param.u32 	%r3, [derVar_part_2_param_4];
	ld.param.u32 	%r4, [derVar_part_2_param_5];
	mov.u32 	%r6, %ntid.x;
	mov.u32 	%r7, %ctaid.x;
	mov.u32 	%r8, %tid.x;
	mad.lo.s32 	%r1, %r6, %r7, %r8;
	mov.u32 	%r9, %ntid.y;
	mov.u32 	%r10, %ctaid.y;
	mov.u32 	%r11, %tid.y;
	mad.lo.s32 	%r12, %r9, %r10, %r11;
	mov.u32 	%r14, %nctaid.x;
	mul.lo.s32 	%r15, %r14, %r6;
	mul.lo.s32 	%r2, %r15, %r12;
	setp.ge.s32 	%p1, %r1, %r3;
	setp.ge.s32 	%p2, %r12, %r4;
	or.pred  	%p3, %p1, %p2;
	@%p3 bra 	$L__BB11_2;
	cvta.to.global.u64 	%rd5, %rd1;
	cvta.to.global.u64 	%rd6, %rd2;
	cvta.to.global.u64 	%rd7, %rd3;
	cvta.to.global.u64 	%rd8, %rd4;
	add.s32 	%r16, %r2, %r1;
	mul.wide.s32 	%rd9, %r16, 4;
	add.s64 	%rd10, %rd5, %rd9;
	ld.global.nc.f32 	%f1, [%rd10];
	add.s64 	%rd11, %rd6, %rd9;
	ld.global.nc.f32 	%f2, [%rd11];
	mul.wide.s32 	%rd12, %r1, 4;
	add.s64 	%rd13, %rd7, %rd12;
	ld.global.nc.f32 	%f3, [%rd13];
	sub.f32 	%f4, %f2, %f3;
	add.s64 	%rd14, %rd8, %rd12;
	ld.global.f32 	%f5, [%rd14];
	fma.rn.f32 	%f6, %f1, %f4, %f5;
	st.global.f32 	[%rd14], %f6;
$L__BB11_2:
	ret;

}
	// .globl	derMean_part_2
.visible .entry derMean_part_2(
	.param .u64 .ptr .align 1 derMean_part_2_param_0,
	.param .u64 .ptr .align 1 derMean_part_2_param_1,
	.param .u64 .ptr .align 1 derMean_part_2_param_2,
	.param .u64 .ptr .align 1 derMean_part_2_param_3,
	.param .u64 .ptr .align 1 derMean_part_2_param_4,
	.param .u32 derMean_part_2_param_5,
	.param .u32 derMean_part_2_param_6
)
{
	.reg .pred 	%p<4>;
	.reg .b32 	%r<17>;
	.reg .b32 	%f<9>;
	.reg .b64 	%rd<18>;

	ld.param.u64 	%rd1, [derMean_part_2_param_0];
	ld.param.u64 	%rd2, [derMean_part_2_param_1];
	ld.param.u64 	%rd3, [derMean_part_2_param_2];
	ld.param.u64 	%rd4, [derMean_part_2_param_3];
	ld.param.u64 	%rd5, [derMean_part_2_param_4];
	ld.param.u32 	%r3, [derMean_part_2_param_5];
	ld.param.u32 	%r4, [derMean_part_2_param_6];
	mov.u32 	%r6, %ntid.x;
	mov.u32 	%r7, %ctaid.x;
	mov.u32 	%r8, %tid.x;
	mad.lo.s32 	%r1, %r6, %r7, %r8;
	mov.u32 	%r9, %ntid.y;
	mov.u32 	%r10, %ctaid.y;
	mov.u32 	%r11, %tid.y;
	mad.lo.s32 	%r12, %r9, %r10, %r11;
	mov.u32 	%r14, %nctaid.x;
	mul.lo.s32 	%r15, %r14, %r6;
	mul.lo.s32 	%r2, %r15, %r12;
	setp.ge.s32 	%p1, %r1, %r3;
	setp.ge.s32 	%p2, %r12, %r4;
	or.pred  	%p3, %p1, %p2;
	@%p3 bra 	$L__BB12_2;
	cvta.to.global.u64 	%rd6, %rd1;
	cvta.to.global.u64 	%rd7, %rd4;
	cvta.to.global.u64 	%rd8, %rd2;
	cvta.to.global.u64 	%rd9, %rd3;
	cvta.to.global.u64 	%rd10, %rd5;
	add.s32 	%r16, %r2, %r1;
	mul.wide.s32 	%rd11, %r16, 4;
	add.s64 	%rd12, %rd6, %rd11;
	ld.global.nc.f32 	%f1, [%rd12];
	mul.wide.s32 	%rd13, %r1, 4;
	add.s64 	%rd14, %rd7, %rd13;
	ld.global.f32 	%f2, [%rd14];
	add.f32 	%f3, %f1, %f2;
	st.global.f32 	[%rd14], %f3;
	add.s64 	%rd15, %rd8, %rd11;
	ld.global.nc.f32 	%f4, [%rd15];
	add.s64 	%rd16, %rd9, %rd13;
	ld.global.nc.f32 	%f5, [%rd16];
	sub.f32 	%f6, %f4, %f5;
	add.s64 	%rd17, %rd10, %rd13;
	ld.global.f32 	%f7, [%rd17];
	add.f32 	%f8, %f7, %f6;
	st.global.f32 	[%rd17], %f8;
$L__BB12_2:
	ret;

}
	// .globl	derNorm_part_2
.visible .entry derNorm_part_2(
	.param .u64 .ptr .align 1 derNorm_part_2_param_0,
	.param .u64 .ptr .align 1 derNorm_part_2_param_1,
	.param .u64 .ptr .align 1 derNorm_part_2_param_2,
	.param .u64 .ptr .align 1 derNorm_part_2_param_3,
	.param .u64 .ptr .align 1 derNorm_part_2_param_4,
	.param .u64 .ptr .align 1 derNorm_part_2_param_5,
	.param .u64 .ptr .align 1 derNorm_part_2_param_6,
	.param .u32 derNorm_part_2_param_7,
	.param .u32 derNorm_part_2_param_8
)
{
	.reg .pred 	%p<4>;
	.reg .b32 	%r<17>;
	.reg .b32 	%f<11>;
	.reg .b64 	%rd<25>;

	ld.param.u64 	%rd2, [derNorm_part_2_param_1];
	ld.param.u64 	%rd3, [derNorm_part_2_param_2];
	ld.param.u64 	%rd4, [derNorm_part_2_param_3];
	ld.param.u64 	%rd5, [derNorm_part_2_param_4];
	ld.param.u64 	%rd6, [derNorm_part_2_param_5];
	ld.param.u64 	%rd7, [derNorm_part_2_param_6];
	ld.param.u32 	%r3, [derNorm_part_2_param_7];
	ld.param.u32 	%r4, [derNorm_part_2_param_8];
	mov.u32 	%r6, %ntid.x;
	mov.u32 	%r7, %ctaid.x;
	mov.u32 	%r8, %tid.x;
	mad.lo.s32 	%r1, %r6, %r7, %r8;
	mov.u32 	%r9, %ntid.y;
	mov.u32 	%r10, %ctaid.y;
	mov.u32 	%r11, %tid.y;
	mad.lo.s32 	%r12, %r9, %r10, %r11;
	mov.u32 	%r14, %nctaid.x;
	mul.lo.s32 	%r15, %r14, %r6;
	mul.lo.s32 	%r2, %r15, %r12;
	setp.ge.s32 	%p1, %r1, %r3;
	setp.ge.s32 	%p2, %r12, %r4;
	or.pred  	%p3, %p1, %p2;
	@%p3 bra 	$L__BB13_2;
	ld.param.u64 	%rd24, [derNorm_part_2_param_0];
	cvta.to.global.u64 	%rd8, %rd24;
	cvta.to.global.u64 	%rd9, %rd2;
	cvta.to.global.u64 	%rd10, %rd3;
	cvta.to.global.u64 	%rd11, %rd4;
	cvta.to.global.u64 	%rd12, %rd5;
	cvta.to.global.u64 	%rd13, %rd6;
	cvta.to.global.u64 	%rd14, %rd7;
	add.s32 	%r16, %r2, %r1;
	mul.wide.s32 	%rd15, %r16, 4;
	add.s64 	%rd16, %rd8, %rd15;
	ld.global.nc.f32 	%f1, [%rd16];
	mul.wide.s32 	%rd17, %r1, 4;
	add.s64 	%rd18, %rd9, %rd17;
	ld.global.nc.f32 	%f2, [%rd18];
	add.s64 	%rd19, %rd10, %rd17;
	ld.global.nc.f32 	%f3, [%rd19];
	add.s64 	%rd20, %rd11, %rd15;
	ld.global.nc.f32 	%f4, [%rd20];
	add.s64 	%rd21, %rd12, %rd17;
	ld.global.nc.f32 	%f5, [%rd21];
	sub.f32 	%f6, %f4, %f5;
	mul.f32 	%f7, %f3, %f6;
	fma.rn.f32 	%f8, %f1, %f2, %f7;
	add.s64 	%rd22, %rd13, %rd17;
	ld.global.nc.f32 	%f9, [%rd22];
	add.f32 	%f10, %f9, %f8;
	add.s64 	%rd23, %rd14, %rd15;
	st.global.f32 	[%rd23], %f10;
$L__BB13_2:
	ret;

}
	// .globl	derivativeWeight_2
.visible .entry derivativeWeight_2(
	.param .u64 .ptr .align 1 derivativeWeight_2_param_0,
	.param .u64 .ptr .align 1 derivativeWeight_2_param_1,
	.param .u64 .ptr .align 1 derivativeWeight_2_param_2,
	.param .u64 .ptr .align 1 derivativeWeight_2_param_3,
	.param .u64 .ptr .align 1 derivativeWeight_2_param_4,
	.param .u64 .ptr .align 1 derivativeWeight_2_param_5,
	.param .u32 derivativeWeight_2_param_6,
	.param .u32 derivativeWeight_2_param_7
)
{
	.reg .pred 	%p<4>;
	.reg .b32 	%r<16>;
	.reg .b32 	%f<11>;
	.reg .b64 	%rd<21>;

	ld.param.u64 	%rd1, [derivativeWeight_2_param_0];
	ld.param.u64 	%rd2, [derivativeWeight_2_param_1];
	ld.param.u64 	%rd3, [derivativeWeight_2_param_2];
	ld.param.u64 	%rd4, [derivativeWeight_2_param_3];
	ld.param.u64 	%rd5, [derivativeWeight_2_param_4];
	ld.param.u64 	%rd6, [derivativeWeight_2_param_5];
	ld.param.u32 	%r3, [derivativeWeight_2_param_6];
	ld.param.u32 	%r4, [derivativeWeight_2_param_7];
	mov.u32 	%r6, %ntid.x;
	mov.u32 	%r7, %ctaid.x;
	mov.u32 	%r8, %tid.x;
	mad.lo.s32 	%r9, %r6, %r7, %r8;
	mov.u32 	%r10, %ntid.y;
	mov.u32 	%r11, %ctaid.y;
	mov.u32 	%r12, %tid.y;
	mad.lo.s32 	%r13, %r10, %r11, %r12;
	mov.u32 	%r14, %nctaid.x;
	mul.lo.s32 	%r15, %r14, %r6;
	mad.lo.s32 	%r2, %r15, %r13, %r9;
	setp.ge.s32 	%p1, %r9, %r3;
	setp.ge.s32 	%p2, %r13, %r4;
	or.pred  	%p3, %p1, %p2;
	@%p3 bra 	$L__BB14_2;
	cvta.to.global.u64 	%rd7, %rd1;
	cvta.to.global.u64 	%rd8, %rd5;
	cvta.to.global.u64 	%rd9, %rd2;
	cvta.to.global.u64 	%rd10, %rd3;
	cvta.to.global.u64 	%rd11, %rd4;
	cvta.to.global.u64 	%rd12, %rd6;
	mul.wide.s32 	%rd13, %r2, 4;
	add.s64 	%rd14, %rd7, %rd13;
	ld.global.nc.f32 	%f1, [%rd14];
	mul.wide.u32 	%rd15, %r13, 4;
	add.s64 	%rd16, %rd8, %rd15;
	ld.global.f32 	%f2, [%rd16];
	add.f32 	%f3, %f1, %f2;
	st.global.f32 	[%rd16], %f3;
	add.s64 	%rd17, %rd9, %rd13;
	ld.global.nc.f32 	%f4, [%rd17];
	add.s64 	%rd18, %rd10, %rd15;
	ld.global.nc.f32 	%f5, [%rd18];
	sub.f32 	%f6, %f4, %f5;
	add.s64 	%rd19, %rd11, %rd15;
	ld.global.nc.f32 	%f7, [%rd19];
	div.rn.f32 	%f8, %f6, %f7;
	add.s64 	%rd20, %rd12, %rd15;
	ld.global.f32 	%f9, [%rd20];
	fma.rn.f32 	%f10, %f1, %f8, %f9;
	st.global.f32 	[%rd20], %f10;
$L__BB14_2:
	ret;

}
	// .globl	findVariance_part
.visible .entry findVariance_part(
	.param .u64 .ptr .align 1 findVariance_part_param_0,
	.param .u64 .ptr .align 1 findVariance_part_param_1,
	.param .u64 .ptr .align 1 findVariance_part_param_2,
	.param .u32 findVariance_part_param_3,
	.param .u32 findVariance_part_param_4
)
{
	.reg .pred 	%p<4>;
	.reg .b32 	%r<17>;
	.reg .b32 	%f<6>;
	.reg .b64 	%rd<12>;

	ld.param.u64 	%rd1, [findVariance_part_param_0];
	ld.param.u64 	%rd2, [findVariance_part_param_1];
	ld.param.u64 	%rd3, [findVariance_part_param_2];
	ld.param.u32 	%r3, [findVariance_part_param_3];
	ld.param.u32 	%r4, [findVariance_part_param_4];
	mov.u32 	%r6, %ntid.x;
	mov.u32 	%r7, %ctaid.x;
	mov.u32 	%r8, %tid.x;
	mad.lo.s32 	%r1, %r6, %r7, %r8;
	mov.u32 	%r9, %ntid.y;
	mov.u32 	%r10, %ctaid.y;
	mov.u32 	%r11, %tid.y;
	mad.lo.s32 	%r12, %r9, %r10, %r11;
	mov.u32 	%r14, %nctaid.x;
	mul.lo.s32 	%r15, %r14, %r6;
	mul.lo.s32 	%r2, %r15, %r12;
	setp.ge.s32 	%p1, %r1, %r3;
	setp.ge.s32 	%p2, %r12, %r4;
	or.pred  	%p3, %p1, %p2;
	@%p3 bra 	$L__BB15_2;
	cvta.to.global.u64 	%rd4, %rd1;
	cvta.to.global.u64 	%rd5, %rd2;
	cvta.to.global.u64 	%rd6, %rd3;
	add.s32 	%r16, %r2, %r1;
	mul.wide.s32 	%rd7, %r16, 4;
	add.s64 	%rd8, %rd4, %rd7;
	ld.global.nc.f32 	%f1, [%rd8];
	mul.wide.s32 	%rd9, %r1, 4;
	add.s64 	%rd10, %rd5, %rd9;
	ld.global.nc.f32 	%f2, [%rd10];
	sub.f32 	%f3, %f1, %f2;
	add.s64 	%rd11, %rd6, %rd9;
	ld.global.f32 	%f4, [%rd11];
	fma.rn.f32 	%f5, %f3, %f3, %f4;
	st.global.f32 	[%rd11], %f5;
$L__BB15_2:
	ret;

}
	// .globl	normalization_part_2
.visible .entry normalization_part_2(
	.param .u64 .ptr .align 1 normalization_part_2_param_0,
	.param .u64 .ptr .align 1 normalization_part_2_param_1,
	.param .u64 .ptr .align 1 normalization_part_2_param_2,
	.param .u64 .ptr .align 1 normalization_part_2_param_3,
	.param .u64 .ptr .align 1 normalization_part_2_param_4,
	.param .u64 .ptr .align 1 normalization_part_2_param_5,
	.param .u64 .ptr .align 1 normalization_part_2_param_6,
	.param .u32 normalization_part_2_param_7,
	.param .u32 normalization_part_2_param_8
)
{
	.reg .pred 	%p<4>;
	.reg .b32 	%r<17>;
	.reg .b32 	%f<9>;
	.reg .b64 	%rd<26>;

	ld.param.u64 	%rd2, [normalization_part_2_param_1];
	ld.param.u64 	%rd3, [normalization_part_2_param_2];
	ld.param.u64 	%rd4, [normalization_part_2_param_3];
	ld.param.u64 	%rd5, [normalization_part_2_param_4];
	ld.param.u64 	%rd6, [normalization_part_2_param_5];
	ld.param.u64 	%rd7, [normalization_part_2_param_6];
	ld.param.u32 	%r4, [normalization_part_2_param_7];
	ld.param.u32 	%r5, [normalization_part_2_param_8];
	mov.u32 	%r7, %ntid.x;
	mov.u32 	%r8, %ctaid.x;
	mov.u32 	%r9, %tid.x;
	mad.lo.s32 	%r1, %r7, %r8, %r9;
	mov.u32 	%r10, %ntid.y;
	mov.u32 	%r11, %ctaid.y;
	mov.u32 	%r12, %tid.y;
	mad.lo.s32 	%r13, %r10, %r11, %r12;
	mov.u32 	%r14, %nctaid.x;
	mul.lo.s32 	%r15, %r14, %r7;
	mul.lo.s32 	%r3, %r15, %r13;
	setp.ge.s32 	%p1, %r1, %r4;
	setp.ge.s32 	%p2, %r13, %r5;
	or.pred  	%p3, %p1, %p2;
	@%p3 bra 	$L__BB16_2;
	ld.param.u64 	%rd25, [normalization_part_2_param_0];
	cvta.to.global.u64 	%rd8, %rd25;
	cvta.to.global.u64 	%rd9, %rd2;
	cvta.to.global.u64 	%rd10, %rd3;
	cvta.to.global.u64 	%rd11, %rd4;
	cvta.to.global.u64 	%rd12, %rd5;
	cvta.to.global.u64 	%rd13, %rd6;
	cvta.to.global.u64 	%rd14, %rd7;
	add.s32 	%r16, %r3, %r1;
	mul.wide.s32 	%rd15, %r16, 4;
	add.s64 	%rd16, %rd8, %rd15;
	ld.global.nc.f32 	%f1, [%rd16];
	mul.wide.s32 	%rd17, %r1, 4;
	add.s64 	%rd18, %rd9, %rd17;
	ld.global.nc.f32 	%f2, [%rd18];
	sub.f32 	%f3, %f1, %f2;
	add.s64 	%rd19, %rd10, %rd17;
	ld.global.nc.f32 	%f4, [%rd19];
	div.rn.f32 	%f5, %f3, %f4;
	add.s64 	%rd20, %rd11, %rd15;
	st.global.f32 	[%rd20], %f5;
	mul.wide.u32 	%rd21, %r13, 4;
	add.s64 	%rd22, %rd12, %rd21;
	ld.global.nc.f32 	%f6, [%rd22];
	add.s64 	%rd23, %rd13, %rd21;
	ld.global.nc.f32 	%f7, [%rd23];
	fma.rn.f32 	%f8, %f5, %f6, %f7;
	add.s64 	%rd24, %rd14, %rd15;
	st.global.f32 	[%rd24], %f8;
$L__BB16_2:
	ret;

}
	// .globl	add_NNMatrix
.visible .entry add_NNMatrix(
	.param .u64 .ptr .align 1 add_NNMatrix_param_0,
	.param .u64 .ptr .align 1 add_NNMatrix_param_1,
	.param .u32 add_NNMatrix_param_2,
	.param .u32 add_NNMatrix_param_3
)
{
	.reg .pred 	%p<4>;
	.reg .b32 	%r<16>;
	.reg .b32 	%f<4>;
	.reg .b64 	%rd<9>;

	ld.param.u64 	%rd1, [add_NNMatrix_param_0];
	ld.param.u64 	%rd2, [add_NNMatrix_param_1];
	ld.param.u32 	%r3, [add_NNMatrix_param_2];
	ld.param.u32 	%r4, [add_NNMatrix_param_3];
	mov.u32 	%r6, %ntid.x;
	mov.u32 	%r7, %ctaid.x;
	mov.u32 	%r8, %tid.x;
	mad.lo.s32 	%r9, %r6, %r7, %r8;
	mov.u32 	%r10, %ntid.y;
	mov.u32 	%r11, %ctaid.y;
	mov.u32 	%r12, %tid.y;
	mad.lo.s32 	%r13, %r10, %r11, %r12;
	mov.u32 	%r14, %nctaid.x;
	mul.lo.s32 	%r15, %r14, %r6;
	mad.lo.s32 	%r2, %r15, %r13, %r9;
	setp.ge.s32 	%p1, %r9, %r3;
	setp.ge.s32 	%p2, %r13, %r4;
	or.pred  	%p3, %p1, %p2;
	@%p3 bra 	$L__BB17_2;
	cvta.to.global.u64 	%rd3, %rd1;
	cvta.to.global.u64 	%rd4, %rd2;
	mul.wide.s32 	%rd5, %r2, 4;
	add.s64 	%rd6, %rd3, %rd5;
	ld.global.nc.f32 	%f1, [%rd6];
	mul.wide.u32 	%rd7, %r13, 4;
	add.s64 	%rd8, %rd4, %rd7;
	ld.global.f32 	%f2, [%rd8];
	add.f32 	%f3, %f1, %f2;
	st.global.f32 	[%rd8], %f3;
$L__BB17_2:
	ret;

}
	// .globl	reverse
.visible .entry reverse(
	.param .u64 .ptr .align 1 reverse_param_0,
	.param .u32 reverse_param_1,
	.param .u32 reverse_param_2,
	.param .u32 reverse_param_3,
	.param .u64 .ptr .align 1 reverse_param_4,
	.param .u64 .ptr .align 1 reverse_param_5
)
{


	ret;

}
	// .globl	set2
.visible .entry set2(
	.param .u64 .ptr .align 1 set2_param_0,
	.param .u32 set2_param_1,
	.param .u32 set2_param_2,
	.param .u32 set2_param_3,
	.param .f32 set2_param_4,
	.param .u64 .ptr .align 1 set2_param_5,
	.param .u64 .ptr .align 1 set2_param_6
)
{
	.reg .b32 	%r<8>;
	.reg .b32 	%f<2>;
	.reg .b64 	%rd<13>;

	ld.param.u64 	%rd1, [set2_param_0];
	ld.param.u32 	%r1, [set2_param_1];
	ld.param.u32 	%r2, [set2_param_2];
	ld.param.u32 	%r3, [set2_param_3];
	ld.param.f32 	%f1, [set2_param_4];
	ld.param.u64 	%rd2, [set2_param_5];
	ld.param.u64 	%rd3, [set2_param_6];
	cvta.to.global.u64 	%rd4, %rd1;
	cvta.to.global.u64 	%rd5, %rd3;
	cvta.to.global.u64 	%rd6, %rd2;
	mul.wide.s32 	%rd7, %r1, 4;
	add.s64 	%rd8, %rd6, %rd7;
	ld.global.nc.u32 	%r4, [%rd8];
	mul.wide.s32 	%rd9, %r2, 4;
	add.s64 	%rd10, %rd5, %rd9;
	ld.global.nc.u32 	%r5, [%rd10];
	add.s32 	%r6, %r4, %r3;
	add.s32 	%r7, %r6, %r5;
	mul.wide.s32 	%rd11, %r7, 4;
	add.s64 	%rd12, %rd4, %rd11;
	st.global.f32 	[%rd12], %f1;
	ret;

}
	// .globl	MatAdd
.visible .entry MatAdd(
	.param .u64 .ptr .align 1 MatAdd_param_0,
	.param .u64 .ptr .align 1 MatAdd_param_1,
	.param .u32 MatAdd_param_2
)
{
	.reg .pred 	%p<2>;
	.reg .b32 	%r<6>;
	.reg .b32 	%f<4>;
	.reg .b64 	%rd<8>;

	ld.param.u64 	%rd1, [MatAdd_param_0];
	ld.param.u64 	%rd2, [MatAdd_param_1];
	ld.param.u32 	%r2, [MatAdd_param_2];
	mov.u32 	%r3, %ntid.x;
	mov.u32 	%r4, %ctaid.x;
	mov.u32 	%r5, %tid.x;
	mad.lo.s32 	%r1, %r3, %r4, %r5;
	setp.ge.s32 	%p1, %r1, %r2;
	@%p1 bra 	$L__BB20_2;
	cvta.to.global.u64 	%rd3, %rd2;
	cvta.to.global.u64 	%rd4, %rd1;
	mul.wide.s32 	%rd5, %r1, 4;
	add.s64 	%rd6, %rd3, %rd5;
	ld.global.nc.f32 	%f1, [%rd6];
	add.s64 	%rd7, %rd4, %rd5;
	ld.global.f32 	%f2, [%rd7];
	add.f32 	%f3, %f1, %f2;
	st.global.f32 	[%rd7], %f3;
$L__BB20_2:
	ret;

}
	// .globl	matrixDiv
.visible .entry matrixDiv(
	.param .u64 .ptr .align 1 matrixDiv_param_0,
	.param .f32 matrixDiv_param_1,
	.param .u32 matrixDiv_param_2
)
{
	.reg .pred 	%p<2>;
	.reg .b32 	%r<6>;
	.reg .b32 	%f<4>;
	.reg .b64 	%rd<5>;

	ld.param.u64 	%rd1, [matrixDiv_param_0];
	ld.param.f32 	%f1, [matrixDiv_param_1];
	ld.param.u32 	%r2, [matrixDiv_param_2];
	mov.u32 	%r3, %ntid.x;
	mov.u32 	%r4, %ctaid.x;
	mov.u32 	%r5, %tid.x;
	mad.lo.s32 	%r1, %r3, %r4, %r5;
	setp.ge.s32 	%p1, %r1, %r2;
	@%p1 bra 	$L__BB21_2;
	cvta.to.global.u64 	%rd2, %rd1;
	mul.wide.s32 	%rd3, %r1, 4;
	add.s64 	%rd4, %rd2, %rd3;
	ld.global.f32 	%f2, [%rd4];
	div.rn.f32 	%f3, %f2, %f1;
	st.global.f32 	[%rd4], %f3;
$L__BB21_2:
	ret;

}
	// .globl	vectorScalarSet
.visible .entry vectorScalarSet(
	.param .u64 .ptr .align 1 vectorScalarSet_param_0,
	.param .f32 vectorScalarSet_param_1,
	.param .u32 vectorScalarSet_param_2
)
{
	.reg .pred 	%p<2>;
	.reg .b32 	%r<6>;
	.reg .b32 	%f<2>;
	.reg .b64 	%rd<5>;

	ld.param.u64 	%rd1, [vectorScalarSet_param_0];
	ld.param.f32 	%f1, [vectorScalarSet_param_1];
	ld.param.u32 	%r2, [vectorScalarSet_param_2];
	mov.u32 	%r3, %ntid.x;
	mov.u32 	%r4, %ctaid.x;
	mov.u32 	%r5, %tid.x;
	mad.lo.s32 	%r1, %r3, %r4, %r5;
	setp.ge.s32 	%p1, %r1, %r2;
	@%p1 bra 	$L__BB22_2;
	cvta.to.global.u64 	%rd2, %rd1;
	mul.wide.s32 	%rd3, %r1, 4;
	add.s64 	%rd4, %rd2, %rd3;
	st.global.f32 	[%rd4], %f1;
$L__BB22_2:
	ret;

}
	// .globl	Softmax
.visible .entry Softmax(
	.param .u64 .ptr .align 1 Softmax_param_0,
	.param .u64 .ptr .align 1 Softmax_param_1,
	.param .u32 Softmax_param_2,
	.param .u64 .ptr .align 1 Softmax_param_3,
	.param .u32 Softmax_param_4
)
{
	.reg .pred 	%p<94>;
	.reg .b32 	%r<130>;
	.reg .b32 	%f<181>;
	.reg .b64 	%rd<70>;
	.reg .b64 	%fd<92>;

	ld.param.u64 	%rd19, [Softmax_param_0];
	ld.param.u64 	%rd20, [Softmax_param_1];
	ld.param.u32 	%r62, [Softmax_param_2];
	ld.param.u64 	%rd21, [Softmax_param_3];
	ld.param.u32 	%r63, [Softmax_param_4];
	cvta.to.global.u64 	%rd1, %rd21;
	cvta.to.global.u64 	%rd2, %rd20;
	cvta.to.global.u64 	%rd3, %rd19;
	mov.u32 	%r64, %ntid.x;
	mov.u32 	%r65, %ctaid.x;
	mov.u32 	%r66, %tid.x;
	mad.lo.s32 	%r67, %r64, %r65, %r66;
	mul.lo.s32 	%r1, %r62, %r67;
	mul.wide.s32 	%rd22, %r1, 4;
	add.s64 	%rd4, %rd3, %rd22;
	ld.global.nc.f32 	%f173, [%rd4];
	setp.ge.s32 	%p1, %r67, %r63;
	@%p1 bra 	$L__BB23_61;
	setp.lt.s32 	%p2, %r62, 2;
	@%p2 bra 	$L__BB23_15;
	add.s32 	%r2, %r62, -1;
	add.s32 	%r69, %r62, -2;
	and.b32  	%r3, %r2, 15;
	setp.lt.u32 	%p3, %r69, 15;
	mov.b32 	%r112, 1;
	@%p3 bra 	$L__BB23_6;
	and.b32  	%r71, %r2, -16;
	neg.s32 	%r117, %r71;
	add.s64 	%rd24, %rd22, %rd3;
	add.s64 	%rd67, %rd24, 32;
	mov.b32 	%r116, 0;
$L__BB23_4:
	.pragma "nounroll";
	ld.global.nc.f32 	%f33, [%rd67+-28];
	setp.gt.f32 	%p4, %f33, %f173;
	selp.f32 	%f34, %f33, %f173, %p4;
	ld.global.nc.f32 	%f35, [%rd67+-24];
	setp.gt.f32 	%p5, %f35, %f34;
	selp.f32 	%f36, %f35, %f34, %p5;
	ld.global.nc.f32 	%f37, [%rd67+-20];
	setp.gt.f32 	%p6, %f37, %f36;
	selp.f32 	%f38, %f37, %f36, %p6;
	ld.global.nc.f32 	%f39, [%rd67+-16];
	setp.gt.f32 	%p7, %f39, %f38;
	selp.f32 	%f40, %f39, %f38, %p7;
	ld.global.nc.f32 	%f41, [%rd67+-12];
	setp.gt.f32 	%p8, %f41, %f40;
	selp.f32 	%f42, %f41, %f40, %p8;
	ld.global.nc.f32 	%f43, [%rd67+-8];
	setp.gt.f32 	%p9, %f43, %f42;
	selp.f32 	%f44, %f43, %f42, %p9;
	ld.global.nc.f32 	%f45, [%rd67+-4];
	setp.gt.f32 	%p10, %f45, %f44;
	selp.f32 	%f46, %f45, %f44, %p10;
	ld.global.nc.f32 	%f47, [%rd67];
	setp.gt.f32 	%p11, %f47, %f46;
	selp.f32 	%f48, %f47, %f46, %p11;
	ld.global.nc.f32 	%f49, [%rd67+4];
	setp.gt.f32 	%p12, %f49, %f48;
	selp.f32 	%f50, %f49, %f48, %p12;
	ld.global.nc.f32 	%f51, [%rd67+8];
	setp.gt.f32 	%p13, %f51, %f50;
	selp.f32 	%f52, %f51, %f50, %p13;
	ld.global.nc.f32 	%f53, [%rd67+12];
	setp.gt.f32 	%p14, %f53, %f52;
	selp.f32 	%f54, %f53, %f52, %p14;
	ld.global.nc.f32 	%f55, [%rd67+16];
	setp.gt.f32 	%p15, %f55, %f54;
	selp.f32 	%f56, %f55, %f54, %p15;
	ld.global.nc.f32 	%f57, [%rd67+20];
	setp.gt.f32 	%p16, %f57, %f56;
	selp.f32 	%f58, %f57, %f56, %p16;
	ld.global.nc.f32 	%f59, [%rd67+24];
	setp.gt.f32 	%p17, %f59, %f58;
	selp.f32 	%f60, %f59, %f58, %p17;
	ld.global.nc.f32 	%f61, [%rd67+28];
	setp.gt.f32 	%p18, %f61, %f60;
	selp.f32 	%f62, %f61, %f60, %p18;
	ld.global.nc.f32 	%f63, [%rd67+32];
	setp.gt.f32 	%p19, %f63, %f62;
	selp.f32 	%f173, %f63, %f62, %p19;
	add.s32 	%r117, %r117, 16;
	add.s32 	%r116, %r116, 16;
	add.s64 	%rd67, %rd67, 64;
	setp.eq.s32 	%p20, %r117, 0;
	@%p20 bra 	$L__BB23_5;
	bra.uni 	$L__BB23_4;
$L__BB23_5:
	add.s32 	%r112, %r116, 1;
$L__BB23_6:
	setp.eq.s32 	%p21, %r3, 0;
	@%p21 bra 	$L__BB23_15;
	and.b32  	%r7, %r2, 7;
	setp.lt.u32 	%p22, %r3, 8;
	@%p22 bra 	$L__BB23_9;
	mul.wide.s32 	%rd25, %r112, 4;
	add.s64 	%rd26, %rd4, %rd25;
	ld.global.nc.f32 	%f65, [%rd26];
	setp.gt.f32 	%p23, %f65, %f173;
	selp.f32 	%f66, %f65, %f173, %p23;
	ld.global.nc.f32 	%f67, [%rd26+4];
	setp.gt.f32 	%p24, %f67, %f66;
	selp.f32 	%f68, %f67, %f66, %p24;
	ld.global.nc.f32 	%f69, [%rd26+8];
	setp.gt.f32 	%p25, %f69, %f68;
	selp.f32 	%f70, %f69, %f68, %p25;
	ld.global.nc.f32 	%f71, [%rd26+12];
	setp.gt.f32 	%p26, %f71, %f70;
	selp.f32 	%f72, %f71, %f70, %p26;
	ld.global.nc.f32 	%f73, [%rd26+16];
	setp.gt.f32 	%p27, %f73, %f72;
	selp.f32 	%f74, %f73, %f72, %p27;
	ld.global.nc.f32 	%f75, [%rd26+20];
	setp.gt.f32 	%p28, %f75, %f74;
	selp.f32 	%f76, %f75, %f74, %p28;
	ld.global.nc.f32 	%f77, [%rd26+24];
	setp.gt.f32 	%p29, %f77, %f76;
	selp.f32 	%f78, %f77, %f76, %p29;
	ld.global.nc.f32 	%f79, [%rd26+28];
	setp.gt.f32 	%p30, %f79, %f78;
	selp.f32 	%f173, %f79, %f78, %p30;
	add.s32 	%r112, %r112, 8;
$L__BB23_9:
	setp.eq.s32 	%p31, %r7, 0;
	@%p31 bra 	$L__BB23_15;
	and.b32  	%r10, %r2, 3;
	setp.lt.u32 	%p32, %r7, 4;
	@%p32 bra 	$L__BB23_12;
	mul.wide.s32 	%rd27, %r112, 4;
	add.s64 	%rd28, %rd4, %rd27;
	ld.global.nc.f32 	%f81, [%rd28];
	setp.gt.f32 	%p33, %f81, %f173;
	selp.f32 	%f82, %f81, %f173, %p33;
	ld.global.nc.f32 	%f83, [%rd28+4];
	setp.gt.f32 	%p34, %f83, %f82;
	selp.f32 	%f84, %f83, %f82, %p34;
	ld.global.nc.f32 	%f85, [%rd28+8];
	setp.gt.f32 	%p35, %f85, %f84;
	selp.f32 	%f86, %f85, %f84, %p35;
	ld.global.nc.f32 	%f87, [%rd28+12];
	setp.gt.f32 	%p36, %f87, %f86;
	selp.f32 	%f173, %f87, %f86, %p36;
	add.s32 	%r112, %r112, 4;
$L__BB23_12:
	setp.eq.s32 	%p37, %r10, 0;
	@%p37 bra 	$L__BB23_15;
	neg.s32 	%r114, %r10;
$L__BB23_14:
	.pragma "nounroll";
	mul.wide.s32 	%rd30, %r112, 4;
	add.s64 	%rd31, %rd4, %rd30;
	ld.global.nc.f32 	%f88, [%rd31];
	setp.gt.f32 	%p38, %f88, %f173;
	selp.f32 	%f173, %f88, %f173, %p38;
	add.s32 	%r112, %r112, 1;
	add.s32 	%r114, %r114, 1;
	setp.ne.s32 	%p39, %r114, 0;
	@%p39 bra 	$L__BB23_14;
$L__BB23_15:
	setp.lt.s32 	%p40, %r62, 1;
	mov.f32 	%f180, 0f322BCC77;
	@%p40 bra 	$L__BB23_48;
	mov.f64 	%fd26, 0d4005BF0A8B145769;
	{
	.reg .b32 %temp; 
	mov.b64 	{%temp, %r18}, %fd26;
	}
	and.b32  	%r19, %r62, 3;
	setp.lt.u32 	%p41, %r62, 4;
	mov.f32 	%f179, 0f00000000;
	mov.b32 	%r120, 0;
	@%p41 bra 	$L__BB23_39;
	and.b32  	%r120, %r62, 2147483644;
	add.s64 	%rd7, %rd2, 8;
	neg.s32 	%r118, %r120;
	add.s64 	%rd33, %rd22, %rd3;
	add.s64 	%rd68, %rd33, 8;
	mov.f32 	%f179, 0f00000000;
	mov.u32 	%r119, %r1;
$L__BB23_18:
	setp.lt.s32 	%p42, %r18, 0;
	ld.global.nc.f32 	%f93, [%rd68+-8];
	sub.f32 	%f16, %f93, %f173;
	cvt.f64.f32 	%fd27, %f16;
	{
	.reg .b32 %temp; 
	mov.b64 	{%temp, %r28}, %fd27;
	}
	shr.u32 	%r73, %r28, 20;
	and.b32  	%r74, %r73, 2047;
	add.s32 	%r75, %r74, -1012;
	mov.b64 	%rd34, %fd27;
	shl.b64 	%rd35, %rd34, %r75;
	setp.eq.s64 	%p43, %rd35, -9223372036854775808;
	{ // callseq 0, 0
	.param .b64 param0;
	st.param.f64 	[param0], %fd27;
	.param .b64 retval0;
	call.uni (retval0), 
	__internal_accurate_pow, 
	(
	param0
	);
	ld.param.f64 	%fd28, [retval0];
	} // callseq 0
	neg.f64 	%fd30, %fd28;
	selp.f64 	%fd31, %fd30, %fd28, %p43;
	selp.f64 	%fd32, %fd31, %fd28, %p42;
	cvt.rzi.f64.f64 	%fd33, %fd27;
	setp.neu.f64 	%p44, %fd33, %fd27;
	selp.f64 	%fd35, 0dFFF8000000000000, %fd32, %p44;
	selp.f64 	%fd87, %fd35, %fd32, %p42;
	add.f64 	%fd36, %fd27, 0d4005BF0A8B145769;
	{
	.reg .b32 %temp; 
	mov.b64 	{%temp, %r76}, %fd36;
	}
	and.b32  	%r77, %r76, 2146435072;
	setp.ne.s32 	%p45, %r77, 2146435072;
	@%p45 bra 	$L__BB23_23;
	setp.num.f32 	%p46, %f16, %f16;
	@%p46 bra 	$L__BB23_21;
	mov.f64 	%fd38, 0d4005BF0A8B145769;
	add.rn.f64 	%fd87, %fd38, %fd27;
	bra.uni 	$L__BB23_23;
$L__BB23_21:
	abs.f64 	%fd37, %fd27;
	setp.neu.f64 	%p47, %fd37, 0d7FF0000000000000;
	@%p47 bra 	$L__BB23_23;
	setp.lt.s32 	%p48, %r28, 0;
	selp.b32 	%r78, 0, 2146435072, %p48;
	mov.b32 	%r79, 0;
	mov.b64 	%fd87, {%r79, %r78};
$L__BB23_23:
	mul.wide.s32 	%rd37, %r119, 4;
	add.s64 	%rd12, %rd7, %rd37;
	setp.lt.s32 	%p49, %r18, 0;
	setp.eq.f32 	%p50, %f16, 0f00000000;
	cvt.rn.f32.f64 	%f94, %fd87;
	selp.f32 	%f95, 0f3F800000, %f94, %p50;
	st.global.f32 	[%rd12+-8], %f95;
	add.f32 	%f17, %f179, %f95;
	ld.global.nc.f32 	%f96, [%rd68+-4];
	sub.f32 	%f18, %f96, %f173;
	cvt.f64.f32 	%fd39, %f18;
	{
	.reg .b32 %temp; 
	mov.b64 	{%temp, %r29}, %fd39;
	}
	shr.u32 	%r80, %r29, 20;
	and.b32  	%r81, %r80, 2047;
	add.s32 	%r82, %r81, -1012;
	mov.b64 	%rd38, %fd39;
	shl.b64 	%rd39, %rd38, %r82;
	setp.eq.s64 	%p51, %rd39, -9223372036854775808;
	{ // callseq 1, 0
	.param .b64 param0;
	st.param.f64 	[param0], %fd39;
	.param .b64 retval0;
	call.uni (retval0), 
	__internal_accurate_pow, 
	(
	param0
	);
	ld.param.f64 	%fd40, [retval0];
	} // callseq 1
	neg.f64 	%fd42, %fd40;
	selp.f64 	%fd43, %fd42, %fd40, %p51;
	selp.f64 	%fd44, %fd43, %fd40, %p49;
	cvt.rzi.f64.f64 	%fd45, %fd39;
	setp.neu.f64 	%p52, %fd45, %fd39;
	selp.f64 	%fd47, 0dFFF8000000000000, %fd44, %p52;
	selp.f64 	%fd88, %fd47, %fd44, %p49;
	add.f64 	%fd48, %fd39, 0d4005BF0A8B145769;
	{
	.reg .b32 %temp; 
	mov.b64 	{%temp, %r83}, %fd48;
	}
	and.b32  	%r84, %r83, 2146435072;
	setp.ne.s32 	%p53, %r84, 2146435072;
	@%p53 bra 	$L__BB23_28;
	setp.nan.f32 	%p54, %f18, %f18;
	@%p54 bra 	$L__BB23_27;
	abs.f64 	%fd49, %fd39;
	setp.neu.f64 	%p55, %fd49, 0d7FF0000000000000;
	@%p55 bra 	$L__BB23_28;
	setp.lt.s32 	%p56, %r29, 0;
	selp.b32 	%r85, 0, 2146435072, %p56;
	mov.b32 	%r86, 0;
	mov.b64 	%fd88, {%r86, %r85};
	bra.uni 	$L__BB23_28;
$L__BB23_27:
	mov.f64 	%fd50, 0d4005BF0A8B145769;
	add.rn.f64 	%fd88, %fd50, %fd39;
$L__BB23_28:
	setp.eq.f32 	%p58, %f18, 0f00000000;
	cvt.rn.f32.f64 	%f97, %fd88;
	selp.f32 	%f98, 0f3F800000, %f97, %p58;
	st.global.f32 	[%rd12+-4], %f98;
	add.f32 	%f19, %f17, %f98;
	ld.global.nc.f32 	%f99, [%rd68];
	sub.f32 	%f20, %f99, %f173;
	cvt.f64.f32 	%fd51, %f20;
	{
	.reg .b32 %temp; 
	mov.b64 	{%temp, %r30}, %fd51;
	}
	shr.u32 	%r87, %r30, 20;
	and.b32  	%r88, %r87, 2047;
	add.s32 	%r89, %r88, -1012;
	mov.b64 	%rd41, %fd51;
	shl.b64 	%rd42, %rd41, %r89;
	setp.eq.s64 	%p59, %rd42, -9223372036854775808;
	{ // callseq 2, 0
	.param .b64 param0;
	st.param.f64 	[param0], %fd51;
	.param .b64 retval0;
	call.uni (retval0), 
	__internal_accurate_pow, 
	(
	param0
	);
	ld.param.f64 	%fd52, [retval0];
	} // callseq 2
	neg.f64 	%fd54, %fd52;
	selp.f64 	%fd55, %fd54, %fd52, %p59;
	selp.f64 	%fd56, %fd55, %fd52, %p49;
	cvt.rzi.f64.f64 	%fd57, %fd51;
	setp.neu.f64 	%p60, %fd57, %fd51;
	selp.f64 	%fd59, 0dFFF8000000000000, %fd56, %p60;
	selp.f64 	%fd89, %fd59, %fd56, %p49;
	add.f64 	%fd60, %fd51, 0d4005BF0A8B145769;
	{
	.reg .b32 %temp; 
	mov.b64 	{%temp, %r90}, %fd60;
	}
	and.b32  	%r91, %r90, 2146435072;
	setp.ne.s32 	%p61, %r91, 2146435072;
	@%p61 bra 	$L__BB23_33;
	setp.nan.f32 	%p62, %f20, %f20;
	@%p62 bra 	$L__BB23_32;
	abs.f64 	%fd61, %fd51;
	setp.neu.f64 	%p63, %fd61, 0d7FF0000000000000;
	@%p63 bra 	$L__BB23_33;
	setp.lt.s32 	%p64, %r30, 0;
	selp.b32 	%r92, 0, 2146435072, %p64;
	mov.b32 	%r93, 0;
	mov.b64 	%fd89, {%r93, %r92};
	bra.uni 	$L__BB23_33;
$L__BB23_32:
	mov.f64 	%fd62, 0d4005BF0A8B145769;
	add.rn.f64 	%fd89, %fd62, %fd51;
$L__BB23_33:
	setp.eq.f32 	%p66, %f20, 0f00000000;
	cvt.rn.f32.f64 	%f100, %fd89;
	selp.f32 	%f101, 0f3F800000, %f100, %p66;
	st.global.f32 	[%rd12], %f101;
	add.f32 	%f21, %f19, %f101;
	ld.global.nc.f32 	%f102, [%rd68+4];
	sub.f32 	%f22, %f102, %f173;
	cvt.f64.f32 	%fd63, %f22;
	{
	.reg .b32 %temp; 
	mov.b64 	{%temp, %r31}, %fd63;
	}
	shr.u32 	%r94, %r31, 20;
	and.b32  	%r95, %r94, 2047;
	add.s32 	%r96, %r95, -1012;
	mov.b64 	%rd44, %fd63;
	shl.b64 	%rd45, %rd44, %r96;
	setp.eq.s64 	%p67, %rd45, -9223372036854775808;
	{ // callseq 3, 0
	.param .b64 param0;
	st.param.f64 	[param0], %fd63;
	.param .b64 retval0;
	call.uni (retval0), 
	__internal_accurate_pow, 
	(
	param0
	);
	ld.param.f64 	%fd64, [retval0];
	} // callseq 3
	neg.f64 	%fd66, %fd64;
	selp.f64 	%fd67, %fd66, %fd64, %p67;
	selp.f64 	%fd68, %fd67, %fd64, %p49;
	cvt.rzi.f64.f64 	%fd69, %fd63;
	setp.neu.f64 	%p68, %fd69, %fd63;
	selp.f64 	%fd71, 0dFFF8000000000000, %fd68, %p68;
	selp.f64 	%fd90, %fd71, %fd68, %p49;
	add.f64 	%fd72, %fd63, 0d4005BF0A8B145769;
	{
	.reg .b32 %temp; 
	mov.b64 	{%temp, %r97}, %fd72;
	}
	and.b32  	%r98, %r97, 2146435072;
	setp.ne.s32 	%p69, %r98, 2146435072;
	@%p69 bra 	$L__BB23_38;
	setp.nan.f32 	%p70, %f22, %f22;
	@%p70 bra 	$L__BB23_37;
	abs.f64 	%fd73, %fd63;
	setp.neu.f64 	%p71, %fd73, 0d7FF0000000000000;
	@%p71 bra 	$L__BB23_38;
	setp.lt.s32 	%p72, %r31, 0;
	selp.b32 	%r99, 0, 2146435072, %p72;
	mov.b32 	%r100, 0;
	mov.b64 	%fd90, {%r100, %r99};
	bra.uni 	$L__BB23_38;
$L__BB23_37:
	mov.f64 	%fd74, 0d4005BF0A8B145769;
	add.rn.f64 	%fd90, %fd74, %fd63;
$L__BB23_38:
	setp.eq.f32 	%p73, %f22, 0f00000000;
	cvt.rn.f32.f64 	%f103, %fd90;
	selp.f32 	%f104, 0f3F800000, %f103, %p73;
	st.global.f32 	[%rd12+4], %f104;
	add.f32 	%f179, %f21, %f104;
	add.s32 	%r119, %r119, 4;
	add.s32 	%r118, %r118, 4;
	add.s64 	%rd68, %rd68, 16;
	setp.ne.s32 	%p74, %r118, 0;
	@%p74 bra 	$L__BB23_18;
$L__BB23_39:
	setp.eq.s32 	%p75, %r19, 0;
	@%p75 bra 	$L__BB23_47;
	mul.wide.s32 	%rd47, %r1, 4;
	mul.wide.u32 	%rd48, %r120, 4;
	add.s64 	%rd49, %rd47, %rd48;
	add.s64 	%rd69, %rd3, %rd49;
	add.s32 	%r122, %r120, %r1;
	neg.s32 	%r121, %r19;
$L__BB23_41:
	.pragma "nounroll";
	setp.lt.s32 	%p76, %r18, 0;
	ld.global.nc.f32 	%f105, [%rd69];
	sub.f32 	%f27, %f105, %f173;
	cvt.f64.f32 	%fd75, %f27;
	{
	.reg .b32 %temp; 
	mov.b64 	{%temp, %r39}, %fd75;
	}
	shr.u32 	%r101, %r39, 20;
	and.b32  	%r102, %r101, 2047;
	add.s32 	%r103, %r102, -1012;
	mov.b64 	%rd50, %fd75;
	shl.b64 	%rd51, %rd50, %r103;
	setp.eq.s64 	%p77, %rd51, -9223372036854775808;
	{ // callseq 4, 0
	.param .b64 param0;
	st.param.f64 	[param0], %fd75;
	.param .b64 retval0;
	call.uni (retval0), 
	__internal_accurate_pow, 
	(
	param0
	);
	ld.param.f64 	%fd76, [retval0];
	} // callseq 4
	neg.f64 	%fd78, %fd76;
	selp.f64 	%fd79, %fd78, %fd76, %p77;
	selp.f64 	%fd80, %fd79, %fd76, %p76;
	cvt.rzi.f64.f64 	%fd81, %fd75;
	setp.neu.f64 	%p78, %fd81, %fd75;
	selp.f64 	%fd83, 0dFFF8000000000000, %fd80, %p78;
	selp.f64 	%fd91, %fd83, %fd80, %p76;
	add.f64 	%fd84, %fd75, 0d4005BF0A8B145769;
	{
	.reg .b32 %temp; 
	mov.b64 	{%temp, %r104}, %fd84;
	}
	and.b32  	%r105, %r104, 2146435072;
	setp.ne.s32 	%p79, %r105, 2146435072;
	@%p79 bra 	$L__BB23_46;
	setp.nan.f32 	%p80, %f27, %f27;
	@%p80 bra 	$L__BB23_45;
	abs.f64 	%fd85, %fd75;
	setp.neu.f64 	%p81, %fd85, 0d7FF0000000000000;
	@%p81 bra 	$L__BB23_46;
	setp.lt.s32 	%p82, %r39, 0;
	selp.b32 	%r106, 0, 2146435072, %p82;
	mov.b32 	%r107, 0;
	mov.b64 	%fd91, {%r107, %r106};
	bra.uni 	$L__BB23_46;
$L__BB23_45:
	mov.f64 	%fd86, 0d4005BF0A8B145769;
	add.rn.f64 	%fd91, %fd86, %fd75;
$L__BB23_46:
	setp.eq.f32 	%p83, %f27, 0f00000000;
	cvt.rn.f32.f64 	%f106, %fd91;
	selp.f32 	%f107, 0f3F800000, %f106, %p83;
	mul.wide.s32 	%rd53, %r122, 4;
	add.s64 	%rd54, %rd2, %rd53;
	st.global.f32 	[%rd54], %f107;
	add.f32 	%f179, %f179, %f107;
	add.s64 	%rd69, %rd69, 4;
	add.s32 	%r122, %r122, 1;
	add.s32 	%r121, %r121, 1;
	setp.ne.s32 	%p84, %r121, 0;
	@%p84 bra 	$L__BB23_41;
$L__BB23_47:
	add.f32 	%f180, %f179, 0f322BCC77;
$L__BB23_48:
	setp.lt.s32 	%p85, %r62, 1;
	@%p85 bra 	$L__BB23_61;
	and.b32  	%r42, %r62, 15;
	setp.lt.u32 	%p86, %r62, 16;
	mov.b32 	%r126, 0;
	@%p86 bra 	$L__BB23_52;
	and.b32  	%r126, %r62, 2147483632;
	neg.s32 	%r124, %r126;
	add.s64 	%rd17, %rd2, 32;
	add.s64 	%rd18, %rd1, 32;
	mov.u32 	%r123, %r1;
$L__BB23_51:
	.pragma "nounroll";
	mul.wide.s32 	%rd55, %r123, 4;
	add.s64 	%rd56, %rd17, %rd55;
	add.s64 	%rd57, %rd18, %rd55;
	ld.global.f32 	%f108, [%rd56+-32];
	div.rn.f32 	%f109, %f108, %f180;
	st.global.f32 	[%rd57+-32], %f109;
	ld.global.f32 	%f110, [%rd56+-28];
	div.rn.f32 	%f111, %f110, %f180;
	st.global.f32 	[%rd57+-28], %f111;
	ld.global.f32 	%f112, [%rd56+-24];
	div.rn.f32 	%f113, %f112, %f180;
	st.global.f32 	[%rd57+-24], %f113;
	ld.global.f32 	%f114, [%rd56+-20];
	div.rn.f32 	%f115, %f114, %f180;
	st.global.f32 	[%rd57+-20], %f115;
	ld.global.f32 	%f116, [%rd56+-16];
	div.rn.f32 	%f117, %f116, %f180;
	st.global.f32 	[%rd57+-16], %f117;
	ld.global.f32 	%f118, [%rd56+-12];
	div.rn.f32 	%f119, %f118, %f180;
	st.global.f32 	[%rd57+-12], %f119;
	ld.global.f32 	%f120, [%rd56+-8];
	div.rn.f32 	%f121, %f120, %f180;
	st.global.f32 	[%rd57+-8], %f121;
	ld.global.f32 	%f122, [%rd56+-4];
	div.rn.f32 	%f123, %f122, %f180;
	st.global.f32 	[%rd57+-4], %f123;
	ld.global.f32 	%f124, [%rd56];
	div.rn.f32 	%f125, %f124, %f180;
	st.global.f32 	[%rd57], %f125;
	ld.global.f32 	%f126, [%rd56+4];
	div.rn.f32 	%f127, %f126, %f180;
	st.global.f32 	[%rd57+4], %f127;
	ld.global.f32 	%f128, [%rd56+8];
	div.rn.f32 	%f129, %f128, %f180;
	st.global.f32 	[%rd57+8], %f129;
	ld.global.f32 	%f130, [%rd56+12];
	div.rn.f32 	%f131, %f130, %f180;
	st.global.f32 	[%rd57+12], %f131;
	ld.global.f32 	%f132, [%rd56+16];
	div.rn.f32 	%f133, %f132, %f180;
	st.global.f32 	[%rd57+16], %f133;
	ld.global.f32 	%f134, [%rd56+20];
	div.rn.f32 	%f135, %f134, %f180;
	st.global.f32 	[%rd57+20], %f135;
	ld.global.f32 	%f136, [%rd56+24];
	div.rn.f32 	%f137, %f136, %f180;
	st.global.f32 	[%rd57+24], %f137;
	ld.global.f32 	%f138, [%rd56+28];
	div.rn.f32 	%f139, %f138, %f180;
	st.global.f32 	[%rd57+28], %f139;
	add.s32 	%r124, %r124, 16;
	add.s32 	%r123, %r123, 16;
	setp.ne.s32 	%p87, %r124, 0;
	@%p87 bra 	$L__BB23_51;
$L__BB23_52:
	setp.eq.s32 	%p88, %r42, 0;
	@%p88 bra 	$L__BB23_61;
	and.b32  	%r50, %r62, 7;
	setp.lt.u32 	%p89, %r42, 8;
	@%p89 bra 	$L__BB23_55;
	add.s32 	%r109, %r126, %r1;
	mul.wide.s32 	%rd58, %r109, 4;
	add.s64 	%rd59, %rd2, %rd58;
	ld.global.f32 	%f140, [%rd59];
	div.rn.f32 	%f141, %f140, %f180;
	add.s64 	%rd60, %rd1, %rd58;
	st.global.f32 	[%rd60], %f141;
	ld.global.f32 	%f142, [%rd59+4];
	div.rn.f32 	%f143, %f142, %f180;
	st.global.f32 	[%rd60+4], %f143;
	ld.global.f32 	%f144, [%rd59+8];
	div.rn.f32 	%f145, %f144, %f180;
	st.global.f32 	[%rd60+8], %f145;
	ld.global.f32 	%f146, [%rd59+12];
	div.rn.f32 	%f147, %f146, %f180;
	st.global.f32 	[%rd60+12], %f147;
	ld.global.f32 	%f148, [%rd59+16];
	div.rn.f32 	%f149, %f148, %f180;
	st.global.f32 	[%rd60+16], %f149;
	ld.global.f32 	%f150, [%rd59+20];
	div.rn.f32 	%f151, %f150, %f180;
	st.global.f32 	[%rd60+20], %f151;
	ld.global.f32 	%f152, [%rd59+24];
	div.rn.f32 	%f153, %f152, %f180;
	st.global.f32 	[%rd60+24], %f153;
	ld.global.f32 	%f154, [%rd59+28];
	div.rn.f32 	%f155, %f154, %f180;
	st.global.f32 	[%rd60+28], %f155;
	add.s32 	%r126, %r126, 8;
$L__BB23_55:
	setp.eq.s32 	%p90, %r50, 0;
	@%p90 bra 	$L__BB23_61;
	and.b32  	%r53, %r62, 3;
	setp.lt.u32 	%p91, %r50, 4;
	@%p91 bra 	$L__BB23_58;
	add.s32 	%r110, %r126, %r1;
	mul.wide.s32 	%rd61, %r110, 4;
	add.s64 	%rd62, %rd2, %rd61;
	ld.global.f32 	%f156, [%rd62];
	div.rn.f32 	%f157, %f156, %f180;
	add.s64 	%rd63, %rd1, %rd61;
	st.global.f32 	[%rd63], %f157;
	ld.global.f32 	%f158, [%rd62+4];
	div.rn.f32 	%f159, %f158, %f180;
	st.global.f32 	[%rd63+4], %f159;
	ld.global.f32 	%f160, [%rd62+8];
	div.rn.f32 	%f161, %f160, %f180;
	st.global.f32 	[%rd63+8], %f161;
	ld.global.f32 	%f162, [%rd62+12];
	div.rn.f32 	%f163, %f162, %f180;
	st.global.f32 	[%rd63+12], %f163;
	add.s32 	%r126, %r126, 4;
$L__BB23_58:
	setp.eq.s32 	%p92, %r53, 0;
	@%p92 bra 	$L__BB23_61;
	add.s32 	%r129, %r126, %r1;
	neg.s32 	%r128, %r53;
$L__BB23_60:
	.pragma "nounroll";
	mul.wide.s32 	%rd64, %r129, 4;
	add.s64 	%rd65, %rd1, %rd64;
	add.s64 	%rd66, %rd2, %rd64;
	ld.global.f32 	%f164, [%rd66];
	div.rn.f32 	%f165, %f164, %f180;
	st.global.f32 	[%rd65], %f165;
	add.s32 	%r129, %r129, 1;
	add.s32 	%r128, %r128, 1;
	setp.ne.s32 	%p93, %r128, 0;
	@%p93 bra 	$L__BB23_60;
$L__BB23_61:
	ret;

}
	// .globl	addCopy
.visible .entry addCopy(
	.param .u64 .ptr .align 1 addCopy_param_0,
	.param .u64 .ptr .align 1 addCopy_param_1,
	.param .u32 addCopy_param_2,
	.param .u32 addCopy_param_3,
	.param .u32 addCopy_param_4,
	.param .u32 addCopy_param_5
)
{
	.reg .pred 	%p<11>;
	.reg .b32 	%r<46>;
	.reg .b32 	%f<30>;
	.reg .b64 	%rd<27>;

	ld.param.u64 	%rd10, [addCopy_param_0];
	ld.param.u64 	%rd11, [addCopy_param_1];
	ld.param.u32 	%r27, [addCopy_param_2];
	ld.param.u32 	%r28, [addCopy_param_3];
	ld.param.u32 	%r29, [addCopy_param_4];
	ld.param.u32 	%r30, [addCopy_param_5];
	cvta.to.global.u64 	%rd1, %rd11;
	cvta.to.global.u64 	%rd2, %rd10;
	mov.u32 	%r31, %tid.x;
	mov.u32 	%r32, %ctaid.x;
	mov.u32 	%r33, %ntid.x;
	mad.lo.s32 	%r1, %r32, %r33, %r31;
	setp.ge.s32 	%p1, %r1, %r30;
	@%p1 bra 	$L__BB24_14;
	mul.lo.s32 	%r34, %r28, %r1;
	mad.lo.s32 	%r39, %r29, %r27, %r34;
	setp.lt.s32 	%p2, %r27, 1;
	@%p2 bra 	$L__BB24_14;
	and.b32  	%r3, %r27, 15;
	setp.lt.u32 	%p3, %r27, 16;
	mov.b32 	%r40, 0;
	@%p3 bra 	$L__BB24_5;
	and.b32  	%r40, %r27, 2147483632;
	neg.s32 	%r36, %r40;
	add.s64 	%rd3, %rd1, 32;
	add.s64 	%rd25, %rd2, 32;
$L__BB24_4:
	.pragma "nounroll";
	mul.wide.s32 	%rd12, %r39, 4;
	add.s64 	%rd13, %rd3, %rd12;
	ld.global.f32 	%f1, [%rd25+-32];
	st.global.f32 	[%rd13+-32], %f1;
	ld.global.f32 	%f2, [%rd25+-28];
	st.global.f32 	[%rd13+-28], %f2;
	ld.global.f32 	%f3, [%rd25+-24];
	st.global.f32 	[%rd13+-24], %f3;
	ld.global.f32 	%f4, [%rd25+-20];
	st.global.f32 	[%rd13+-20], %f4;
	ld.global.f32 	%f5, [%rd25+-16];
	st.global.f32 	[%rd13+-16], %f5;
	ld.global.f32 	%f6, [%rd25+-12];
	st.global.f32 	[%rd13+-12], %f6;
	ld.global.f32 	%f7, [%rd25+-8];
	st.global.f32 	[%rd13+-8], %f7;
	ld.global.f32 	%f8, [%rd25+-4];
	st.global.f32 	[%rd13+-4], %f8;
	ld.global.f32 	%f9, [%rd25];
	st.global.f32 	[%rd13], %f9;
	ld.global.f32 	%f10, [%rd25+4];
	st.global.f32 	[%rd13+4], %f10;
	ld.global.f32 	%f11, [%rd25+8];
	st.global.f32 	[%rd13+8], %f11;
	ld.global.f32 	%f12, [%rd25+12];
	st.global.f32 	[%rd13+12], %f12;
	ld.global.f32 	%f13, [%rd25+16];
	st.global.f32 	[%rd13+16], %f13;
	ld.global.f32 	%f14, [%rd25+20];
	st.global.f32 	[%rd13+20], %f14;
	ld.global.f32 	%f15, [%rd25+24];
	st.global.f32 	[%rd13+24], %f15;
	ld.global.f32 	%f16, [%rd25+28];
	st.global.f32 	[%rd13+28], %f16;
	add.s32 	%r39, %r39, 16;
	add.s32 	%r36, %r36, 16;
	add.s64 	%rd25, %rd25, 64;
	setp.ne.s32 	%p4, %r36, 0;
	@%p4 bra 	$L__BB24_4;
$L__BB24_5:
	setp.eq.s32 	%p5, %r3, 0;
	@%p5 bra 	$L__BB24_14;
	and.b32  	%r12, %r27, 7;
	setp.lt.u32 	%p6, %r3, 8;
	@%p6 bra 	$L__BB24_8;
	mul.wide.u32 	%rd14, %r40, 4;
	add.s64 	%rd15, %rd2, %rd14;
	ld.global.f32 	%f17, [%rd15];
	mul.wide.s32 	%rd16, %r39, 4;
	add.s64 	%rd17, %rd1, %rd16;
	st.global.f32 	[%rd17], %f17;
	ld.global.f32 	%f18, [%rd15+4];
	st.global.f32 	[%rd17+4], %f18;
	ld.global.f32 	%f19, [%rd15+8];
	st.global.f32 	[%rd17+8], %f19;
	ld.global.f32 	%f20, [%rd15+12];
	st.global.f32 	[%rd17+12], %f20;
	ld.global.f32 	%f21, [%rd15+16];
	st.global.f32 	[%rd17+16], %f21;
	ld.global.f32 	%f22, [%rd15+20];
	st.global.f32 	[%rd17+20], %f22;
	ld.global.f32 	%f23, [%rd15+24];
	st.global.f32 	[%rd17+24], %f23;
	ld.global.f32 	%f24, [%rd15+28];
	st.global.f32 	[%rd17+28], %f24;
	add.s32 	%r39, %r39, 8;
	add.s32 	%r40, %r40, 8;
$L__BB24_8:
	setp.eq.s32 	%p7, %r12, 0;
	@%p7 bra 	$L__BB24_14;
	and.b32  	%r17, %r27, 3;
	setp.lt.u32 	%p8, %r12, 4;
	@%p8 bra 	$L__BB24_11;
	mul.wide.u32 	%rd18, %r40, 4;
	add.s64 	%rd19, %rd2, %rd18;
	ld.global.f32 	%f25, [%rd19];
	mul.wide.s32 	%rd20, %r39, 4;
	add.s64 	%rd21, %rd1, %rd20;
	st.global.f32 	[%rd21], %f25;
	ld.global.f32 	%f26, [%rd19+4];
	st.global.f32 	[%rd21+4], %f26;
	ld.global.f32 	%f27, [%rd19+8];
	st.global.f32 	[%rd21+8], %f27;
	ld.global.f32 	%f28, [%rd19+12];
	st.global.f32 	[%rd21+12], %f28;
	add.s32 	%r39, %r39, 4;
	add.s32 	%r40, %r40, 4;
$L__BB24_11:
	setp.eq.s32 	%p9, %r17, 0;
	@%p9 bra 	$L__BB24_14;
	mul.wide.u32 	%rd22, %r40, 4;
	add.s64 	%rd26, %rd2, %rd22;
	neg.s32 	%r44, %r17;
$L__BB24_13:
	.pragma "nounroll";
	mul.wide.s32 	%rd23, %r39, 4;
	add.s64 	%rd24, %rd1, %rd23;
	ld.global.f32 	%f29, [%rd26];
	st.global.f32 	[%rd24], %f29;
	add.s32 	%r39, %r39, 1;
	add.s64 	%rd26, %rd26, 4;
	add.s32 	%r44, %r44, 1;
	setp.ne.s32 	%p10, %r44, 0;
	@%p10 bra 	$L__BB24_13;
$L__BB24_14:
	ret;

}
	// .globl	normalization_part_1
.visible .entry normalization_part_1(
	.param .u64 .ptr .align 1 normalization_part_1_param_0,
	.param .u64 .ptr .align 1 normalization_part_1_param_1,
	.param .f32 normalization_part_1_param_2,
	.param .u32 normalization_part_1_param_3
)
{
	.reg .pred 	%p<2>;
	.reg .b32 	%r<6>;
	.reg .b32 	%f<5>;
	.reg .b64 	%rd<8>;

	ld.param.u64 	%rd1, [normalization_part_1_param_0];
	ld.param.u64 	%rd2, [normalization_part_1_param_1];
	ld.param.f32 	%f1, [normalization_part_1_param_2];
	ld.param.u32 	%r2, [normalization_part_1_param_3];
	mov.u32 	%r3, %ntid.x;
	mov.u32 	%r4, %ctaid.x;
	mov.u32 	%r5, %tid.x;
	mad.lo.s32 	%r1, %r3, %r4, %r5;
	setp.ge.s32 	%p1, %r1, %r2;
	@%p1 bra 	$L__BB25_2;
	cvta.to.global.u64 	%rd3, %rd2;
	cvta.to.global.u64 	%rd4, %rd1;
	mul.wide.s32 	%rd5, %r1, 4;
	add.s64 	%rd6, %rd3, %rd5;
	ld.global.nc.f32 	%f2, [%rd6];
	add.f32 	%f3, %f1, %f2;
	sqrt.rn.f32 	%f4, %f3;
	add.s64 	%rd7, %rd4, %rd5;
	st.global.f32 	[%rd7], %f4;
$L__BB25_2:
	ret;

}
	// .globl	dropout
.visible .entry dropout(
	.param .u64 .ptr .align 1 dropout_param_0,
	.param .u64 .ptr .align 1 dropout_param_1,
	.param .f64 dropout_param_2,
	.param .u32 dropout_param_3
)
{
	.reg .pred 	%p<3>;
	.reg .b32 	%r<6>;
	.reg .b32 	%f<5>;
	.reg .b64 	%rd<9>;
	.reg .b64 	%fd<6>;

	ld.param.u64 	%rd1, [dropout_param_0];
	ld.param.u64 	%rd2, [dropout_param_1];
	ld.param.f64 	%fd1, [dropout_param_2];
	ld.param.u32 	%r2, [dropout_param_3];
	mov.u32 	%r3, %ntid.x;
	mov.u32 	%r4, %ctaid.x;
	mov.u32 	%r5, %tid.x;
	mad.lo.s32 	%r1, %r3, %r4, %r5;
	setp.ge.s32 	%p1, %r1, %r2;
	@%p1 bra 	$L__BB26_3;
	cvta.to.global.u64 	%rd3, %rd2;
	mul.wide.s32 	%rd4, %r1, 4;
	add.s64 	%rd5, %rd3, %rd4;
	ld.global.f32 	%f1, [%rd5];
	cvt.f64.f32 	%fd2, %f1;
	setp.geu.f64 	%p2, %fd1, %fd2;
	@%p2 bra 	$L__BB26_3;
	mov.f64 	%fd3, 0d3FF0000000000000;
	sub.f64 	%fd4, %fd3, %fd1;
	rcp.rn.f64 	%fd5, %fd4;
	cvt.rn.f32.f64 	%f2, %fd5;
	cvta.to.global.u64 	%rd6, %rd1;
	add.s64 	%rd8, %rd6, %rd4;
	ld.global.f32 	%f3, [%rd8];
	mul.f32 	%f4, %f3, %f2;
	st.global.f32 	[%rd8], %f4;
$L__BB26_3:
	ret;

}
	// .globl	sub
.visible .entry sub(
	.param .u64 .ptr .align 1 sub_param_0,
	.param .u64 .ptr .align 1 sub_param_1,
	.param .u64 .ptr .align 1 sub_param_2,
	.param .u32 sub_param_3
)
{
	.reg .pred 	%p<2>;
	.reg .b32 	%r<6>;
	.reg .b32 	%f<4>;
	.reg .b64 	%rd<11>;

	ld.param.u64 	%rd1, [sub_param_0];
	ld.param.u64 	%rd2, [sub_param_1];
	ld.param.u64 	%rd3, [sub_param_2];
	ld.param.u32 	%r2, [sub_param_3];
	mov.u32 	%r3, %ntid.x;
	mov.u32 	%r4, %ctaid.x;
	mov.u32 	%r5, %tid.x;
	mad.lo.s32 	%r1, %r3, %r4, %r5;
	setp.ge.s32 	%p1, %r1, %r2;
	@%p1 bra 	$L__BB27_2;
	cvta.to.global.u64 	%rd4, %rd1;
	cvta.to.global.u64 	%rd5, %rd2;
	cvta.to.global.u64 	%rd6, %rd3;
	mul.wide.s32 	%rd7, %r1, 4;
	add.s64 	%rd8, %rd4, %rd7;
	ld.global.nc.f32 	%f1, [%rd8];
	add.s64 	%rd9, %rd5, %rd7;
	ld.global.nc.f32 	%f2, [%rd9];
	sub.f32 	%f3, %f1, %f2;
	add.s64 	%rd10, %rd6, %rd7;
	st.global.f32 	[%rd10], %f3;
$L__BB27_2:
	ret;

}
	// .globl	mul
.visible .entry mul(
	.param .u64 .ptr .align 1 mul_param_0,
	.param .f32 mul_param_1,
	.param .u32 mul_param_2
)
{
	.reg .pred 	%p<2>;
	.reg .b32 	%r<6>;
	.reg .b32 	%f<4>;
	.reg .b64 	%rd<5>;

	ld.param.u64 	%rd1, [mul_param_0];
	ld.param.f32 	%f1, [mul_param_1];
	ld.param.u32 	%r2, [mul_param_2];
	mov.u32 	%r3, %ntid.x;
	mov.u32 	%r4, %ctaid.x;
	mov.u32 	%r5, %tid.x;
	mad.lo.s32 	%r1, %r3, %r4, %r5;
	setp.ge.s32 	%p1, %r1, %r2;
	@%p1 bra 	$L__BB28_2;
	cvta.to.global.u64 	%rd2, %rd1;
	mul.wide.s32 	%rd3, %r1, 4;
	add.s64 	%rd4, %rd2, %rd3;
	ld.global.f32 	%f2, [%rd4];
	mul.f32 	%f3, %f1, %f2;
	st.global.f32 	[%rd4], %f3;
$L__BB28_2:
	ret;

}
	// .globl	derVar_part_1
.visible .entry derVar_part_1(
	.param .u64 .ptr .align 1 derVar_part_1_param_0,
	.param .f32 derVar_part_1_param_1,
	.param .u64 .ptr .align 1 derVar_part_1_param_2,
	.param .u32 derVar_part_1_param_3
)
{
	.reg .pred 	%p<12>;
	.reg .b32 	%r<18>;
	.reg .b32 	%f<69>;
	.reg .b64 	%rd<9>;

	ld.param.u64 	%rd1, [derVar_part_1_param_0];
	ld.param.f32 	%f7, [derVar_part_1_param_1];
	ld.param.u64 	%rd2, [derVar_part_1_param_2];
	ld.param.u32 	%r2, [derVar_part_1_param_3];
	mov.u32 	%r3, %ntid.x;
	mov.u32 	%r4, %ctaid.x;
	mov.u32 	%r5, %tid.x;
	mad.lo.s32 	%r1, %r3, %r4, %r5;
	setp.ge.s32 	%p1, %r1, %r2;
	@%p1 bra 	$L__BB29_9;
	cvta.to.global.u64 	%rd3, %rd1;
	mul.wide.s32 	%rd4, %r1, 4;
	add.s64 	%rd5, %rd3, %rd4;
	ld.global.nc.f32 	%f9, [%rd5];
	add.f32 	%f1, %f7, %f9;
	abs.f32 	%f2, %f1;
	setp.eq.f32 	%p2, %f1, 0f3F800000;
	mov.f32 	%f68, 0f3F800000;
	@%p2 bra 	$L__BB29_8;
	setp.num.f32 	%p3, %f2, %f2;
	@%p3 bra 	$L__BB29_4;
	mov.f32 	%f66, 0fBFC00000;
	add.rn.f32 	%f68, %f1, %f66;
	bra.uni 	$L__BB29_8;
$L__BB29_4:
	setp.neu.f32 	%p4, %f1, 0f00000000;
	setp.neu.f32 	%p5, %f2, 0f7F800000;
	and.pred  	%p6, %p4, %p5;
	@%p6 bra 	$L__BB29_6;
	add.f32 	%f65, %f1, %f1;
	mov.b32 	%r15, %f65;
	and.b32  	%r16, %r15, 2147483647;
	xor.b32  	%r17, %r16, 2139095040;
	mov.b32 	%f68, %r17;
	bra.uni 	$L__BB29_8;
$L__BB29_6:
	setp.lt.f32 	%p7, %f2, 0f00800000;
	mul.f32 	%f10, %f2, 0f4B800000;
	selp.f32 	%f11, %f10, %f2, %p7;
	mov.b32 	%r6, %f11;
	add.s32 	%r7, %r6, -1060439283;
	and.b32  	%r8, %r7, -8388608;
	sub.s32 	%r9, %r6, %r8;
	mov.b32 	%f12, %r9;
	cvt.rn.f32.s32 	%f13, %r8;
	selp.f32 	%f14, 0fC1C00000, 0f00000000, %p7;
	fma.rn.f32 	%f15, %f13, 0f34000000, %f14;
	add.f32 	%f16, %f12, 0fBF800000;
	add.f32 	%f17, %f12, 0f3F800000;
	rcp.approx.ftz.f32 	%f18, %f17;
	add.f32 	%f19, %f16, %f16;
	mul.f32 	%f20, %f19, %f18;
	mul.f32 	%f21, %f20, %f20;
	neg.f32 	%f22, %f20;
	sub.f32 	%f23, %f16, %f20;
	add.f32 	%f24, %f23, %f23;
	fma.rn.f32 	%f25, %f22, %f16, %f24;
	mul.rn.f32 	%f26, %f18, %f25;
	fma.rn.f32 	%f27, %f21, 0f3A2C32E4, 0f3B52E7DB;
	fma.rn.f32 	%f28, %f27, %f21, 0f3C93BB73;
	fma.rn.f32 	%f29, %f28, %f21, 0f3DF6384F;
	mul.rn.f32 	%f30, %f29, %f21;
	fma.rn.f32 	%f31, %f20, 0f3FB8AA3B, %f15;
	mul.f32 	%f32, %f30, 0f40400000;
	sub.f32 	%f33, %f15, %f31;
	fma.rn.f32 	%f34, %f20, 0f3FB8AA3B, %f33;
	fma.rn.f32 	%f35, %f26, 0f3FB8AA3B, %f34;
	fma.rn.f32 	%f36, %f20, 0f32A55E34, %f35;
	fma.rn.f32 	%f37, %f32, %f26, %f36;
	fma.rn.f32 	%f38, %f30, %f20, %f37;
	add.rn.f32 	%f39, %f31, %f38;
	mov.f32 	%f40, 0fBFC00000;
	mul.rn.f32 	%f41, %f39, %f40;
	cvt.rni.f32.f32 	%f42, %f41;
	sub.f32 	%f43, %f41, %f42;
	neg.f32 	%f44, %f41;
	fma.rn.f32 	%f45, %f39, 0fBFC00000, %f44;
	neg.f32 	%f46, %f31;
	add.rn.f32 	%f47, %f39, %f46;
	neg.f32 	%f48, %f47;
	add.rn.f32 	%f49, %f38, %f48;
	fma.rn.f32 	%f50, %f49, 0fBFC00000, %f45;
	add.f32 	%f51, %f43, %f50;
	setp.gt.f32 	%p8, %f42, 0f00000000;
	selp.b32 	%r10, 0, -2097152000, %p8;
	setp.geu.f32 	%p9, %f1, 0f00000000;
	setp.lt.f32 	%p10, %f41, 0f00000000;
	selp.f32 	%f52, 0f00000000, 0f7F800000, %p10;
	abs.f32 	%f53, %f41;
	setp.gt.f32 	%p11, %f53, 0f43180000;
	cvt.rzi.s32.f32 	%r11, %f42;
	shl.b32 	%r12, %r11, 23;
	sub.s32 	%r13, %r12, %r10;
	mov.b32 	%f54, %r13;
	add.s32 	%r14, %r10, 2130706432;
	mov.b32 	%f55, %r14;
	fma.rn.f32 	%f56, %f51, 0f391FCB8E, 0f3AAF85ED;
	fma.rn.f32 	%f57, %f56, %f51, 0f3C1D9856;
	fma.rn.f32 	%f58, %f57, %f51, 0f3D6357BB;
	fma.rn.f32 	%f59, %f58, %f51, 0f3E75FDEC;
	fma.rn.f32 	%f60, %f59, %f51, 0f3F317218;
	fma.rn.f32 	%f61, %f60, %f51, 0f3F800000;
	mul.f32 	%f62, %f61, %f55;
	mul.f32 	%f63, %f62, %f54;
	selp.f32 	%f68, %f52, %f63, %p11;
	@%p9 bra 	$L__BB29_8;
	mov.f32 	%f68, 0f7FFFFFFF;
$L__BB29_8:
	mul.f32 	%f67, %f68, 0fBF000000;
	cvta.to.global.u64 	%rd6, %rd2;
	add.s64 	%rd8, %rd6, %rd4;
	st.global.f32 	[%rd8], %f67;
$L__BB29_9:
	ret;

}
	// .globl	derVar_part_3
.visible .entry derVar_part_3(
	.param .u64 .ptr .align 1 derVar_part_3_param_0,
	.param .u64 .ptr .align 1 derVar_part_3_param_1,
	.param .u32 derVar_part_3_param_2
)
{
	.reg .pred 	%p<2>;
	.reg .b32 	%r<6>;
	.reg .b32 	%f<4>;
	.reg .b64 	%rd<8>;

	ld.param.u64 	%rd1, [derVar_part_3_param_0];
	ld.param.u64 	%rd2, [derVar_part_3_param_1];
	ld.param.u32 	%r2, [derVar_part_3_param_2];
	mov.u32 	%r3, %ntid.x;
	mov.u32 	%r4, %ctaid.x;
	mov.u32 	%r5, %tid.x;
	mad.lo.s32 	%r1, %r3, %r4, %r5;
	setp.ge.s32 	%p1, %r1, %r2;
	@%p1 bra 	$L__BB30_2;
	cvta.to.global.u64 	%rd3, %rd1;
	cvta.to.global.u64 	%rd4, %rd2;
	mul.wide.s32 	%rd5, %r1, 4;
	add.s64 	%rd6, %rd3, %rd5;
	ld.global.nc.f32 	%f1, [%rd6];
	add.s64 	%rd7, %rd4, %rd5;
	ld.global.f32 	%f2, [%rd7];
	mul.f32 	%f3, %f1, %f2;
	st.global.f32 	[%rd7], %f3;
$L__BB30_2:
	ret;

}
	// .globl	derMean_part_1
.visible .entry derMean_part_1(
	.param .u64 .ptr .align 1 derMean_part_1_param_0,
	.param .f32 derMean_part_1_param_1,
	.param .u64 .ptr .align 1 derMean_part_1_param_2,
	.param .u32 derMean_part_1_param_3
)
{
	.reg .pred 	%p<2>;
	.reg .b32 	%r<6>;
	.reg .b32 	%f<7>;
	.reg .b64 	%rd<8>;

	ld.param.u64 	%rd1, [derMean_part_1_param_0];
	ld.param.f32 	%f1, [derMean_part_1_param_1];
	ld.param.u64 	%rd2, [derMean_part_1_param_2];
	ld.param.u32 	%r2, [derMean_part_1_param_3];
	mov.u32 	%r3, %ntid.x;
	mov.u32 	%r4, %ctaid.x;
	mov.u32 	%r5, %tid.x;
	mad.lo.s32 	%r1, %r3, %r4, %r5;
	setp.ge.s32 	%p1, %r1, %r2;
	@%p1 bra 	$L__BB31_2;
	cvta.to.global.u64 	%rd3, %rd1;
	cvta.to.global.u64 	%rd4, %rd2;
	mul.wide.s32 	%rd5, %r1, 4;
	add.s64 	%rd6, %rd3, %rd5;
	ld.global.nc.f32 	%f2, [%rd6];
	add.f32 	%f3, %f1, %f2;
	sqrt.rn.f32 	%f4, %f3;
	mov.f32 	%f5, 0fBF800000;
	div.rn.f32 	%f6, %f5, %f4;
	add.s64 	%rd7, %rd4, %rd5;
	st.global.f32 	[%rd7], %f6;
$L__BB31_2:
	ret;

}
	// .globl	derMean_part_3
.visible .entry derMean_part_3(
	.param .u64 .ptr .align 1 derMean_part_3_param_0,
	.param .u64 .ptr .align 1 derMean_part_3_param_1,
	.param .u64 .ptr .align 1 derMean_part_3_param_2,
	.param .u32 derMean_part_3_param_3,
	.param .u64 .ptr .align 1 derMean_part_3_param_4,
	.param .u32 derMean_part_3_param_5
)
{
	.reg .pred 	%p<2>;
	.reg .b32 	%r<7>;
	.reg .b32 	%f<7>;
	.reg .b64 	%rd<14>;
	.reg .b64 	%fd<9>;

	ld.param.u64 	%rd1, [derMean_part_3_param_0];
	ld.param.u64 	%rd2, [derMean_part_3_param_1];
	ld.param.u64 	%rd3, [derMean_part_3_param_2];
	ld.param.u32 	%r2, [derMean_part_3_param_3];
	ld.param.u64 	%rd4, [derMean_part_3_param_4];
	ld.param.u32 	%r3, [derMean_part_3_param_5];
	mov.u32 	%r4, %ntid.x;
	mov.u32 	%r5, %ctaid.x;
	mov.u32 	%r6, %tid.x;
	mad.lo.s32 	%r1, %r4, %r5, %r6;
	setp.ge.s32 	%p1, %r1, %r3;
	@%p1 bra 	$L__BB32_2;
	cvta.to.global.u64 	%rd5, %rd1;
	cvta.to.global.u64 	%rd6, %rd4;
	cvta.to.global.u64 	%rd7, %rd2;
	cvta.to.global.u64 	%rd8, %rd3;
	mul.wide.s32 	%rd9, %r1, 4;
	add.s64 	%rd10, %rd5, %rd9;
	ld.global.nc.f32 	%f1, [%rd10];
	add.s64 	%rd11, %rd6, %rd9;
	ld.global.f32 	%f2, [%rd11];
	mul.f32 	%f3, %f1, %f2;
	add.s64 	%rd12, %rd7, %rd9;
	ld.global.nc.f32 	%f4, [%rd12];
	cvt.f64.f32 	%fd1, %f4;
	add.f64 	%fd2, %fd1, %fd1;
	add.s64 	%rd13, %rd8, %rd9;
	ld.global.nc.f32 	%f5, [%rd13];
	cvt.f64.f32 	%fd3, %f5;
	mul.f64 	%fd4, %fd2, %fd3;
	cvt.rn.f64.s32 	%fd5, %r2;
	div.rn.f64 	%fd6, %fd4, %fd5;
	cvt.f64.f32 	%fd7, %f3;
	sub.f64 	%fd8, %fd7, %fd6;
	cvt.rn.f32.f64 	%f6, %fd8;
	st.global.f32 	[%rd11], %f6;
$L__BB32_2:
	ret;

}
	// .globl	derNorm_part_1
.visible .entry derNorm_part_1(
	.param .u64 .ptr .align 1 derNorm_part_1_param_0,
	.param .f32 derNorm_part_1_param_1,
	.param .u64 .ptr .align 1 derNorm_part_1_param_2,
	.param .u32 derNorm_part_1_param_3
)
{
	.reg .pred 	%p<2>;
	.reg .b32 	%r<6>;
	.reg .b32 	%f<6>;
	.reg .b64 	%rd<8>;

	ld.param.u64 	%rd1, [derNorm_part_1_param_0];
	ld.param.f32 	%f1, [derNorm_part_1_param_1];
	ld.param.u64 	%rd2, [derNorm_part_1_param_2];
	ld.param.u32 	%r2, [derNorm_part_1_param_3];
	mov.u32 	%r3, %ntid.x;
	mov.u32 	%r4, %ctaid.x;
	mov.u32 	%r5, %tid.x;
	mad.lo.s32 	%r1, %r3, %r4, %r5;
	setp.ge.s32 	%p1, %r1, %r2;
	@%p1 bra 	$L__BB33_2;
	cvta.to.global.u64 	%rd3, %rd1;
	cvta.to.global.u64 	%rd4, %rd2;
	mul.wide.s32 	%rd5, %r1, 4;
	add.s64 	%rd6, %rd3, %rd5;
	ld.global.nc.f32 	%f2, [%rd6];
	add.f32 	%f3, %f1, %f2;
	sqrt.rn.f32 	%f4, %f3;
	rcp.rn.f32 	%f5, %f4;
	add.s64 	%rd7, %rd4, %rd5;
	st.global.f32 	[%rd7], %f5;
$L__BB33_2:
	ret;

}
	// .globl	pow2
.visible .entry pow2(
	.param .u64 .ptr .align 1 pow2_param_0,
	.param .u32 pow2_param_1
)
{
	.reg .pred 	%p<2>;
	.reg .b32 	%r<6>;
	.reg .b32 	%f<3>;
	.reg .b64 	%rd<5>;

	ld.param.u64 	%rd1, [pow2_param_0];
	ld.param.u32 	%r2, [pow2_param_1];
	mov.u32 	%r3, %ntid.x;
	mov.u32 	%r4, %ctaid.x;
	mov.u32 	%r5, %tid.x;
	mad.lo.s32 	%r1, %r3, %r4, %r5;
	setp.ge.s32 	%p1, %r1, %r2;
	@%p1 bra 	$L__BB34_2;
	cvta.to.global.u64 	%rd2, %rd1;
	mul.wide.s32 	%rd3, %r1, 4;
	add.s64 	%rd4, %rd2, %rd3;
	ld.global.f32 	%f1, [%rd4];
	mul.f32 	%f2, %f1, %f1;
	st.global.f32 	[%rd4], %f2;
$L__BB34_2:
	ret;

}
	// .globl	sum
.visible .entry sum(
	.param .u64 .ptr .align 1 sum_param_0,
	.param .u64 .ptr .align 1 sum_param_1,
	.param .u32 sum_param_2
)
{
	.reg .pred 	%p<2>;
	.reg .b32 	%r<6>;
	.reg .b32 	%f<4>;
	.reg .b64 	%rd<7>;

	ld.param.u64 	%rd1, [sum_param_0];
	ld.param.u64 	%rd2, [sum_param_1];
	ld.param.u32 	%r2, [sum_param_2];
	mov.u32 	%r3, %ntid.x;
	mov.u32 	%r4, %ctaid.x;
	mov.u32 	%r5, %tid.x;
	mad.lo.s32 	%r1, %r3, %r4, %r5;
	setp.ge.s32 	%p1, %r1, %r2;
	@%p1 bra 	$L__BB35_2;
	cvta.to.global.u64 	%rd3, %rd1;
	cvta.to.global.u64 	%rd4, %rd2;
	mul.wide.s32 	%rd5, %r1, 4;
	add.s64 	%rd6, %rd3, %rd5;
	ld.global.f32 	%f1, [%rd6];
	ld.global.f32 	%f2, [%rd4];
	add.f32 	%f3, %f1, %f2;
	st.global.f32 	[%rd4], %f3;
$L__BB35_2:
	ret;

}
	// .globl	momentum
.visible .entry momentum(
	.param .u64 .ptr .align 1 momentum_param_0,
	.param .u64 .ptr .align 1 momentum_param_1,
	.param .f32 momentum_param_2,
	.param .u32 momentum_param_3
)
{
	.reg .pred 	%p<2>;
	.reg .b32 	%r<6>;
	.reg .b32 	%f<6>;
	.reg .b64 	%rd<8>;
	.reg .b64 	%fd<7>;

	ld.param.u64 	%rd1, [momentum_param_0];
	ld.param.u64 	%rd2, [momentum_param_1];
	ld.param.f32 	%f1, [momentum_param_2];
	ld.param.u32 	%r2, [momentum_param_3];
	mov.u32 	%r3, %ntid.x;
	mov.u32 	%r4, %ctaid.x;
	mov.u32 	%r5, %tid.x;
	mad.lo.s32 	%r1, %r3, %r4, %r5;
	setp.ge.s32 	%p1, %r1, %r2;
	@%p1 bra 	$L__BB36_2;
	cvta.to.global.u64 	%rd3, %rd1;
	cvta.to.global.u64 	%rd4, %rd2;
	mul.wide.s32 	%rd5, %r1, 4;
	add.s64 	%rd6, %rd3, %rd5;
	ld.global.f32 	%f2, [%rd6];
	mul.f32 	%f3, %f1, %f2;
	cvt.f64.f32 	%fd1, %f3;
	add.s64 	%rd7, %rd4, %rd5;
	ld.global.nc.f32 	%f4, [%rd7];
	cvt.f64.f32 	%fd2, %f4;
	cvt.f64.f32 	%fd3, %f1;
	mov.f64 	%fd4, 0d3FF0000000000000;
	sub.f64 	%fd5, %fd4, %fd3;
	fma.rn.f64 	%fd6, %fd5, %fd2, %fd1;
	cvt.rn.f32.f64 	%f5, %fd6;
	st.global.f32 	[%rd6], %f5;
$L__BB36_2:
	ret;

}
	// .globl	momentumPow2
.visible .entry momentumPow2(
	.param .u64 .ptr .align 1 momentumPow2_param_0,
	.param .u64 .ptr .align 1 momentumPow2_param_1,
	.param .f32 momentumPow2_param_2,
	.param .u32 momentumPow2_param_3
)
{
	.reg .pred 	%p<2>;
	.reg .b32 	%r<6>;
	.reg .b32 	%f<9>;
	.reg .b64 	%rd<8>;

	ld.param.u64 	%rd1, [momentumPow2_param_0];
	ld.param.u64 	%rd2, [momentumPow2_param_1];
	ld.param.f32 	%f1, [momentumPow2_param_2];
	ld.param.u32 	%r2, [momentumPow2_param_3];
	mov.u32 	%r3, %ntid.x;
	mov.u32 	%r4, %ctaid.x;
	mov.u32 	%r5, %tid.x;
	mad.lo.s32 	%r1, %r3, %r4, %r5;
	setp.ge.s32 	%p1, %r1, %r2;
	@%p1 bra 	$L__BB37_2;
	cvta.to.global.u64 	%rd3, %rd1;
	cvta.to.global.u64 	%rd4, %rd2;
	mul.wide.s32 	%rd5, %r1, 4;
	add.s64 	%rd6, %rd3, %rd5;
	ld.global.f32 	%f2, [%rd6];
	mov.f32 	%f3, 0f3F800000;
	sub.f32 	%f4, %f3, %f1;
	add.s64 	%rd7, %rd4, %rd5;
	ld.global.nc.f32 	%f5, [%rd7];
	mul.f32 	%f6, %f4, %f5;
	mul.f32 	%f7, %f5, %f6;
	fma.rn.f32 	%f8, %f1, %f2, %f7;
	st.global.f32 	[%rd6], %f8;
$L__BB37_2:
	ret;

}
	// .globl	subDivSqrtNorm
.visible .entry subDivSqrtNorm(
	.param .u64 .ptr .align 1 subDivSqrtNorm_param_0,
	.param .u64 .ptr .align 1 subDivSqrtNorm_param_1,
	.param .f32 subDivSqrtNorm_param_2,
	.param .f32 subDivSqrtNorm_param_3,
	.param .f32 subDivSqrtNorm_param_4,
	.param .u64 .ptr .align 1 subDivSqrtNorm_param_5,
	.param .u32 subDivSqrtNorm_param_6
)
{
	.reg .pred 	%p<2>;
	.reg .b32 	%r<6>;
	.reg .b32 	%f<10>;
	.reg .b64 	%rd<11>;
	.reg .b64 	%fd<12>;

	ld.param.u64 	%rd1, [subDivSqrtNorm_param_0];
	ld.param.u64 	%rd2, [subDivSqrtNorm_param_1];
	ld.param.f32 	%f1, [subDivSqrtNorm_param_2];
	ld.param.f32 	%f2, [subDivSqrtNorm_param_3];
	ld.param.f32 	%f3, [subDivSqrtNorm_param_4];
	ld.param.u64 	%rd3, [subDivSqrtNorm_param_5];
	ld.param.u32 	%r2, [subDivSqrtNorm_param_6];
	mov.u32 	%r3, %ntid.x;
	mov.u32 	%r4, %ctaid.x;
	mov.u32 	%r5, %tid.x;
	mad.lo.s32 	%r1, %r3, %r4, %r5;
	setp.ge.s32 	%p1, %r1, %r2;
	@%p1 bra 	$L__BB38_2;
	cvta.to.global.u64 	%rd4, %rd1;
	cvta.to.global.u64 	%rd5, %rd2;
	cvta.to.global.u64 	%rd6, %rd3;
	cvt.f64.f32 	%fd1, %f1;
	cvt.f64.f32 	%fd2, %f2;
	add.f64 	%fd3, %fd2, 0d3E7AD7F29ABCAF48;
	div.rn.f64 	%fd4, %fd1, %fd3;
	mul.wide.s32 	%rd7, %r1, 4;
	add.s64 	%rd8, %rd4, %rd7;
	ld.global.nc.f32 	%f4, [%rd8];
	cvt.f64.f32 	%fd5, %f4;
	mul.f64 	%fd6, %fd4, %fd5;
	add.s64 	%rd9, %rd5, %rd7;
	ld.global.nc.f32 	%f5, [%rd9];
	div.rn.f32 	%f6, %f5, %f3;
	sqrt.rn.f32 	%f7, %f6;
	cvt.f64.f32 	%fd7, %f7;
	add.f64 	%fd8, %fd7, 0d3E7AD7F29ABCAF48;
	div.rn.f64 	%fd9, %fd6, %fd8;
	add.s64 	%rd10, %rd6, %rd7;
	ld.global.f32 	%f8, [%rd10];
	cvt.f64.f32 	%fd10, %f8;
	sub.f64 	%fd11, %fd10, %fd9;
	cvt.rn.f32.f64 	%f9, %fd11;
	st.global.f32 	[%rd10], %f9;
$L__BB38_2:
	ret;

}
	// .globl	addBackCopy
.visible .entry addBackCopy(
	.param .u64 .ptr .align 1 addBackCopy_param_0,
	.param .u64 .ptr .align 1 addBackCopy_param_1,
	.param .u32 addBackCopy_param_2,
	.param .u32 addBackCopy_param_3,
	.param .u64 .ptr .align 1 addBackCopy_param_4,
	.param .u32 addBackCopy_param_5
)
{
	.reg .pred 	%p<3>;
	.reg .b32 	%r<12>;
	.reg .b32 	%f<5>;
	.reg .b64 	%rd<13>;

	ld.param.u64 	%rd1, [addBackCopy_param_0];
	ld.param.u64 	%rd2, [addBackCopy_param_1];
	ld.param.u32 	%r2, [addBackCopy_param_2];
	ld.param.u32 	%r3, [addBackCopy_param_3];
	ld.param.u64 	%rd3, [addBackCopy_param_4];
	ld.param.u32 	%r4, [addBackCopy_param_5];
	mov.u32 	%r5, %ntid.x;
	mov.u32 	%r6, %ctaid.x;
	mov.u32 	%r7, %tid.x;
	mad.lo.s32 	%r1, %r5, %r6, %r7;
	setp.ge.s32 	%p1, %r1, %r4;
	@%p1 bra 	$L__BB39_3;
	cvta.to.global.u64 	%rd4, %rd1;
	mul.wide.s32 	%rd5, %r1, 4;
	add.s64 	%rd6, %rd4, %rd5;
	ld.global.nc.f32 	%f2, [%rd6];
	mul.lo.s32 	%r8, %r3, %r2;
	cvt.rn.f32.s32 	%f3, %r8;
	add.f32 	%f1, %f2, %f3;
	setp.lt.s32 	%p2, %r2, 1;
	@%p2 bra 	$L__BB39_3;
	cvt.rzi.s32.f32 	%r9, %f1;
	cvta.to.global.u64 	%rd7, %rd3;
	add.s64 	%rd9, %rd7, %rd5;
	add.s32 	%r10, %r9, %r2;
	add.s32 	%r11, %r10, -1;
	mul.wide.s32 	%rd10, %r11, 4;
	cvta.to.global.u64 	%rd11, %rd2;
	add.s64 	%rd12, %rd11, %rd10;
	ld.global.nc.f32 	%f4, [%rd12];
	st.global.f32 	[%rd9], %f4;
$L__BB39_3:
	ret;

}
	// .globl	dropoutBack
.visible .entry dropoutBack(
	.param .u64 .ptr .align 1 dropoutBack_param_0,
	.param .u64 .ptr .align 1 dropoutBack_param_1,
	.param .f32 dropoutBack_param_2,
	.param .u64 .ptr .align 1 dropoutBack_param_3,
	.param .u32 dropoutBack_param_4
)
{
	.reg .pred 	%p<3>;
	.reg .b32 	%r<6>;
	.reg .b32 	%f<5>;
	.reg .b64 	%rd<12>;

	ld.param.u64 	%rd1, [dropoutBack_param_0];
	ld.param.u64 	%rd2, [dropoutBack_param_1];
	ld.param.f32 	%f1, [dropoutBack_param_2];
	ld.param.u64 	%rd3, [dropoutBack_param_3];
	ld.param.u32 	%r2, [dropoutBack_param_4];
	mov.u32 	%r3, %ntid.x;
	mov.u32 	%r4, %ctaid.x;
	mov.u32 	%r5, %tid.x;
	mad.lo.s32 	%r1, %r3, %r4, %r5;
	setp.ge.s32 	%p1, %r1, %r2;
	@%p1 bra 	$L__BB40_3;
	cvta.to.global.u64 	%rd4, %rd1;
	mul.wide.s32 	%rd5, %r1, 4;
	add.s64 	%rd6, %rd4, %rd5;
	ld.global.nc.f32 	%f2, [%rd6];
	setp.eq.f32 	%p2, %f2, 0f00000000;
	@%p2 bra 	$L__BB40_3;
	cvta.to.global.u64 	%rd7, %rd2;
	add.s64 	%rd9, %rd7, %rd5;
	ld.global.nc.f32 	%f3, [%rd9];
	mul.f32 	%f4, %f1, %f3;
	cvta.to.global.u64 	%rd10, %rd3;
	add.s64 	%rd11, %rd10, %rd5;
	st.global.f32 	[%rd11], %f4;
$L__BB40_3:
	ret;

}
	// .globl	derGelu
.visible .entry derGelu(
	.param .u64 .ptr .align 1 derGelu_param_0,
	.param .u64 .ptr .align 1 derGelu_param_1,
	.param .u64 .ptr .align 1 derGelu_param_2,
	.param .u32 derGelu_param_3
)
{
	.reg .pred 	%p<15>;
	.reg .b32 	%r<15>;
	.reg .b32 	%f<90>;
	.reg .b64 	%rd<15>;
	.reg .b64 	%fd<13>;

	ld.param.u64 	%rd1, [derGelu_param_0];
	ld.param.u64 	%rd2, [derGelu_param_1];
	ld.param.u64 	%rd3, [derGelu_param_2];
	ld.param.u32 	%r2, [derGelu_param_3];
	mov.u32 	%r3, %ntid.x;
	mov.u32 	%r4, %ctaid.x;
	mov.u32 	%r5, %tid.x;
	mad.lo.s32 	%r1, %r3, %r4, %r5;
	setp.ge.s32 	%p1, %r1, %r2;
	@%p1 bra 	$L__BB41_9;
	cvta.to.global.u64 	%rd4, %rd1;
	mul.wide.s32 	%rd5, %r1, 4;
	add.s64 	%rd6, %rd4, %rd5;
	ld.global.nc.f32 	%f1, [%rd6];
	abs.f32 	%f2, %f1;
	setp.lt.f32 	%p2, %f2, 0f00800000;
	mul.f32 	%f9, %f2, 0f4B800000;
	selp.f32 	%f10, %f9, %f2, %p2;
	selp.f32 	%f11, 0fC1C00000, 0f00000000, %p2;
	mov.b32 	%r6, %f10;
	add.s32 	%r7, %r6, -1060439283;
	and.b32  	%r8, %r7, -8388608;
	sub.s32 	%r9, %r6, %r8;
	mov.b32 	%f12, %r9;
	cvt.rn.f32.s32 	%f13, %r8;
	fma.rn.f32 	%f14, %f13, 0f34000000, %f11;
	add.f32 	%f15, %f12, 0fBF800000;
	add.f32 	%f16, %f12, 0f3F800000;
	rcp.approx.ftz.f32 	%f17, %f16;
	add.f32 	%f18, %f15, %f15;
	mul.f32 	%f19, %f18, %f17;
	mul.f32 	%f20, %f19, %f19;
	sub.f32 	%f21, %f15, %f19;
	add.f32 	%f22, %f21, %f21;
	neg.f32 	%f23, %f19;
	fma.rn.f32 	%f24, %f23, %f15, %f22;
	mul.rn.f32 	%f25, %f17, %f24;
	fma.rn.f32 	%f26, %f20, 0f3A2C32E4, 0f3B52E7DB;
	fma.rn.f32 	%f27, %f26, %f20, 0f3C93BB73;
	fma.rn.f32 	%f28, %f27, %f20, 0f3DF6384F;
	mul.rn.f32 	%f29, %f28, %f20;
	fma.rn.f32 	%f30, %f19, 0f3FB8AA3B, %f14;
	sub.f32 	%f31, %f14, %f30;
	fma.rn.f32 	%f32, %f19, 0f3FB8AA3B, %f31;
	fma.rn.f32 	%f33, %f25, 0f3FB8AA3B, %f32;
	fma.rn.f32 	%f34, %f19, 0f32A55E34, %f33;
	mul.f32 	%f35, %f29, 0f40400000;
	fma.rn.f32 	%f36, %f35, %f25, %f34;
	fma.rn.f32 	%f37, %f29, %f19, %f36;
	add.rn.f32 	%f38, %f30, %f37;
	neg.f32 	%f39, %f30;
	add.rn.f32 	%f40, %f38, %f39;
	neg.f32 	%f41, %f40;
	add.rn.f32 	%f42, %f37, %f41;
	mov.f32 	%f43, 0f40400000;
	mul.rn.f32 	%f44, %f38, %f43;
	neg.f32 	%f45, %f44;
	fma.rn.f32 	%f46, %f38, 0f40400000, %f45;
	fma.rn.f32 	%f47, %f42, 0f40400000, %f46;
	cvt.rni.f32.f32 	%f48, %f44;
	sub.f32 	%f49, %f44, %f48;
	add.f32 	%f50, %f49, %f47;
	fma.rn.f32 	%f51, %f50, 0f391FCB8E, 0f3AAF85ED;
	fma.rn.f32 	%f52, %f51, %f50, 0f3C1D9856;
	fma.rn.f32 	%f53, %f52, %f50, 0f3D6357BB;
	fma.rn.f32 	%f54, %f53, %f50, 0f3E75FDEC;
	fma.rn.f32 	%f55, %f54, %f50, 0f3F317218;
	fma.rn.f32 	%f56, %f55, %f50, 0f3F800000;
	cvt.rzi.s32.f32 	%r10, %f48;
	setp.gt.f32 	%p3, %f48, 0f00000000;
	selp.b32 	%r11, 0, -2097152000, %p3;
	add.s32 	%r12, %r11, 2130706432;
	mov.b32 	%f57, %r12;
	mul.f32 	%f58, %f56, %f57;
	shl.b32 	%r13, %r10, 23;
	sub.s32 	%r14, %r13, %r11;
	mov.b32 	%f59, %r14;
	mul.f32 	%f60, %f58, %f59;
	abs.f32 	%f61, %f44;
	setp.gt.f32 	%p4, %f61, 0f43180000;
	setp.lt.f32 	%p5, %f44, 0f00000000;
	selp.f32 	%f62, 0f00000000, 0f7F800000, %p5;
	selp.f32 	%f3, %f62, %f60, %p4;
	setp.eq.f32 	%p6, %f1, 0f3F800000;
	mov.f32 	%f89, 0f3F800000;
	@%p6 bra 	$L__BB41_8;
	setp.num.f32 	%p7, %f2, %f2;
	@%p7 bra 	$L__BB41_4;
	mov.f32 	%f63, 0f40400000;
	add.rn.f32 	%f89, %f1, %f63;
	bra.uni 	$L__BB41_8;
$L__BB41_4:
	setp.neu.f32 	%p8, %f1, 0f00000000;
	setp.neu.f32 	%p9, %f2, 0f7F800000;
	and.pred  	%p10, %p8, %p9;
	@%p10 bra 	$L__BB41_6;
	add.f32 	%f89, %f1, %f1;
	bra.uni 	$L__BB41_8;
$L__BB41_6:
	setp.geu.f32 	%p11, %f1, 0f00000000;
	mov.f32 	%f89, %f3;
	@%p11 bra 	$L__BB41_8;
	neg.f32 	%f89, %f3;
$L__BB41_8:
	cvt.f64.f32 	%fd1, %f1;
	cvt.f64.f32 	%fd2, %f89;
	mul.f64 	%fd3, %fd2, 0d3FA2444EE469A184;
	fma.rn.f64 	%fd4, %fd1, 0d3FE9884548DF6CE3, %fd3;
	cvt.rn.f32.f64 	%f64, %fd4;
	abs.f32 	%f65, %f64;
	mul.f32 	%f66, %f65, 0f4038AA3B;
	ex2.approx.ftz.f32 	%f67, %f66;
	add.f32 	%f68, %f67, 0f3F800000;
	rcp.approx.ftz.f32 	%f69, %f68;
	fma.rn.f32 	%f70, %f69, 0fC0000000, 0f3F800000;
	setp.ge.f32 	%p12, %f65, 0f41102CB4;
	selp.f32 	%f71, 0f3F800000, %f70, %p12;
	abs.f32 	%f72, %f71;
	neg.f32 	%f73, %f72;
	mov.b64 	%rd7, %fd4;
	shr.u64 	%rd8, %rd7, 63;
	and.b64  	%rd9, %rd8, 1;
	setp.eq.b64 	%p13, %rd9, 1;
	selp.f32 	%f74, %f73, %f72, %p13;
	mul.f32 	%f75, %f64, %f64;
	fma.rn.f32 	%f76, %f75, 0f3C80F082, 0fBD563CAE;
	fma.rn.f32 	%f77, %f76, %f75, 0f3E085941;
	fma.rn.f32 	%f78, %f77, %f75, 0fBEAAA9ED;
	fma.rn.f32 	%f79, %f78, %f75, 0f00000000;
	fma.rn.f32 	%f80, %f79, %f64, %f64;
	setp.ge.f32 	%p14, %f65, 0f3F19999A;
	selp.f32 	%f81, %f74, %f80, %p14;
	cvta.to.global.u64 	%rd10, %rd2;
	add.s64 	%rd12, %rd10, %rd5;
	ld.global.nc.f32 	%f82, [%rd12];
	cvt.f64.f32 	%fd5, %f82;
	mul.f64 	%fd6, %fd5, 0d3FE0000000000000;
	add.f32 	%f83, %f81, 0f3F800000;
	cvt.f64.f32 	%fd7, %f83;
	mul.f32 	%f84, %f81, %f81;
	mov.f32 	%f85, 0f3F800000;
	sub.f32 	%f86, %f85, %f84;
	mul.f32 	%f87, %f1, %f86;
	cvt.f64.f32 	%fd8, %f87;
	mul.f64 	%fd9, %fd1, 0d3FBB6676569E7246;
	fma.rn.f64 	%fd10, %fd9, %fd1, 0d3FE9884D6131C926;
	fma.rn.f64 	%fd11, %fd10, %fd8, %fd7;
	mul.f64 	%fd12, %fd6, %fd11;
	cvt.rn.f32.f64 	%f88, %fd12;
	cvta.to.global.u64 	%rd13, %rd3;
	add.s64 	%rd14, %rd13, %rd5;
	st.global.f32 	[%rd14], %f88;
$L__BB41_9:
	ret;

}
	// .globl	derSoftmax
.visible .entry derSoftmax(
	.param .u64 .ptr .align 1 derSoftmax_param_0,
	.param .u64 .ptr .align 1 derSoftmax_param_1,
	.param .u32 derSoftmax_param_2,
	.param .u64 .ptr .align 1 derSoftmax_param_3,
	.param .u32 derSoftmax_param_4
)
{
	.reg .pred 	%p<26>;
	.reg .b32 	%r<59>;
	.reg .b32 	%f<175>;
	.reg .b64 	%rd<29>;

	ld.param.u64 	%rd14, [derSoftmax_param_0];
	ld.param.u64 	%rd15, [derSoftmax_param_1];
	ld.param.u32 	%r28, [derSoftmax_param_2];
	ld.param.u64 	%rd13, [derSoftmax_param_3];
	ld.param.u32 	%r29, [derSoftmax_param_4];
	cvta.to.global.u64 	%rd1, %rd15;
	cvta.to.global.u64 	%rd2, %rd14;
	mov.u32 	%r30, %ntid.x;
	mov.u32 	%r31, %ctaid.x;
	mov.u32 	%r32, %tid.x;
	mad.lo.s32 	%r1, %r30, %r31, %r32;
	setp.ge.s32 	%p1, %r1, %r29;
	@%p1 bra 	$L__BB42_60;
	mul.lo.s32 	%r2, %r28, %r1;
	setp.lt.s32 	%p2, %r28, 1;
	@%p2 bra 	$L__BB42_60;
	and.b32  	%r3, %r28, 7;
	and.b32  	%r4, %r28, 3;
	and.b32  	%r5, %r28, 2147483640;
	and.b32  	%r6, %r28, 1;
	cvta.to.global.u64 	%rd3, %rd13;
	mov.b32 	%r48, 0;
	mov.u32 	%r49, %r2;
$L__BB42_3:
	setp.lt.u32 	%p3, %r28, 8;
	cvt.s64.s32 	%rd4, %r49;
	mul.wide.s32 	%rd16, %r49, 4;
	add.s64 	%rd5, %rd2, %rd16;
	mov.b32 	%r55, 0;
	mov.f32 	%f174, 0f00000000;
	mov.u32 	%r54, %r2;
	@%p3 bra 	$L__BB42_30;
	neg.s32 	%r50, %r48;
	mov.b32 	%r51, 0;
	mov.f32 	%f174, 0f00000000;
	mov.u32 	%r54, %r2;
$L__BB42_5:
	.pragma "nounroll";
	mul.wide.s32 	%rd6, %r54, 4;
	add.s64 	%rd17, %rd2, %rd6;
	add.s64 	%rd7, %rd17, 16;
	setp.eq.s32 	%p4, %r50, 0;
	@%p4 bra 	$L__BB42_7;
	ld.global.nc.f32 	%f150, [%rd5];
	ld.global.nc.f32 	%f81, [%rd7+-16];
	neg.f32 	%f82, %f81;
	mul.f32 	%f151, %f150, %f82;
	bra.uni 	$L__BB42_8;
$L__BB42_7:
	ld.global.nc.f32 	%f150, [%rd5];
	mov.f32 	%f83, 0f3F800000;
	sub.f32 	%f84, %f83, %f150;
	mul.f32 	%f151, %f150, %f84;
$L__BB42_8:
	add.s64 	%rd18, %rd1, %rd6;
	add.s64 	%rd8, %rd18, 16;
	ld.global.nc.f32 	%f85, [%rd18];
	fma.rn.f32 	%f8, %f151, %f85, %f174;
	add.s32 	%r36, %r51, 1;
	setp.eq.s32 	%p5, %r48, %r36;
	@%p5 bra 	$L__BB42_10;
	ld.global.nc.f32 	%f86, [%rd7+-12];
	neg.f32 	%f152, %f86;
	bra.uni 	$L__BB42_11;
$L__BB42_10:
	mov.f32 	%f87, 0f3F800000;
	sub.f32 	%f152, %f87, %f150;
$L__BB42_11:
	mul.f32 	%f88, %f150, %f152;
	ld.global.nc.f32 	%f89, [%rd8+-12];
	fma.rn.f32 	%f12, %f88, %f89, %f8;
	add.s32 	%r37, %r51, 2;
	setp.eq.s32 	%p6, %r48, %r37;
	@%p6 bra 	$L__BB42_13;
	ld.global.nc.f32 	%f90, [%rd7+-8];
	neg.f32 	%f153, %f90;
	bra.uni 	$L__BB42_14;
$L__BB42_13:
	mov.f32 	%f91, 0f3F800000;
	sub.f32 	%f153, %f91, %f150;
$L__BB42_14:
	mul.f32 	%f92, %f150, %f153;
	ld.global.nc.f32 	%f93, [%rd8+-8];
	fma.rn.f32 	%f16, %f92, %f93, %f12;
	add.s32 	%r38, %r51, 3;
	setp.eq.s32 	%p7, %r48, %r38;
	@%p7 bra 	$L__BB42_16;
	ld.global.nc.f32 	%f94, [%rd7+-4];
	neg.f32 	%f154, %f94;
	bra.uni 	$L__BB42_17;
$L__BB42_16:
	mov.f32 	%f95, 0f3F800000;
	sub.f32 	%f154, %f95, %f150;
$L__BB42_17:
	mul.f32 	%f96, %f150, %f154;
	ld.global.nc.f32 	%f97, [%rd8+-4];
	fma.rn.f32 	%f20, %f96, %f97, %f16;
	add.s32 	%r39, %r51, 4;
	setp.eq.s32 	%p8, %r48, %r39;
	@%p8 bra 	$L__BB42_19;
	ld.global.nc.f32 	%f98, [%rd7];
	neg.f32 	%f155, %f98;
	bra.uni 	$L__BB42_20;
$L__BB42_19:
	mov.f32 	%f99, 0f3F800000;
	sub.f32 	%f155, %f99, %f150;
$L__BB42_20:
	mul.f32 	%f100, %f150, %f155;
	ld.global.nc.f32 	%f101, [%rd8];
	fma.rn.f32 	%f24, %f100, %f101, %f20;
	add.s32 	%r40, %r51, 5;
	setp.eq.s32 	%p9, %r48, %r40;
	@%p9 bra 	$L__BB42_22;
	ld.global.nc.f32 	%f102, [%rd7+4];
	neg.f32 	%f156, %f102;
	bra.uni 	$L__BB42_23;
$L__BB42_22:
	mov.f32 	%f103, 0f3F800000;
	sub.f32 	%f156, %f103, %f150;
$L__BB42_23:
	mul.f32 	%f104, %f150, %f156;
	ld.global.nc.f32 	%f105, [%rd8+4];
	fma.rn.f32 	%f28, %f104, %f105, %f24;
	add.s32 	%r41, %r51, 6;
	setp.eq.s32 	%p10, %r48, %r41;
	@%p10 bra 	$L__BB42_25;
	ld.global.nc.f32 	%f106, [%rd7+8];
	neg.f32 	%f157, %f106;
	bra.uni 	$L__BB42_26;
$L__BB42_25:
	mov.f32 	%f107, 0f3F800000;
	sub.f32 	%f157, %f107, %f150;
$L__BB42_26:
	mul.f32 	%f108, %f150, %f157;
	ld.global.nc.f32 	%f109, [%rd8+8];
	fma.rn.f32 	%f32, %f108, %f109, %f28;
	add.s32 	%r42, %r51, 7;
	setp.eq.s32 	%p11, %r48, %r42;
	@%p11 bra 	$L__BB42_28;
	ld.global.nc.f32 	%f110, [%rd7+12];
	neg.f32 	%f158, %f110;
	bra.uni 	$L__BB42_29;
$L__BB42_28:
	mov.f32 	%f111, 0f3F800000;
	sub.f32 	%f158, %f111, %f150;
$L__BB42_29:
	mul.f32 	%f112, %f150, %f158;
	ld.global.nc.f32 	%f113, [%rd8+12];
	fma.rn.f32 	%f174, %f112, %f113, %f32;
	add.s32 	%r51, %r51, 8;
	add.s32 	%r54, %r54, 8;
	add.s32 	%r50, %r50, 8;
	setp.ne.s32 	%p12, %r51, %r5;
	mov.u32 	%r55, %r5;
	@%p12 bra 	$L__BB42_5;
$L__BB42_30:
	setp.eq.s32 	%p13, %r3, 0;
	@%p13 bra 	$L__BB42_59;
	add.s32 	%r43, %r3, -1;
	setp.lt.u32 	%p14, %r43, 3;
	@%p14 bra 	$L__BB42_45;
	setp.eq.s32 	%p15, %r48, %r55;
	mul.wide.s32 	%rd19, %r54, 4;
	add.s64 	%rd9, %rd2, %rd19;
	@%p15 bra 	$L__BB42_34;
	ld.global.nc.f32 	%f161, [%rd5];
	ld.global.nc.f32 	%f115, [%rd9];
	neg.f32 	%f116, %f115;
	mul.f32 	%f162, %f161, %f116;
	bra.uni 	$L__BB42_35;
$L__BB42_34:
	ld.global.nc.f32 	%f161, [%rd5];
	mov.f32 	%f117, 0f3F800000;
	sub.f32 	%f118, %f117, %f161;
	mul.f32 	%f162, %f161, %f118;
$L__BB42_35:
	add.s64 	%rd10, %rd1, %rd19;
	ld.global.nc.f32 	%f119, [%rd10];
	fma.rn.f32 	%f45, %f162, %f119, %f174;
	add.s32 	%r44, %r55, 1;
	setp.eq.s32 	%p16, %r48, %r44;
	@%p16 bra 	$L__BB42_37;
	ld.global.nc.f32 	%f120, [%rd9+4];
	neg.f32 	%f163, %f120;
	bra.uni 	$L__BB42_38;
$L__BB42_37:
	mov.f32 	%f121, 0f3F800000;
	sub.f32 	%f163, %f121, %f161;
$L__BB42_38:
	mul.f32 	%f122, %f161, %f163;
	ld.global.nc.f32 	%f123, [%rd10+4];
	fma.rn.f32 	%f49, %f122, %f123, %f45;
	add.s32 	%r45, %r55, 2;
	setp.eq.s32 	%p17, %r48, %r45;
	@%p17 bra 	$L__BB42_40;
	ld.global.nc.f32 	%f124, [%rd9+8];
	neg.f32 	%f164, %f124;
	bra.uni 	$L__BB42_41;
$L__BB42_40:
	mov.f32 	%f125, 0f3F800000;
	sub.f32 	%f164, %f125, %f161;
$L__BB42_41:
	mul.f32 	%f126, %f161, %f164;
	ld.global.nc.f32 	%f127, [%rd10+8];
	fma.rn.f32 	%f53, %f126, %f127, %f49;
	add.s32 	%r46, %r55, 3;
	setp.eq.s32 	%p18, %r48, %r46;
	@%p18 bra 	$L__BB42_43;
	ld.global.nc.f32 	%f128, [%rd9+12];
	neg.f32 	%f165, %f128;
	bra.uni 	$L__BB42_44;
$L__BB42_43:
	mov.f32 	%f129, 0f3F800000;
	sub.f32 	%f165, %f129, %f161;
$L__BB42_44:
	mul.f32 	%f130, %f161, %f165;
	ld.global.nc.f32 	%f131, [%rd10+12];
	fma.rn.f32 	%f174, %f130, %f131, %f53;
	add.s32 	%r54, %r54, 4;
	add.s32 	%r55, %r55, 4;
$L__BB42_45:
	setp.eq.s32 	%p19, %r4, 0;
	@%p19 bra 	$L__BB42_59;
	setp.eq.s32 	%p20, %r4, 1;
	@%p20 bra 	$L__BB42_54;
	setp.eq.s32 	%p21, %r48, %r55;
	mul.wide.s32 	%rd21, %r54, 4;
	add.s64 	%rd11, %rd2, %rd21;
	@%p21 bra 	$L__BB42_49;
	ld.global.nc.f32 	%f168, [%rd5];
	ld.global.nc.f32 	%f133, [%rd11];
	neg.f32 	%f134, %f133;
	mul.f32 	%f169, %f168, %f134;
	bra.uni 	$L__BB42_50;
$L__BB42_49:
	ld.global.nc.f32 	%f168, [%rd5];
	mov.f32 	%f135, 0f3F800000;
	sub.f32 	%f136, %f135, %f168;
	mul.f32 	%f169, %f168, %f136;
$L__BB42_50:
	add.s64 	%rd12, %rd1, %rd21;
	ld.global.nc.f32 	%f137, [%rd12];
	fma.rn.f32 	%f66, %f169, %f137, %f174;
	add.s32 	%r47, %r55, 1;
	setp.eq.s32 	%p22, %r48, %r47;
	@%p22 bra 	$L__BB42_52;
	ld.global.nc.f32 	%f138, [%rd11+4];
	neg.f32 	%f170, %f138;
	bra.uni 	$L__BB42_53;
$L__BB42_52:
	mov.f32 	%f139, 0f3F800000;
	sub.f32 	%f170, %f139, %f168;
$L__BB42_53:
	mul.f32 	%f140, %f168, %f170;
	ld.global.nc.f32 	%f141, [%rd12+4];
	fma.rn.f32 	%f174, %f140, %f141, %f66;
	add.s32 	%r54, %r54, 2;
	add.s32 	%r55, %r55, 2;
$L__BB42_54:
	setp.eq.s32 	%p23, %r6, 0;
	@%p23 bra 	$L__BB42_59;
	setp.eq.s32 	%p24, %r48, %r55;
	@%p24 bra 	$L__BB42_57;
	ld.global.nc.f32 	%f142, [%rd5];
	mul.wide.s32 	%rd23, %r54, 4;
	add.s64 	%rd24, %rd2, %rd23;
	ld.global.nc.f32 	%f143, [%rd24];
	neg.f32 	%f144, %f143;
	mul.f32 	%f173, %f142, %f144;
	bra.uni 	$L__BB42_58;
$L__BB42_57:
	ld.global.nc.f32 	%f145, [%rd5];
	mov.f32 	%f146, 0f3F800000;
	sub.f32 	%f147, %f146, %f145;
	mul.f32 	%f173, %f145, %f147;
$L__BB42_58:
	mul.wide.s32 	%rd25, %r54, 4;
	add.s64 	%rd26, %rd1, %rd25;
	ld.global.nc.f32 	%f148, [%rd26];
	fma.rn.f32 	%f174, %f173, %f148, %f174;
$L__BB42_59:
	shl.b64 	%rd27, %rd4, 2;
	add.s64 	%rd28, %rd3, %rd27;
	st.global.f32 	[%rd28], %f174;
	add.s32 	%r48, %r48, 1;
	add.s32 	%r49, %r49, 1;
	setp.ne.s32 	%p25, %r48, %r28;
	@%p25 bra 	$L__BB42_3;
$L__BB42_60:
	ret;

}
.func  (.param .b64 func_retval0) __internal_accurate_pow(
	.param .b64 __internal_accurate_pow_param_0
)
{
	.reg .pred 	%p<8>;
	.reg .b32 	%r<46>;
	.reg .b32 	%f<3>;
	.reg .b64 	%fd<109>;

	ld.param.f64 	%fd10, [__internal_accurate_pow_param_0];
	mov.f64 	%fd11, 0d4005BF0A8B145769;
	{
	.reg .b32 %temp; 
	mov.b64 	{%temp, %r8}, %fd11;
	}
	{
	.reg .b32 %temp; 
	mov.b64 	{%r9, %temp}, %fd11;
	}
	shr.u32 	%r10, %r8, 20;
	setp.lt.u32 	%p1, %r8, 1048576;
	mov.f64 	%fd12, 0d4365BF0A8B145769;
	{
	.reg .b32 %temp; 
	mov.b64 	{%temp, %r11}, %fd12;
	}
	{
	.reg .b32 %temp; 
	mov.b64 	{%r12, %temp}, %fd12;
	}
	shr.u32 	%r13, %r11, 20;
	add.s32 	%r14, %r13, -54;
	selp.b32 	%r15, %r12, %r9, %p1;
	selp.b32 	%r16, %r11, %r8, %p1;
	selp.b32 	%r1, %r14, %r10, %p1;
	add.s32 	%r45, %r1, -1023;
	and.b32  	%r17, %r16, -2146435073;
	or.b32  	%r18, %r17, 1072693248;
	mov.b64 	%fd107, {%r15, %r18};
	setp.lt.u32 	%p2, %r18, 1073127583;
	@%p2 bra 	$L__BB43_2;
	{
	.reg .b32 %temp; 
	mov.b64 	{%r19, %temp}, %fd107;
	}
	{
	.reg .b32 %temp; 
	mov.b64 	{%temp, %r20}, %fd107;
	}
	add.s32 	%r21, %r20, -1048576;
	mov.b64 	%fd107, {%r19, %r21};
	add.s32 	%r45, %r1, -1022;
$L__BB43_2:
	add.f64 	%fd13, %fd107, 0dBFF0000000000000;
	add.f64 	%fd14, %fd107, 0d3FF0000000000000;
	rcp.approx.ftz.f64 	%fd15, %fd14;
	neg.f64 	%fd16, %fd14;
	fma.rn.f64 	%fd17, %fd16, %fd15, 0d3FF0000000000000;
	fma.rn.f64 	%fd18, %fd17, %fd17, %fd17;
	fma.rn.f64 	%fd19, %fd18, %fd15, %fd15;
	mul.f64 	%fd20, %fd13, %fd19;
	fma.rn.f64 	%fd21, %fd13, %fd19, %fd20;
	mul.f64 	%fd22, %fd21, %fd21;
	fma.rn.f64 	%fd23, %fd22, 0d3EB0F5FF7D2CAFE2, 0d3ED0F5D241AD3B5A;
	fma.rn.f64 	%fd24, %fd23, %fd22, 0d3EF3B20A75488A3F;
	fma.rn.f64 	%fd25, %fd24, %fd22, 0d3F1745CDE4FAECD5;
	fma.rn.f64 	%fd26, %fd25, %fd22, 0d3F3C71C7258A578B;
	fma.rn.f64 	%fd27, %fd26, %fd22, 0d3F6249249242B910;
	fma.rn.f64 	%fd28, %fd27, %fd22, 0d3F89999999999DFB;
	sub.f64 	%fd29, %fd13, %fd21;
	add.f64 	%fd30, %fd29, %fd29;
	neg.f64 	%fd31, %fd21;
	fma.rn.f64 	%fd32, %fd31, %fd13, %fd30;
	mul.f64 	%fd33, %fd19, %fd32;
	fma.rn.f64 	%fd34, %fd22, %fd28, 0d3FB5555555555555;
	mov.f64 	%fd35, 0d3FB5555555555555;
	sub.f64 	%fd36, %fd35, %fd34;
	fma.rn.f64 	%fd37, %fd22, %fd28, %fd36;
	add.f64 	%fd38, %fd37, 0dBC46A4CB00B9E7B0;
	add.f64 	%fd39, %fd34, %fd38;
	sub.f64 	%fd40, %fd34, %fd39;
	add.f64 	%fd41, %fd38, %fd40;
	mul.rn.f64 	%fd42, %fd21, %fd21;
	neg.f64 	%fd43, %fd42;
	fma.rn.f64 	%fd44, %fd21, %fd21, %fd43;
	{
	.reg .b32 %temp; 
	mov.b64 	{%r22, %temp}, %fd33;
	}
	{
	.reg .b32 %temp; 
	mov.b64 	{%temp, %r23}, %fd33;
	}
	add.s32 	%r24, %r23, 1048576;
	mov.b64 	%fd45, {%r22, %r24};
	fma.rn.f64 	%fd46, %fd21, %fd45, %fd44;
	mul.rn.f64 	%fd47, %fd42, %fd21;
	neg.f64 	%fd48, %fd47;
	fma.rn.f64 	%fd49, %fd42, %fd21, %fd48;
	fma.rn.f64 	%fd50, %fd42, %fd33, %fd49;
	fma.rn.f64 	%fd51, %fd46, %fd21, %fd50;
	mul.rn.f64 	%fd52, %fd39, %fd47;
	neg.f64 	%fd53, %fd52;
	fma.rn.f64 	%fd54, %fd39, %fd47, %fd53;
	fma.rn.f64 	%fd55, %fd39, %fd51, %fd54;
	fma.rn.f64 	%fd56, %fd41, %fd47, %fd55;
	add.f64 	%fd57, %fd52, %fd56;
	sub.f64 	%fd58, %fd52, %fd57;
	add.f64 	%fd59, %fd56, %fd58;
	add.f64 	%fd60, %fd21, %fd57;
	sub.f64 	%fd61, %fd21, %fd60;
	add.f64 	%fd62, %fd57, %fd61;
	add.f64 	%fd63, %fd59, %fd62;
	add.f64 	%fd64, %fd33, %fd63;
	add.f64 	%fd65, %fd60, %fd64;
	sub.f64 	%fd66, %fd60, %fd65;
	add.f64 	%fd67, %fd64, %fd66;
	xor.b32  	%r25, %r45, -2147483648;
	mov.b32 	%r26, 1127219200;
	mov.b64 	%fd68, {%r25, %r26};
	mov.b32 	%r27, -2147483648;
	mov.b64 	%fd69, {%r27, %r26};
	sub.f64 	%fd70, %fd68, %fd69;
	fma.rn.f64 	%fd71, %fd70, 0d3FE62E42FEFA39EF, %fd65;
	fma.rn.f64 	%fd72, %fd70, 0dBFE62E42FEFA39EF, %fd71;
	sub.f64 	%fd73, %fd72, %fd65;
	sub.f64 	%fd74, %fd67, %fd73;
	fma.rn.f64 	%fd75, %fd70, 0d3C7ABC9E3B39803F, %fd74;
	add.f64 	%fd76, %fd71, %fd75;
	sub.f64 	%fd77, %fd71, %fd76;
	add.f64 	%fd78, %fd75, %fd77;
	{
	.reg .b32 %temp; 
	mov.b64 	{%temp, %r28}, %fd10;
	}
	{
	.reg .b32 %temp; 
	mov.b64 	{%r29, %temp}, %fd10;
	}
	shl.b32 	%r30, %r28, 1;
	setp.gt.u32 	%p3, %r30, -33554433;
	and.b32  	%r31, %r28, -15728641;
	selp.b32 	%r32, %r31, %r28, %p3;
	mov.b64 	%fd79, {%r29, %r32};
	mul.rn.f64 	%fd80, %fd76, %fd79;
	neg.f64 	%fd81, %fd80;
	fma.rn.f64 	%fd82, %fd76, %fd79, %fd81;
	fma.rn.f64 	%fd83, %fd78, %fd79, %fd82;
	add.f64 	%fd4, %fd80, %fd83;
	sub.f64 	%fd84, %fd80, %fd4;
	add.f64 	%fd5, %fd83, %fd84;
	fma.rn.f64 	%fd85, %fd4, 0d3FF71547652B82FE, 0d4338000000000000;
	{
	.reg .b32 %temp; 
	mov.b64 	{%r5, %temp}, %fd85;
	}
	mov.f64 	%fd86, 0dC338000000000000;
	add.rn.f64 	%fd87, %fd85, %fd86;
	fma.rn.f64 	%fd88, %fd87, 0dBFE62E42FEFA39EF, %fd4;
	fma.rn.f64 	%fd89, %fd87, 0dBC7ABC9E3B39803F, %fd88;
	fma.rn.f64 	%fd90, %fd89, 0d3E5ADE1569CE2BDF, 0d3E928AF3FCA213EA;
	fma.rn.f64 	%fd91, %fd90, %fd89, 0d3EC71DEE62401315;
	fma.rn.f64 	%fd92, %fd91, %fd89, 0d3EFA01997C89EB71;
	fma.rn.f64 	%fd93, %fd92, %fd89, 0d3F2A01A014761F65;
	fma.rn.f64 	%fd94, %fd93, %fd89, 0d3F56C16C1852B7AF;
	fma.rn.f64 	%fd95, %fd94, %fd89, 0d3F81111111122322;
	fma.rn.f64 	%fd96, %fd95, %fd89, 0d3FA55555555502A1;
	fma.rn.f64 	%fd97, %fd96, %fd89, 0d3FC5555555555511;
	fma.rn.f64 	%fd98, %fd97, %fd89, 0d3FE000000000000B;
	fma.rn.f64 	%fd99, %fd98, %fd89, 0d3FF0000000000000;
	fma.rn.f64 	%fd100, %fd99, %fd89, 0d3FF0000000000000;
	{
	.reg .b32 %temp; 
	mov.b64 	{%r6, %temp}, %fd100;
	}
	{
	.reg .b32 %temp; 
	mov.b64 	{%temp, %r7}, %fd100;
	}
	shl.b32 	%r33, %r5, 20;
	add.s32 	%r34, %r33, %r7;
	mov.b64 	%fd108, {%r6, %r34};
	{
	.reg .b32 %temp; 
	mov.b64 	{%temp, %r35}, %fd4;
	}
	mov.b32 	%f2, %r35;
	abs.f32 	%f1, %f2;
	setp.lt.f32 	%p4, %f1, 0f4086232B;
	@%p4 bra 	$L__BB43_5;
	setp.lt.f64 	%p5, %fd4, 0d0000000000000000;
	add.f64 	%fd101, %fd4, 0d7FF0000000000000;
	selp.f64 	%fd108, 0d0000000000000000, %fd101, %p5;
	setp.geu.f32 	%p6, %f1, 0f40874800;
	@%p6 bra 	$L__BB43_5;
	shr.u32 	%r36, %r5, 31;
	add.s32 	%r37, %r5, %r36;
	shr.s32 	%r38, %r37, 1;
	shl.b32 	%r39, %r38, 20;
	add.s32 	%r40, %r7, %r39;
	mov.b64 	%fd102, {%r6, %r40};
	sub.s32 	%r41, %r5, %r38;
	shl.b32 	%r42, %r41, 20;
	add.s32 	%r43, %r42, 1072693248;
	mov.b32 	%r44, 0;
	mov.b64 	%fd103, {%r44, %r43};
	mul.f64 	%fd108, %fd103, %fd102;
$L__BB43_5:
	abs.f64 	%fd104, %fd108;
	setp.eq.f64 	%p7, %fd104, 0d7FF0000000000000;
	fma.rn.f64 	%fd105, %fd108, %fd5, %fd108;
	selp.f64 	%fd106, %fd108, %fd105, %p7;
	st.param.f64 	[func_retval0], %fd106;
	ret;

}


// ===== COMPILED SASS (sm_100) =====

	.target	sm_100

	.elftype	@"ET_EXEC"


//--------------------- .note.nv.tkinfo           --------------------------
	.section	.note.nv.tkinfo,"",@"SHT_NOTE"
	.sectionflags	@"SHF_NOTE_NV_TKINFO"
	.tkinfo
        /*0018*/ 	.word	0x00000002
        /*0030*/ 	.string	""
        /*0030*/ 	.string	"ptxas"
        /*0030*/ 	.string	"Cuda compilation tools, release 13.0, V13.0.88"
        /*0030*/ 	.string	"Build cuda_13.0.r13.0/compiler.36424714_0"
        /*0030*/ 	.string	"-arch sm_100 -m 64 "



//--------------------- .note.nv.cuinfo           --------------------------
	.section	.note.nv.cuinfo,"",@"SHT_NOTE"
	.sectionflags	@"SHF_NOTE_NV_CUINFO"
        /*0018*/ 	.short	0x0002
        /*001a*/ 	.short	0x0064
        /*001c*/ 	.short	0x0082
	.zero		2


//--------------------- .nv.info                  --------------------------
	.section	.nv.info,"",@"SHT_CUDA_INFO"
	.align	4


	//----- nvinfo : EIATTR_REGCOUNT
	.align		4
        /*0000*/ 	.byte	0x04, 0x2f
        /*0002*/ 	.short	(.L_1 - .L_0)
	.align		4
.L_0:
        /*0004*/ 	.word	index@(fill)
        /*0008*/ 	.word	0x0000000a


	//----- nvinfo : EIATTR_FRAME_SIZE
	.align		4
.L_1:
        /*000c*/ 	.byte	0x04, 0x11
        /*000e*/ 	.short	(.L_3 - .L_2)
	.align		4
.L_2:
        /*0010*/ 	.word	index@(fill)
        /*0014*/ 	.word	0x00000000


	//----- nvinfo : EIATTR_REGCOUNT
	.align		4
.L_3:
        /*0018*/ 	.byte	0x04, 0x2f
        /*001a*/ 	.short	(.L_5 - .L_4)
	.align		4
.L_4:
        /*001c*/ 	.word	index@(gelu)
        /*0020*/ 	.word	0x00000010


	//----- nvinfo : EIATTR_FRAME_SIZE
	.align		4
.L_5:
        /*0024*/ 	.byte	0x04, 0x11
        /*0026*/ 	.short	(.L_7 - .L_6)
	.align		4
.L_6:
        /*0028*/ 	.word	index@(gelu)
        /*002c*/ 	.word	0x00000000


	//----- nvinfo : EIATTR_REGCOUNT
	.align		4
.L_7:
        /*0030*/ 	.byte	0x04, 0x2f
        /*0032*/ 	.short	(.L_9 - .L_8)
	.align		4
.L_8:
        /*0034*/ 	.word	index@(set)
        /*0038*/ 	.word	0x00000008


	//----- nvinfo : EIATTR_FRAME_SIZE
	.align		4
.L_9:
        /*003c*/ 	.byte	0x04, 0x11
        /*003e*/ 	.short	(.L_11 - .L_10)
	.align		4
.L_10:
        /*0040*/ 	.word	index@(set)
        /*0044*/ 	.word	0x00000000


	//----- nvinfo : EIATTR_REGCOUNT
	.align		4
.L_11:
        /*0048*/ 	.byte	0x04, 0x2f
        /*004a*/ 	.short	(.L_13 - .L_12)
	.align		4
.L_12:
        /*004c*/ 	.word	index@(multiplyIndex)
        /*0050*/ 	.word	0x00000008


	//----- nvinfo : EIATTR_FRAME_SIZE
	.align		4
.L_13:
        /*0054*/ 	.byte	0x04, 0x11
        /*0056*/ 	.short	(.L_15 - .L_14)
	.align		4
.L_14:
        /*0058*/ 	.word	index@(multiplyIndex)
        /*005c*/ 	.word	0x00000000


	//----- nvinfo : EIATTR_REGCOUNT
	.align		4
.L_15:
        /*0060*/ 	.byte	0x04, 0x2f
        /*0062*/ 	.short	(.L_17 - .L_16)
	.align		4
.L_16:
        /*0064*/ 	.word	index@(imageVector)
        /*0068*/ 	.word	0x00000020


	//----- nvinfo : EIATTR_FRAME_SIZE
	.align		4
.L_17:
        /*006c*/ 	.byte	0x04, 0x11
        /*006e*/ 	.short	(.L_19 - .L_18)
	.align		4
.L_18:
        /*0070*/ 	.word	index@(imageVector)
        /*0074*/ 	.word	0x00000000


	//----- nvinfo : EIATTR_REGCOUNT
	.align		4
.L_19:
        /*0078*/ 	.byte	0x04, 0x2f
        /*007a*/ 	.short	(.L_21 - .L_20)
	.align		4
.L_20:
        /*007c*/ 	.word	index@(backImageVector)
        /*0080*/ 	.word	0x00000020


	//----- nvinfo : EIATTR_FRAME_SIZE
	.align		4
.L_21:
        /*0084*/ 	.byte	0x04, 0x11
        /*0086*/ 	.short	(.L_23 - .L_22)
	.align		4
.L_22:
        /*0088*/ 	.word	index@(backImageVector)
        /*008c*/ 	.word	0x00000000


	//----- nvinfo : EIATTR_REGCOUNT
	.align		4
.L_23:
        /*0090*/ 	.byte	0x04, 0x2f
        /*0092*/ 	.short	(.L_25 - .L_24)
	.align		4
.L_24:
        /*0094*/ 	.word	index@(add3)
        /*0098*/ 	.word	0x0000000c


	//----- nvinfo : EIATTR_FRAME_SIZE
	.align		4
.L_25:
        /*009c*/ 	.byte	0x04, 0x11
        /*009e*/ 	.short	(.L_27 - .L_26)
	.align		4
.L_26:
        /*00a0*/ 	.word	index@(add3)
        /*00a4*/ 	.word	0x00000000


	//----- nvinfo : EIATTR_REGCOUNT
	.align		4
.L_27:
        /*00a8*/ 	.byte	0x04, 0x2f
        /*00aa*/ 	.short	(.L_29 - .L_28)
	.align		4
.L_28:
        /*00ac*/ 	.word	index@(dot_VectorAndMatrix)
        /*00b0*/ 	.word	0x00000010


	//----- nvinfo : EIATTR_FRAME_SIZE
	.align		4
.L_29:
        /*00b4*/ 	.byte	0x04, 0x11
        /*00b6*/ 	.short	(.L_31 - .L_30)
	.align		4
.L_30:
        /*00b8*/ 	.word	index@(dot_VectorAndMatrix)
        /*00bc*/ 	.word	0x00000000


	//----- nvinfo : EIATTR_REGCOUNT
	.align		4
.L_31:
        /*00c0*/ 	.byte	0x04, 0x2f
        /*00c2*/ 	.short	(.L_33 - .L_32)
	.align		4
.L_32:
        /*00c4*/ 	.word	index@(derivativeWeight)
        /*00c8*/ 	.word	0x00000010


	//----- nvinfo : EIATTR_FRAME_SIZE
	.align		4
.L_33:
        /*00cc*/ 	.byte	0x04, 0x11
        /*00ce*/ 	.short	(.L_35 - .L_34)
	.align		4
.L_34:
        /*00d0*/ 	.word	index@(derivativeWeight)
        /*00d4*/ 	.word	0x00000000


	//----- nvinfo : EIATTR_REGCOUNT
	.align		4
.L_35:
        /*00d8*/ 	.byte	0x04, 0x2f
        /*00da*/ 	.short	(.L_37 - .L_36)
	.align		4
.L_36:
        /*00dc*/ 	.word	index@(findMean_part)
        /*00e0*/ 	.word	0x0000000c


	//----- nvinfo : EIATTR_FRAME_SIZE
	.align		4
.L_37:
        /*00e4*/ 	.byte	0x04, 0x11
        /*00e6*/ 	.short	(.L_39 - .L_38)
	.align		4
.L_38:
        /*00e8*/ 	.word	index@(findMean_part)
        /*00ec*/ 	.word	0x00000000


	//----- nvinfo : EIATTR_REGCOUNT
	.align		4
.L_39:
        /*00f0*/ 	.byte	0x04, 0x2f
        /*00f2*/ 	.short	(.L_41 - .L_40)
	.align		4
.L_40:
        /*00f4*/ 	.word	index@(generateErrorNorm)
        /*00f8*/ 	.word	0x0000000c


	//----- nvinfo : EIATTR_FRAME_SIZE
	.align		4
.L_41:
        /*00fc*/ 	.byte	0x04, 0x11
        /*00fe*/ 	.short	(.L_43 - .L_42)
	.align		4
.L_42:
        /*0100*/ 	.word	index@(generateErrorNorm)
        /*0104*/ 	.word	0x00000000


	//----- nvinfo : EIATTR_REGCOUNT
	.align		4
.L_43:
        /*0108*/ 	.byte	0x04, 0x2f
        /*010a*/ 	.short	(.L_45 - .L_44)
	.align		4
.L_44:
        /*010c*/ 	.word	index@(derVar_part_2)
        /*0110*/ 	.word	0x00000010


	//----- nvinfo : EIATTR_FRAME_SIZE
	.align		4
.L_45:
        /*0114*/ 	.byte	0x04, 0x11
        /*0116*/ 	.short	(.L_47 - .L_46)
	.align		4
.L_46:
        /*0118*/ 	.word	index@(derVar_part_2)
        /*011c*/ 	.word	0x00000000


	//----- nvinfo : EIATTR_REGCOUNT
	.align		4
.L_47:
        /*0120*/ 	.byte	0x04, 0x2f
        /*0122*/ 	.short	(.L_49 - .L_48)
	.align		4
.L_48:
        /*0124*/ 	.word	index@(derMean_part_2)
        /*0128*/ 	.word	0x00000014


	//----- nvinfo : EIATTR_FRAME_SIZE
	.align		4
.L_49:
        /*012c*/ 	.byte	0x04, 0x11
        /*012e*/ 	.short	(.L_51 - .L_50)
	.align		4
.L_50:
        /*0130*/ 	.word	index@(derMean_part_2)
        /*0134*/ 	.word	0x00000000


	//----- nvinfo : EIATTR_REGCOUNT
	.align		4
.L_51:
        /*0138*/ 	.byte	0x04, 0x2f
        /*013a*/ 	.short	(.L_53 - .L_52)
	.align		4
.L_52:
        /*013c*/ 	.word	index@(derNorm_part_2)
        /*0140*/ 	.word	0x00000012


	//----- nvinfo : EIATTR_FRAME_SIZE
	.align		4
.L_53:
        /*0144*/ 	.byte	0x04, 0x11
        /*0146*/ 	.short	(.L_55 - .L_54)
	.align		4
.L_54:
        /*0148*/ 	.word	index@(derNorm_part_2)
        /*014c*/ 	.word	0x00000000


	//----- nvinfo : EIATTR_REGCOUNT
	.align		4
.L_55:
        /*0150*/ 	.byte	0x04, 0x2f
        /*0152*/ 	.short	(.L_57 - .L_56)
	.align		4
.L_56:
        /*0154*/ 	.word	index@(derivativeWeight_2)
        /*0158*/ 	.word	0x00000014


	//----- nvinfo : EIATTR_FRAME_SIZE
	.align		4
.L_57:
        /*015c*/ 	.byte	0x04, 0x11
        /*015e*/ 	.short	(.L_59 - .L_58)
	.align		4
.L_58:
        /*0160*/ 	.word	index@($__internal_13_$__cuda_sm3x_div_rn_noftz_f32_slowpath)
        /*0164*/ 	.word	0x00000000


	//----- nvinfo : EIATTR_FRAME_SIZE
	.align		4
.L_59:
        /*0168*/ 	.byte	0x04, 0x11
        /*016a*/ 	.short	(.L_61 - .L_60)
	.align		4
.L_60:
        /*016c*/ 	.word	index@(derivativeWeight_2)
        /*0170*/ 	.word	0x00000000


	//----- nvinfo : EIATTR_REGCOUNT
	.align		4
.L_61:
        /*0174*/ 	.byte	0x04, 0x2f
        /*0176*/ 	.short	(.L_63 - .L_62)
	.align		4
.L_62:
        /*0178*/ 	.word	index@(findVariance_part)
        /*017c*/ 	.word	0x0000000e


	//----- nvinfo : EIATTR_FRAME_SIZE
	.align		4
.L_63:
        /*0180*/ 	.byte	0x04, 0x11
        /*0182*/ 	.short	(.L_65 - .L_64)
	.align		4
.L_64:
        /*0184*/ 	.word	index@(findVariance_part)
        /*0188*/ 	.word	0x00000000


	//----- nvinfo : EIATTR_REGCOUNT
	.align		4
.L_65:
        /*018c*/ 	.byte	0x04, 0x2f
        /*018e*/ 	.short	(.L_67 - .L_66)
	.align		4
.L_66:
        /*0190*/ 	.word	index@(normalization_part_2)
        /*0194*/ 	.word	0x00000010


	//----- nvinfo : EIATTR_FRAME_SIZE
	.align		4
.L_67:
        /*0198*/ 	.byte	0x04, 0x11
        /*019a*/ 	.short	(.L_69 - .L_68)
	.align		4
.L_68:
        /*019c*/ 	.word	index@($__internal_12_$__cuda_sm3x_div_rn_noftz_f32_slowpath)
        /*01a0*/ 	.word	0x00000000


	//----- nvinfo : EIATTR_FRAME_SIZE
	.align		4
.L_69:
        /*01a4*/ 	.byte	0x04, 0x11
        /*01a6*/ 	.short	(.L_71 - .L_70)
	.align		4
.L_70:
        /*01a8*/ 	.word	index@(normalization_part_2)
        /*01ac*/ 	.word	0x00000000


	//----- nvinfo : EIATTR_REGCOUNT
	.align		4
.L_71:
        /*01b0*/ 	.byte	0x04, 0x2f
        /*01b2*/ 	.short	(.L_73 - .L_72)
	.align		4
.L_72:
        /*01b4*/ 	.word	index@(add_NNMatrix)
        /*01b8*/ 	.word	0x0000000c


	//----- nvinfo : EIATTR_FRAME_SIZE
	.align		4
.L_73:
        /*01bc*/ 	.byte	0x04, 0x11
        /*01be*/ 	.short	(.L_75 - .L_74)
	.align		4
.L_74:
        /*01c0*/ 	.word	index@(add_NNMatrix)
        /*01c4*/ 	.word	0x00000000


	//----- nvinfo : EIATTR_REGCOUNT
	.align		4
.L_75:
        /*01c8*/ 	.byte	0x04, 0x2f
        /*01ca*/ 	.short	(.L_77 - .L_76)
	.align		4
.L_76:
        /*01cc*/ 	.word	index@(reverse)
        /*01d0*/ 	.word	0x00000004


	//----- nvinfo : EIATTR_FRAME_SIZE
	.align		4
.L_77:
        /*01d4*/ 	.byte	0x04, 0x11
        /*01d6*/ 	.short	(.L_79 - .L_78)
	.align		4
.L_78:
        /*01d8*/ 	.word	index@(reverse)
        /*01dc*/ 	.word	0x00000000


	//----- nvinfo : EIATTR_REGCOUNT
	.align		4
.L_79:
        /*01e0*/ 	.byte	0x04, 0x2f
        /*01e2*/ 	.short	(.L_81 - .L_80)
	.align		4
.L_80:
        /*01e4*/ 	.word	index@(set2)
        /*01e8*/ 	.word	0x0000000e


	//----- nvinfo : EIATTR_FRAME_SIZE
	.align		4
.L_81:
        /*01ec*/ 	.byte	0x04, 0x11
        /*01ee*/ 	.short	(.L_83 - .L_82)
	.align		4
.L_82:
        /*01f0*/ 	.word	index@(set2)
        /*01f4*/ 	.word	0x00000000


	//----- nvinfo : EIATTR_REGCOUNT
	.align		4
.L_83:
        /*01f8*/ 	.byte	0x04, 0x2f
        /*01fa*/ 	.short	(.L_85 - .L_84)
	.align		4
.L_84:
        /*01fc*/ 	.word	index@(MatAdd)
        /*0200*/ 	.word	0x0000000a


	//----- nvinfo : EIATTR_FRAME_SIZE
	.align		4
.L_85:
        /*0204*/ 	.byte	0x04, 0x11
        /*0206*/ 	.short	(.L_87 - .L_86)
	.align		4
.L_86:
        /*0208*/ 	.word	index@(MatAdd)
        /*020c*/ 	.word	0x00000000


	//----- nvinfo : EIATTR_REGCOUNT
	.align		4
.L_87:
        /*0210*/ 	.byte	0x04, 0x2f
        /*0212*/ 	.short	(.L_89 - .L_88)
	.align		4
.L_88:
        /*0214*/ 	.word	index@(matrixDiv)
        /*0218*/ 	.word	0x00000010


	//----- nvinfo : EIATTR_FRAME_SIZE
	.align		4
.L_89:
        /*021c*/ 	.byte	0x04, 0x11
        /*021e*/ 	.short	(.L_91 - .L_90)
	.align		4
.L_90:
        /*0220*/ 	.word	index@($__internal_11_$__cuda_sm3x_div_rn_noftz_f32_slowpath)
        /*0224*/ 	.word	0x00000000


	//----- nvinfo : EIATTR_FRAME_SIZE
	.align		4
.L_91:
        /*0228*/ 	.byte	0x04, 0x11
        /*022a*/ 	.short	(.L_93 - .L_92)
	.align		4
.L_92:
        /*022c*/ 	.word	index@(matrixDiv)
        /*0230*/ 	.word	0x00000000


	//----- nvinfo : EIATTR_REGCOUNT
	.align		4
.L_93:
        /*0234*/ 	.byte	0x04, 0x2f
        /*0236*/ 	.short	(.L_95 - .L_94)
	.align		4
.L_94:
        /*0238*/ 	.word	index@(vectorScalarSet)
        /*023c*/ 	.word	0x0000000a


	//----- nvinfo : EIATTR_FRAME_SIZE
	.align		4
.L_95:
        /*0240*/ 	.byte	0x04, 0x11
        /*0242*/ 	.short	(.L_97 - .L_96)
	.align		4
.L_96:
        /*0244*/ 	.word	index@(vectorScalarSet)
        /*0248*/ 	.word	0x00000000


	//----- nvinfo : EIATTR_REGCOUNT
	.align		4
.L_97:
        /*024c*/ 	.byte	0x04, 0x2f
        /*024e*/ 	.short	(.L_99 - .L_98)
	.align		4
.L_98:
        /*0250*/ 	.word	index@(Softmax)
        /*0254*/ 	.word	0x00000027


	//----- nvinfo : EIATTR_FRAME_SIZE
	.align		4
.L_99:
        /*0258*/ 	.byte	0x04, 0x11
        /*025a*/ 	.short	(.L_101 - .L_100)
	.align		4
.L_100:
        /*025c*/ 	.word	index@($Softmax$__internal_accurate_pow)
        /*0260*/ 	.word	0x00000000


	//----- nvinfo : EIATTR_FRAME_SIZE
	.align		4
.L_101:
        /*0264*/ 	.byte	0x04, 0x11
        /*0266*/ 	.short	(.L_103 - .L_102)
	.align		4
.L_102:
        /*0268*/ 	.word	index@($__internal_10_$__cuda_sm3x_div_rn_noftz_f32_slowpath)
        /*026c*/ 	.word	0x00000000


	//----- nvinfo : EIATTR_FRAME_SIZE
	.align		4
.L_103:
        /*0270*/ 	.byte	0x04, 0x11
        /*0272*/ 	.short	(.L_105 - .L_104)
	.align		4
.L_104:
        /*0274*/ 	.word	index@(Softmax)
        /*0278*/ 	.word	0x00000000


	//----- nvinfo : EIATTR_REGCOUNT
	.align		4
.L_105:
        /*027c*/ 	.byte	0x04, 0x2f
        /*027e*/ 	.short	(.L_107 - .L_106)
	.align		4
.L_106:
        /*0280*/ 	.word	index@(addCopy)
        /*0284*/ 	.word	0x00000016


	//----- nvinfo : EIATTR_FRAME_SIZE
	.align		4
.L_107:
        /*0288*/ 	.byte	0x04, 0x11
        /*028a*/ 	.short	(.L_109 - .L_108)
	.align		4
.L_108:
        /*028c*/ 	.word	index@(addCopy)
        /*0290*/ 	.word	0x00000000


	//----- nvinfo : EIATTR_REGCOUNT
	.align		4
.L_109:
        /*0294*/ 	.byte	0x04, 0x2f
        /*0296*/ 	.short	(.L_111 - .L_110)
	.align		4
.L_110:
        /*0298*/ 	.word	index@(normalization_part_1)
        /*029c*/ 	.word	0x0000000c


	//----- nvinfo : EIATTR_FRAME_SIZE
	.align		4
.L_111:
        /*02a0*/ 	.byte	0x04, 0x11
        /*02a2*/ 	.short	(.L_113 - .L_112)
	.align		4
.L_112:
        /*02a4*/ 	.word	index@($__internal_9_$__cuda_sm20_sqrt_rn_f32_slowpath)
        /*02a8*/ 	.word	0x00000000


	//----- nvinfo : EIATTR_FRAME_SIZE
	.align		4
.L_113:
        /*02ac*/ 	.byte	0x04, 0x11
        /*02ae*/ 	.short	(.L_115 - .L_114)
	.align		4
.L_114:
        /*02b0*/ 	.word	index@(normalization_part_1)
        /*02b4*/ 	.word	0x00000000


	//----- nvinfo : EIATTR_REGCOUNT
	.align		4
.L_115:
        /*02b8*/ 	.byte	0x04, 0x2f
        /*02ba*/ 	.short	(.L_117 - .L_116)
	.align		4
.L_116:
        /*02bc*/ 	.word	index@(dropout)
        /*02c0*/ 	.word	0x0000000e


	//----- nvinfo : EIATTR_FRAME_SIZE
	.align		4
.L_117:
        /*02c4*/ 	.byte	0x04, 0x11
        /*02c6*/ 	.short	(.L_119 - .L_118)
	.align		4
.L_118:
        /*02c8*/ 	.word	index@($__internal_8_$__cuda_sm20_dblrcp_rn_slowpath_v3)
        /*02cc*/ 	.word	0x00000000


	//----- nvinfo : EIATTR_FRAME_SIZE
	.align		4
.L_119:
        /*02d0*/ 	.byte	0x04, 0x11
        /*02d2*/ 	.short	(.L_121 - .L_120)
	.align		4
.L_120:
        /*02d4*/ 	.word	index@(dropout)
        /*02d8*/ 	.word	0x00000000


	//----- nvinfo : EIATTR_REGCOUNT
	.align		4
.L_121:
        /*02dc*/ 	.byte	0x04, 0x2f
        /*02de*/ 	.short	(.L_123 - .L_122)
	.align		4
.L_122:
        /*02e0*/ 	.word	index@(sub)
        /*02e4*/ 	.word	0x0000000c


	//----- nvinfo : EIATTR_FRAME_SIZE
	.align		4
.L_123:
        /*02e8*/ 	.byte	0x04, 0x11
        /*02ea*/ 	.short	(.L_125 - .L_124)
	.align		4
.L_124:
        /*02ec*/ 	.word	index@(sub)
        /*02f0*/ 	.word	0x00000000


	//----- nvinfo : EIATTR_REGCOUNT
	.align		4
.L_125:
        /*02f4*/ 	.byte	0x04, 0x2f
        /*02f6*/ 	.short	(.L_127 - .L_126)
	.align		4
.L_126:
        /*02f8*/ 	.word	index@(mul)
        /*02fc*/ 	.word	0x00000008


	//----- nvinfo : EIATTR_FRAME_SIZE
	.align		4
.L_127:
        /*0300*/ 	.byte	0x04, 0x11
        /*0302*/ 	.short	(.L_129 - .L_128)
	.align		4
.L_128:
        /*0304*/ 	.word	index@(mul)
        /*0308*/ 	.word	0x00000000


	//----- nvinfo : EIATTR_REGCOUNT
	.align		4
.L_129:
        /*030c*/ 	.byte	0x04, 0x2f
        /*030e*/ 	.short	(.L_131 - .L_130)
	.align		4
.L_130:
        /*0310*/ 	.word	index@(derVar_part_1)
        /*0314*/ 	.word	0x0000000f


	//----- nvinfo : EIATTR_FRAME_SIZE
	.align		4
.L_131:
        /*0318*/ 	.byte	0x04, 0x11
        /*031a*/ 	.short	(.L_133 - .L_132)
	.align		4
.L_132:
        /*031c*/ 	.word	index@(derVar_part_1)
        /*0320*/ 	.word	0x00000000


	//----- nvinfo : EIATTR_REGCOUNT
	.align		4
.L_133:
        /*0324*/ 	.byte	0x04, 0x2f
        /*0326*/ 	.short	(.L_135 - .L_134)
	.align		4
.L_134:
        /*0328*/ 	.word	index@(derVar_part_3)
        /*032c*/ 	.word	0x0000000a


	//----- nvinfo : EIATTR_FRAME_SIZE
	.align		4
.L_135:
        /*0330*/ 	.byte	0x04, 0x11
        /*0332*/ 	.short	(.L_137 - .L_136)
	.align		4
.L_136:
        /*0334*/ 	.word	index@(derVar_part_3)
        /*0338*/ 	.word	0x00000000


	//----- nvinfo : EIATTR_REGCOUNT
	.align		4
.L_137:
        /*033c*/ 	.byte	0x04, 0x2f
        /*033e*/ 	.short	(.L_139 - .L_138)
	.align		4
.L_138:
        /*0340*/ 	.word	index@(derMean_part_1)
        /*0344*/ 	.word	0x0000000d


	//----- nvinfo : EIATTR_FRAME_SIZE
	.align		4
.L_139:
        /*0348*/ 	.byte	0x04, 0x11
        /*034a*/ 	.short	(.L_141 - .L_140)
	.align		4
.L_140:
        /*034c*/ 	.word	index@($__internal_7_$__cuda_sm3x_div_rn_noftz_f32_slowpath)
        /*0350*/ 	.word	0x00000000


	//----- nvinfo : EIATTR_FRAME_SIZE
	.align		4
.L_141:
        /*0354*/ 	.byte	0x04, 0x11
        /*0356*/ 	.short	(.L_143 - .L_142)
	.align		4
.L_142:
        /*0358*/ 	.word	index@($__internal_6_$__cuda_sm20_sqrt_rn_f32_slowpath)
        /*035c*/ 	.word	0x00000000


	//----- nvinfo : EIATTR_FRAME_SIZE
	.align		4
.L_143:
        /*0360*/ 	.byte	0x04, 0x11
        /*0362*/ 	.short	(.L_145 - .L_144)
	.align		4
.L_144:
        /*0364*/ 	.word	index@(derMean_part_1)
        /*0368*/ 	.word	0x00000000


	//----- nvinfo : EIATTR_REGCOUNT
	.align		4
.L_145:
        /*036c*/ 	.byte	0x04, 0x2f
        /*036e*/ 	.short	(.L_147 - .L_146)
	.align		4
.L_146:
        /*0370*/ 	.word	index@(derMean_part_3)
        /*0374*/ 	.word	0x0000001b


	//----- nvinfo : EIATTR_FRAME_SIZE
	.align		4
.L_147:
        /*0378*/ 	.byte	0x04, 0x11
        /*037a*/ 	.short	(.L_149 - .L_148)
	.align		4
.L_148:
        /*037c*/ 	.word	index@($__internal_5_$__cuda_sm20_div_rn_f64_full)
        /*0380*/ 	.word	0x00000000


	//----- nvinfo : EIATTR_FRAME_SIZE
	.align		4
.L_149:
        /*0384*/ 	.byte	0x04, 0x11
        /*0386*/ 	.short	(.L_151 - .L_150)
	.align		4
.L_150:
        /*0388*/ 	.word	index@(derMean_part_3)
        /*038c*/ 	.word	0x00000000


	//----- nvinfo : EIATTR_REGCOUNT
	.align		4
.L_151:
        /*0390*/ 	.byte	0x04, 0x2f
        /*0392*/ 	.short	(.L_153 - .L_152)
	.align		4
.L_152:
        /*0394*/ 	.word	index@(derNorm_part_1)
        /*0398*/ 	.word	0x0000000e


	//----- nvinfo : EIATTR_FRAME_SIZE
	.align		4
.L_153:
        /*039c*/ 	.byte	0x04, 0x11
        /*039e*/ 	.short	(.L_155 - .L_154)
	.align		4
.L_154:
        /*03a0*/ 	.word	index@($__internal_4_$__cuda_sm20_sqrt_rn_f32_slowpath)
        /*03a4*/ 	.word	0x00000000


	//----- nvinfo : EIATTR_FRAME_SIZE
	.align		4
.L_155:
        /*03a8*/ 	.byte	0x04, 0x11
        /*03aa*/ 	.short	(.L_157 - .L_156)
	.align		4
.L_156:
        /*03ac*/ 	.word	index@($__internal_3_$__cuda_sm20_rcp_rn_f32_slowpath)
        /*03b0*/ 	.word	0x00000000


	//----- nvinfo : EIATTR_FRAME_SIZE
	.align		4
.L_157:
        /*03b4*/ 	.byte	0x04, 0x11
        /*03b6*/ 	.short	(.L_159 - .L_158)
	.align		4
.L_158:
        /*03b8*/ 	.word	index@(derNorm_part_1)
        /*03bc*/ 	.word	0x00000000


	//----- nvinfo : EIATTR_REGCOUNT
	.align		4
.L_159:
        /*03c0*/ 	.byte	0x04, 0x2f
        /*03c2*/ 	.short	(.L_161 - .L_160)
	.align		4
.L_160:
        /*03c4*/ 	.word	index@(pow2)
        /*03c8*/ 	.word	0x00000008


	//----- nvinfo : EIATTR_FRAME_SIZE
	.align		4
.L_161:
        /*03cc*/ 	.byte	0x04, 0x11
        /*03ce*/ 	.short	(.L_163 - .L_162)
	.align		4
.L_162:
        /*03d0*/ 	.word	index@(pow2)
        /*03d4*/ 	.word	0x00000000


	//----- nvinfo : EIATTR_REGCOUNT
	.align		4
.L_163:
        /*03d8*/ 	.byte	0x04, 0x2f
        /*03da*/ 	.short	(.L_165 - .L_164)
	.align		4
.L_164:
        /*03dc*/ 	.word	index@(sum)
        /*03e0*/ 	.word	0x0000000a


	//----- nvinfo : EIATTR_FRAME_SIZE
	.align		4
.L_165:
        /*03e4*/ 	.byte	0x04, 0x11
        /*03e6*/ 	.short	(.L_167 - .L_166)
	.align		4
.L_166:
        /*03e8*/ 	.word	index@(sum)
        /*03ec*/ 	.word	0x00000000


	//----- nvinfo : EIATTR_REGCOUNT
	.align		4
.L_167:
        /*03f0*/ 	.byte	0x04, 0x2f
        /*03f2*/ 	.short	(.L_169 - .L_168)
	.align		4
.L_168:
        /*03f4*/ 	.word	index@(momentum)
        /*03f8*/ 	.word	0x0000000e


	//----- nvinfo : EIATTR_FRAME_SIZE
	.align		4
.L_169:
        /*03fc*/ 	.byte	0x04, 0x11
        /*03fe*/ 	.short	(.L_171 - .L_170)
	.align		4
.L_170:
        /*0400*/ 	.word	index@(momentum)
        /*0404*/ 	.word	0x00000000


	//----- nvinfo : EIATTR_REGCOUNT
	.align		4
.L_171:
        /*0408*/ 	.byte	0x04, 0x2f
        /*040a*/ 	.short	(.L_173 - .L_172)
	.align		4
.L_172:
        /*040c*/ 	.word	index@(momentumPow2)
        /*0410*/ 	.word	0x0000000b


	//----- nvinfo : EIATTR_FRAME_SIZE
	.align		4
.L_173:
        /*0414*/ 	.byte	0x04, 0x11
        /*0416*/ 	.short	(.L_175 - .L_174)
	.align		4
.L_174:
        /*0418*/ 	.word	index@(momentumPow2)
        /*041c*/ 	.word	0x00000000


	//----- nvinfo : EIATTR_REGCOUNT
	.align		4
.L_175:
        /*0420*/ 	.byte	0x04, 0x2f
        /*0422*/ 	.short	(.L_177 - .L_176)
	.align		4
.L_176:
        /*0424*/ 	.word	index@(subDivSqrtNorm)
        /*0428*/ 	.word	0x00000019


	//----- nvinfo : EIATTR_FRAME_SIZE
	.align		4
.L_177:
        /*042c*/ 	.byte	0x04, 0x11
        /*042e*/ 	.short	(.L_179 - .L_178)
	.align		4
.L_178:
        /*0430*/ 	.word	index@($__internal_2_$__cuda_sm3x_div_rn_noftz_f32_slowpath)
        /*0434*/ 	.word	0x00000000


	//----- nvinfo : EIATTR_FRAME_SIZE
	.align		4
.L_179:
        /*0438*/ 	.byte	0x04, 0x11
        /*043a*/ 	.short	(.L_181 - .L_180)
	.align		4
.L_180:
        /*043c*/ 	.word	index@($__internal_1_$__cuda_sm20_sqrt_rn_f32_slowpath)
        /*0440*/ 	.word	0x00000000


	//----- nvinfo : EIATTR_FRAME_SIZE
	.align		4
.L_181:
        /*0444*/ 	.byte	0x04, 0x11
        /*0446*/ 	.short	(.L_183 - .L_182)
	.align		4
.L_182:
        /*0448*/ 	.word	index@($__internal_0_$__cuda_sm20_div_rn_f64_full)
        /*044c*/ 	.word	0x00000000


	//----- nvinfo : EIATTR_FRAME_SIZE
	.align		4
.L_183:
        /*0450*/ 	.byte	0x04, 0x11
        /*0452*/ 	.short	(.L_185 - .L_184)
	.align		4
.L_184:
        /*0454*/ 	.word	index@(subDivSqrtNorm)
        /*0458*/ 	.word	0x00000000


	//----- nvinfo : EIATTR_REGCOUNT
	.align		4
.L_185:
        /*045c*/ 	.byte	0x04, 0x2f
        /*045e*/ 	.short	(.L_187 - .L_186)
	.align		4
.L_186:
        /*0460*/ 	.word	index@(addBackCopy)
        /*0464*/ 	.word	0x0000000c


	//----- nvinfo : EIATTR_FRAME_SIZE
	.align		4
.L_187:
        /*0468*/ 	.byte	0x04, 0x11
        /*046a*/ 	.short	(.L_189 - .L_188)
	.align		4
.L_188:
        /*046c*/ 	.word	index@(addBackCopy)
        /*0470*/ 	.word	0x00000000


	//----- nvinfo : EIATTR_REGCOUNT
	.align		4
.L_189:
        /*0474*/ 	.byte	0x04, 0x2f
        /*0476*/ 	.short	(.L_191 - .L_190)
	.align		4
.L_190:
        /*0478*/ 	.word	index@(dropoutBack)
        /*047c*/ 	.word	0x0000000a


	//----- nvinfo : EIATTR_FRAME_SIZE
	.align		4
.L_191:
        /*0480*/ 	.byte	0x04, 0x11
        /*0482*/ 	.short	(.L_193 - .L_192)
	.align		4
.L_192:
        /*0484*/ 	.word	index@(dropoutBack)
        /*0488*/ 	.word	0x00000000


	//----- nvinfo : EIATTR_REGCOUNT
	.align		4
.L_193:
        /*048c*/ 	.byte	0x04, 0x2f
        /*048e*/ 	.short	(.L_195 - .L_194)
	.align		4
.L_194:
        /*0490*/ 	.word	index@(derGelu)
        /*0494*/ 	.word	0x00000011


	//----- nvinfo : EIATTR_FRAME_SIZE
	.align		4
.L_195:
        /*0498*/ 	.byte	0x04, 0x11
        /*049a*/ 	.short	(.L_197 - .L_196)
	.align		4
.L_196:
        /*049c*/ 	.word	index@(derGelu)
        /*04a0*/ 	.word	0x00000000


	//----- nvinfo : EIATTR_REGCOUNT
	.align		4
.L_197:
        /*04a4*/ 	.byte	0x04, 0x2f
        /*04a6*/ 	.short	(.L_199 - .L_198)
	.align		4
.L_198:
        /*04a8*/ 	.word	index@(derSoftmax)
        /*04ac*/ 	.word	0x0000001f


	//----- nvinfo : EIATTR_FRAME_SIZE
	.align		4
.L_199:
        /*04b0*/ 	.byte	0x04, 0x11
        /*04b2*/ 	.short	(.L_201 - .L_200)
	.align		4
.L_200:
        /*04b4*/ 	.word	index@(derSoftmax)
        /*04b8*/ 	.word	0x00000000


	//----- nvinfo : EIATTR_MIN_STACK_SIZE
	.align		4
.L_201:
        /*04bc*/ 	.byte	0x04, 0x12
        /*04be*/ 	.short	(.L_203 - .L_202)
	.align		4
.L_202:
        /*04c0*/ 	.word	index@(derSoftmax)
        /*04c4*/ 	.word	0x00000000


	//----- nvinfo : EIATTR_MIN_STACK_SIZE
	.align		4
.L_203:
        /*04c8*/ 	.byte	0x04, 0x12
        /*04ca*/ 	.short	(.L_205 - .L_204)
	.align		4
.L_204:
        /*04cc*/ 	.word	index@(derGelu)
        /*04d0*/ 	.word	0x00000000


	//----- nvinfo : EIATTR_MIN_STACK_SIZE
	.align		4
.L_205:
        /*04d4*/ 	.byte	0x04, 0x12
        /*04d6*/ 	.short	(.L_207 - .L_206)
	.align		4
.L_206:
        /*04d8*/ 	.word	index@(dropoutBack)
        /*04dc*/ 	.word	0x00000000


	//----- nvinfo : EIATTR_MIN_STACK_SIZE
	.align		4
.L_207:
        /*04e0*/ 	.byte	0x04, 0x12
        /*04e2*/ 	.short	(.L_209 - .L_208)
	.align		4
.L_208:
        /*04e4*/ 	.word	index@(addBackCopy)
        /*04e8*/ 	.word	0x00000000


	//----- nvinfo : EIATTR_MIN_STACK_SIZE
	.align		4
.L_209:
        /*04ec*/ 	.byte	0x04, 0x12
        /*04ee*/ 	.short	(.L_211 - .L_210)
	.align		4
.L_210:
        /*04f0*/ 	.word	index@(subDivSqrtNorm)
        /*04f4*/ 	.word	0x00000000


	//----- nvinfo : EIATTR_MIN_STACK_SIZE
	.align		4
.L_211:
        /*04f8*/ 	.byte	0x04, 0x12
        /*04fa*/ 	.short	(.L_213 - .L_212)
	.align		4
.L_212:
        /*04fc*/ 	.word	index@(momentumPow2)
        /*0500*/ 	.word	0x00000000


	//----- nvinfo : EIATTR_MIN_STACK_SIZE
	.align		4
.L_213:
        /*0504*/ 	.byte	0x04, 0x12
        /*0506*/ 	.short	(.L_215 - .L_214)
	.align		4
.L_214:
        /*0508*/ 	.word	index@(momentum)
        /*050c*/ 	.word	0x00000000


	//----- nvinfo : EIATTR_MIN_STACK_SIZE
	.align		4
.L_215:
        /*0510*/ 	.byte	0x04, 0x12
        /*0512*/ 	.short	(.L_217 - .L_216)
	.align		4
.L_216:
        /*0514*/ 	.word	index@(sum)
        /*0518*/ 	.word	0x00000000


	//----- nvinfo : EIATTR_MIN_STACK_SIZE
	.align		4
.L_217:
        /*051c*/ 	.byte	0x04, 0x12
        /*051e*/ 	.short	(.L_219 - .L_218)
	.align		4
.L_218:
        /*0520*/ 	.word	index@(pow2)
        /*0524*/ 	.word	0x00000000


	//----- nvinfo : EIATTR_MIN_STACK_SIZE
	.align		4
.L_219:
        /*0528*/ 	.byte	0x04, 0x12
        /*052a*/ 	.short	(.L_221 - .L_220)
	.align		4
.L_220:
        /*052c*/ 	.word	index@(derNorm_part_1)
        /*0530*/ 	.word	0x00000000


	//----- nvinfo : EIATTR_MIN_STACK_SIZE
	.align		4
.L_221:
        /*0534*/ 	.byte	0x04, 0x12
        /*0536*/ 	.short	(.L_223 - .L_222)
	.align		4
.L_222:
        /*0538*/ 	.word	index@(derMean_part_3)
        /*053c*/ 	.word	0x00000000


	//----- nvinfo : EIATTR_MIN_STACK_SIZE
	.align		4
.L_223:
        /*0540*/ 	.byte	0x04, 0x12
        /*0542*/ 	.short	(.L_225 - .L_224)
	.align		4
.L_224:
        /*0544*/ 	.word	index@(derMean_part_1)
        /*0548*/ 	.word	0x00000000


	//----- nvinfo : EIATTR_MIN_STACK_SIZE
	.align		4
.L_225:
        /*054c*/ 	.byte	0x04, 0x12
        /*054e*/ 	.short	(.L_227 - .L_226)
	.align		4
.L_226:
        /*0550*/ 	.word	index@(derVar_part_3)
        /*0554*/ 	.word	0x00000000


	//----- nvinfo : EIATTR_MIN_STACK_SIZE
	.align		4
.L_227:
        /*0558*/ 	.byte	0x04, 0x12
        /*055a*/ 	.short	(.L_229 - .L_228)
	.align		4
.L_228:
        /*055c*/ 	.word	index@(derVar_part_1)
        /*0560*/ 	.word	0x00000000


	//----- nvinfo : EIATTR_MIN_STACK_SIZE
	.align		4
.L_229:
        /*0564*/ 	.byte	0x04, 0x12
        /*0566*/ 	.short	(.L_231 - .L_230)
	.align		4
.L_230:
        /*0568*/ 	.word	index@(mul)
        /*056c*/ 	.word	0x00000000


	//----- nvinfo : EIATTR_MIN_STACK_SIZE
	.align		4
.L_231:
        /*0570*/ 	.byte	0x04, 0x12
        /*0572*/ 	.short	(.L_233 - .L_232)
	.align		4
.L_232:
        /*0574*/ 	.word	index@(sub)
        /*0578*/ 	.word	0x00000000


	//----- nvinfo : EIATTR_MIN_STACK_SIZE
	.align		4
.L_233:
        /*057c*/ 	.byte	0x04, 0x12
        /*057e*/ 	.short	(.L_235 - .L_234)
	.align		4
.L_234:
        /*0580*/ 	.word	index@(dropout)
        /*0584*/ 	.word	0x00000000


	//----- nvinfo : EIATTR_MIN_STACK_SIZE
	.align		4
.L_235:
        /*0588*/ 	.byte	0x04, 0x12
        /*058a*/ 	.short	(.L_237 - .L_236)
	.align		4
.L_236:
        /*058c*/ 	.word	index@(normalization_part_1)
        /*0590*/ 	.word	0x00000000


	//----- nvinfo : EIATTR_MIN_STACK_SIZE
	.align		4
.L_237:
        /*0594*/ 	.byte	0x04, 0x12
        /*0596*/ 	.short	(.L_239 - .L_238)
	.align		4
.L_238:
        /*0598*/ 	.word	index@(addCopy)
        /*059c*/ 	.word	0x00000000


	//----- nvinfo : EIATTR_MIN_STACK_SIZE
	.align		4
.L_239:
        /*05a0*/ 	.byte	0x04, 0x12
        /*05a2*/ 	.short	(.L_241 - .L_240)
	.align		4
.L_240:
        /*05a4*/ 	.word	index@(Softmax)
        /*05a8*/ 	.word	0x00000000


	//----- nvinfo : EIATTR_MIN_STACK_SIZE
	.align		4
.L_241:
        /*05ac*/ 	.byte	0x04, 0x12
        /*05ae*/ 	.short	(.L_243 - .L_242)
	.align		4
.L_242:
        /*05b0*/ 	.word	index@(vectorScalarSet)
        /*05b4*/ 	.word	0x00000000


	//----- nvinfo : EIATTR_MIN_STACK_SIZE
	.align		4
.L_243:
        /*05b8*/ 	.byte	0x04, 0x12
        /*05ba*/ 	.short	(.L_245 - .L_244)
	.align		4
.L_244:
        /*05bc*/ 	.word	index@(matrixDiv)
        /*05c0*/ 	.word	0x00000000


	//----- nvinfo : EIATTR_MIN_STACK_SIZE
	.align		4
.L_245:
        /*05c4*/ 	.byte	0x04, 0x12
        /*05c6*/ 	.short	(.L_247 - .L_246)
	.align		4
.L_246:
        /*05c8*/ 	.word	index@(MatAdd)
        /*05cc*/ 	.word	0x00000000


	//----- nvinfo : EIATTR_MIN_STACK_SIZE
	.align		4
.L_247:
        /*05d0*/ 	.byte	0x04, 0x12
        /*05d2*/ 	.short	(.L_249 - .L_248)
	.align		4
.L_248:
        /*05d4*/ 	.word	index@(set2)
        /*05d8*/ 	.word	0x00000000


	//----- nvinfo : EIATTR_MIN_STACK_SIZE
	.align		4
.L_249:
        /*05dc*/ 	.byte	0x04, 0x12
        /*05de*/ 	.short	(.L_251 - .L_250)
	.align		4
.L_250:
        /*05e0*/ 	.word	index@(reverse)
        /*05e4*/ 	.word	0x00000000


	//----- nvinfo : EIATTR_MIN_STACK_SIZE
	.align		4
.L_251:
        /*05e8*/ 	.byte	0x04, 0x12
        /*05ea*/ 	.short	(.L_253 - .L_252)
	.align		4
.L_252:
        /*05ec*/ 	.word	index@(add_NNMatrix)
        /*05f0*/ 	.word	0x00000000


	//----- nvinfo : EIATTR_MIN_STACK_SIZE
	.align		4
.L_253:
        /*05f4*/ 	.byte	0x04, 0x12
        /*05f6*/ 	.short	(.L_255 - .L_254)
	.align		4
.L_254:
        /*05f8*/ 	.word	index@(normalization_part_2)
        /*05fc*/ 	.word	0x00000000


	//----- nvinfo : EIATTR_MIN_STACK_SIZE
	.align		4
.L_255:
        /*0600*/ 	.byte	0x04, 0x12
        /*0602*/ 	.short	(.L_257 - .L_256)
	.align		4
.L_256:
        /*0604*/ 	.word	index@(findVariance_part)
        /*0608*/ 	.word	0x00000000


	//----- nvinfo : EIATTR_MIN_STACK_SIZE
	.align		4
.L_257:
        /*060c*/ 	.byte	0x04, 0x12
        /*060e*/ 	.short	(.L_259 - .L_258)
	.align		4
.L_258:
        /*0610*/ 	.word	index@(derivativeWeight_2)
        /*0614*/ 	.word	0x00000000


	//----- nvinfo : EIATTR_MIN_STACK_SIZE
	.align		4
.L_259:
        /*0618*/ 	.byte	0x04, 0x12
        /*061a*/ 	.short	(.L_261 - .L_260)
	.align		4
.L_260:
        /*061c*/ 	.word	index@(derNorm_part_2)
        /*0620*/ 	.word	0x00000000


	//----- nvinfo : EIATTR_MIN_STACK_SIZE
	.align		4
.L_261:
        /*0624*/ 	.byte	0x04, 0x12
        /*0626*/ 	.short	(.L_263 - .L_262)
	.align		4
.L_262:
        /*0628*/ 	.word	index@(derMean_part_2)
        /*062c*/ 	.word	0x00000000


	//----- nvinfo : EIATTR_MIN_STACK_SIZE
	.align		4
.L_263:
        /*0630*/ 	.byte	0x04, 0x12
        /*0632*/ 	.short	(.L_265 - .L_264)
	.align		4
.L_264:
        /*0634*/ 	.word	index@(derVar_part_2)
        /*0638*/ 	.word	0x00000000


	//----- nvinfo : EIATTR_MIN_STACK_SIZE
	.align		4
.L_265:
        /*063c*/ 	.byte	0x04, 0x12
        /*063e*/ 	.short	(.L_267 - .L_266)
	.align		4
.L_266:
        /*0640*/ 	.word	index@(generateErrorNorm)
        /*0644*/ 	.word	0x00000000


	//----- nvinfo : EIATTR_MIN_STACK_SIZE
	.align		4
.L_267:
        /*0648*/ 	.byte	0x04, 0x12
        /*064a*/ 	.short	(.L_269 - .L_268)
	.align		4
.L_268:
        /*064c*/ 	.word	index@(findMean_part)
        /*0650*/ 	.word	0x00000000


	//----- nvinfo : EIATTR_MIN_STACK_SIZE
	.align		4
.L_269:
        /*0654*/ 	.byte	0x04, 0x12
        /*0656*/ 	.short	(.L_271 - .L_270)
	.align		4
.L_270:
        /*0658*/ 	.word	index@(derivativeWeight)
        /*065c*/ 	.word	0x00000000


	//----- nvinfo : EIATTR_MIN_STACK_SIZE
	.align		4
.L_271:
        /*0660*/ 	.byte	0x04, 0x12
        /*0662*/ 	.short	(.L_273 - .L_272)
	.align		4
.L_272:
        /*0664*/ 	.word	index@(dot_VectorAndMatrix)
        /*0668*/ 	.word	0x00000000


	//----- nvinfo : EIATTR_MIN_STACK_SIZE
	.align		4
.L_273:
        /*066c*/ 	.byte	0x04, 0x12
        /*066e*/ 	.short	(.L_275 - .L_274)
	.align		4
.L_274:
        /*0670*/ 	.word	index@(add3)
        /*0674*/ 	.word	0x00000000


	//----- nvinfo : EIATTR_MIN_STACK_SIZE
	.align		4
.L_275:
        /*0678*/ 	.byte	0x04, 0x12
        /*067a*/ 	.short	(.L_277 - .L_276)
	.align		4
.L_276:
        /*067c*/ 	.word	index@(backImageVector)
        /*0680*/ 	.word	0x00000000


	//----- nvinfo : EIATTR_MIN_STACK_SIZE
	.align		4
.L_277:
        /*0684*/ 	.byte	0x04, 0x12
        /*0686*/ 	.short	(.L_279 - .L_278)
	.align		4
.L_278:
        /*0688*/ 	.word	index@(imageVector)
        /*068c*/ 	.word	0x00000000


	//----- nvinfo : EIATTR_MIN_STACK_SIZE
	.align		4
.L_279:
        /*0690*/ 	.byte	0x04, 0x12
        /*0692*/ 	.short	(.L_281 - .L_280)
	.align		4
.L_280:
        /*0694*/ 	.word	index@(multiplyIndex)
        /*0698*/ 	.word	0x00000000


	//----- nvinfo : EIATTR_MIN_STACK_SIZE
	.align		4
.L_281:
        /*069c*/ 	.byte	0x04, 0x12
        /*069e*/ 	.short	(.L_283 - .L_282)
	.align		4
.L_282:
        /*06a0*/ 	.word	index@(set)
        /*06a4*/ 	.word	0x00000000


	//----- nvinfo : EIATTR_MIN_STACK_SIZE
	.align		4
.L_283:
        /*06a8*/ 	.byte	0x04, 0x12
        /*06aa*/ 	.short	(.L_285 - .L_284)
	.align		4
.L_284:
        /*06ac*/ 	.word	index@(gelu)
        /*06b0*/ 	.word	0x00000000


	//----- nvinfo : EIATTR_MIN_STACK_SIZE
	.align		4
.L_285:
        /*06b4*/ 	.byte	0x04, 0x12
        /*06b6*/ 	.short	(.L_287 - .L_286)
	.align		4
.L_286:
        /*06b8*/ 	.word	index@(fill)
        /*06bc*/ 	.word	0x00000000
.L_287:


//--------------------- .nv.compat                --------------------------
	.section	.nv.compat,"",@"SHT_CUDA_COMPAT_INFO"
	.align	4
        /*0000*/ 	.byte	0x02, 0x09, 0x00, 0x00, 0x02, 0x02, 0x01, 0x00, 0x02, 0x05, 0x05, 0x00, 0x03, 0x07, 0x01, 0x01
        /*0010*/ 	.byte	0x02, 0x03, 0x00, 0x00, 0x02, 0x06, 0x01, 0x00, 0x04, 0x0b, 0x08, 0x00, 0x01, 0x00, 0x00, 0x00
        /*0020*/ 	.byte	0x00, 0x00, 0x00, 0x00


//--------------------- .nv.info.derSoftmax       --------------------------
	.section	.nv.info.derSoftmax,"",@"SHT_CUDA_INFO"
	.sectionflags	@""
	.align	4


	//----- nvinfo : EIATTR_CUDA_API_VERSION
	.align		4
        /*0000*/ 	.byte	0x04, 0x37
        /*0002*/ 	.short	(.L_289 - .L_288)
.L_288:
        /*0004*/ 	.word	0x00000082


	//----- nvinfo : EIATTR_KPARAM_INFO
	.align		4
.L_289:
        /*0008*/ 	.byte	0x04, 0x17
        /*000a*/ 	.short	(.L_291 - .L_290)
.L_290:
        /*000c*/ 	.word	0x00000000
        /*0010*/ 	.short	0x0004
        /*0012*/ 	.short	0x0020
        /*0014*/ 	.byte	0x00, 0xf0, 0x11, 0x00


	//----- nvinfo : EIATTR_KPARAM_INFO
	.align		4
.L_291:
        /*0018*/ 	.byte	0x04, 0x17
        /*001a*/ 	.short	(.L_293 - .L_292)
.L_292:
        /*001c*/ 	.word	0x00000000
        /*0020*/ 	.short	0x0003
        /*0022*/ 	.short	0x0018
        /*0024*/ 	.byte	0x00, 0xf5, 0x21, 0x00


	//----- nvinfo : EIATTR_KPARAM_INFO
	.align		4
.L_293:
        /*0028*/ 	.byte	0x04, 0x17
        /*002a*/ 	.short	(.L_295 - .L_294)
.L_294:
        /*002c*/ 	.word	0x00000000
        /*0030*/ 	.short	0x0002
        /*0032*/ 	.short	0x0010
        /*0034*/ 	.byte	0x00, 0xf0, 0x11, 0x00


	//----- nvinfo : EIATTR_KPARAM_INFO
	.align		4
.L_295:
        /*0038*/ 	.byte	0x04, 0x17
        /*003a*/ 	.short	(.L_297 - .L_296)
.L_296:
        /*003c*/ 	.word	0x00000000
        /*0040*/ 	.short	0x0001
        /*0042*/ 	.short	0x0008
        /*0044*/ 	.byte	0x00, 0xf5, 0x21, 0x00


	//----- nvinfo : EIATTR_KPARAM_INFO
	.align		4
.L_297:
        /*0048*/ 	.byte	0x04, 0x17
        /*004a*/ 	.short	(.L_299 - .L_298)
.L_298:
        /*004c*/ 	.word	0x00000000
        /*0050*/ 	.short	0x0000
        /*0052*/ 	.short	0x0000
        /*0054*/ 	.byte	0x00, 0xf5, 0x21, 0x00


	//----- nvinfo : EIATTR_SPARSE_MMA_MASK
	.align		4
.L_299:
        /*0058*/ 	.byte	0x03, 0x50
        /*005a*/ 	.short	0x0000


	//----- nvinfo : EIATTR_MAXREG_COUNT
	.align		4
        /*005c*/ 	.byte	0x03, 0x1b
        /*005e*/ 	.short	0x00ff


	//----- nvinfo : EIATTR_MERCURY_ISA_VERSION
	.align		4
        /*0060*/ 	.byte	0x03, 0x5f
        /*0062*/ 	.short	0x0101


	//----- nvinfo : EIATTR_VRC_CTA_INIT_COUNT
	.align		4
        /*0064*/ 	.byte	0x02, 0x4a
	.zero		1
	.zero		1


	//----- nvinfo : EIATTR_EXIT_INSTR_OFFSETS
	.align		4
        /*0068*/ 	.byte	0x04, 0x1c
        /*006a*/ 	.short	(.L_301 - .L_300)


	//   ....[0]....
.L_300:
        /*006c*/ 	.word	0x00000070


	//   ....[1]....
        /*0070*/ 	.word	0x000000a0


	//   ....[2]....
        /*0074*/ 	.word	0x00000c40


	//----- nvinfo : EIATTR_CBANK_PARAM_SIZE
	.align		4
.L_301:
        /*0078*/ 	.byte	0x03, 0x19
        /*007a*/ 	.short	0x0024


	//----- nvinfo : EIATTR_PARAM_CBANK
	.align		4
        /*007c*/ 	.byte	0x04, 0x0a
        /*007e*/ 	.short	(.L_303 - .L_302)
	.align		4
.L_302:
        /*0080*/ 	.word	index@(.nv.constant0.derSoftmax)
        /*0084*/ 	.short	0x0380
        /*0086*/ 	.short	0x0024


	//----- nvinfo : EIATTR_SW_WAR
	.align		4
.L_303:
        /*0088*/ 	.byte	0x04, 0x36
        /*008a*/ 	.short	(.L_305 - .L_304)
.L_304:
        /*008c*/ 	.word	0x00000008
.L_305:


//--------------------- .nv.info.derGelu          --------------------------
	.section	.nv.info.derGelu,"",@"SHT_CUDA_INFO"
	.sectionflags	@""
	.align	4


	//----- nvinfo : EIATTR_CUDA_API_VERSION
	.align		4
        /*0000*/ 	.byte	0x04, 0x37
        /*0002*/ 	.short	(.L_307 - .L_306)
.L_306:
        /*0004*/ 	.word	0x00000082


	//----- nvinfo : EIATTR_KPARAM_INFO
	.align		4
.L_307:
        /*0008*/ 	.byte	0x04, 0x17
        /*000a*/ 	.short	(.L_309 - .L_308)
.L_308:
        /*000c*/ 	.word	0x00000000
        /*0010*/ 	.short	0x0003
        /*0012*/ 	.short	0x0018
        /*0014*/ 	.byte	0x00, 0xf0, 0x11, 0x00


	//----- nvinfo : EIATTR_KPARAM_INFO
	.align		4
.L_309:
        /*0018*/ 	.byte	0x04, 0x17
        /*001a*/ 	.short	(.L_311 - .L_310)
.L_310:
        /*001c*/ 	.word	0x00000000
        /*0020*/ 	.short	0x0002
        /*0022*/ 	.short	0x0010
        /*0024*/ 	.byte	0x00, 0xf5, 0x21, 0x00


	//----- nvinfo : EIATTR_KPARAM_INFO
	.align		4
.L_311:
        /*0028*/ 	.byte	0x04, 0x17
        /*002a*/ 	.short	(.L_313 - .L_312)
.L_312:
        /*002c*/ 	.word	0x00000000
        /*0030*/ 	.short	0x0001
        /*0032*/ 	.short	0x0008
        /*0034*/ 	.byte	0x00, 0xf5, 0x21, 0x00


	//----- nvinfo : EIATTR_KPARAM_INFO
	.align		4
.L_313:
        /*0038*/ 	.byte	0x04, 0x17
        /*003a*/ 	.short	(.L_315 - .L_314)
.L_314:
        /*003c*/ 	.word	0x00000000
        /*0040*/ 	.short	0x0000
        /*0042*/ 	.short	0x0000
        /*0044*/ 	.byte	0x00, 0xf5, 0x21, 0x00


	//----- nvinfo : EIATTR_SPARSE_MMA_MASK
	.align		4
.L_315:
        /*0048*/ 	.byte	0x03, 0x50
        /*004a*/ 	.short	0x0000


	//----- nvinfo : EIATTR_MAXREG_COUNT
	.align		4
        /*004c*/ 	.byte	0x03, 0x1b
        /*004e*/ 	.short	0x00ff


	//----- nvinfo : EIATTR_MERCURY_ISA_VERSION
	.align		4
        /*0050*/ 	.byte	0x03, 0x5f
        /*0052*/ 	.short	0x0101


	//----- nvinfo : EIATTR_VRC_CTA_INIT_COUNT
	.align		4
        /*0054*/ 	.byte	0x02, 0x4a
	.zero		1
	.zero		1


	//----- nvinfo : EIATTR_EXIT_INSTR_OFFSETS
	.align		4
        /*0058*/ 	.byte	0x04, 0x1c
        /*005a*/ 	.short	(.L_317 - .L_316)


	//   ....[0]....
.L_316:
        /*005c*/ 	.word	0x00000070


	//   ....[1]....
        /*0060*/ 	.word	0x00000890


	//----- nvinfo : EIATTR_CRS_STACK_SIZE
	.align		4
.L_317:
        /*0064*/ 	.byte	0x04, 0x1e
        /*0066*/ 	.short	(.L_319 - .L_318)
.L_318:
        /*0068*/ 	.word	0x00000000


	//----- nvinfo : EIATTR_CBANK_PARAM_SIZE
	.align		4
.L_319:
        /*006c*/ 	.byte	0x03, 0x19
        /*006e*/ 	.short	0x001c


	//----- nvinfo : EIATTR_PARAM_CBANK
	.align		4
        /*0070*/ 	.byte	0x04, 0x0a
        /*0072*/ 	.short	(.L_321 - .L_320)
	.align		4
.L_320:
        /*0074*/ 	.word	index@(.nv.constant0.derGelu)
        /*0078*/ 	.short	0x0380
        /*007a*/ 	.short	0x001c


	//----- nvinfo : EIATTR_SW_WAR
	.align		4
.L_321:
        /*007c*/ 	.byte	0x04, 0x36
        /*007e*/ 	.short	(.L_323 - .L_322)
.L_322:
        /*0080*/ 	.word	0x00000008
.L_323:


//--------------------- .nv.info.dropoutBack      --------------------------
	.section	.nv.info.dropoutBack,"",@"SHT_CUDA_INFO"
	.sectionflags	@""
	.align	4


	//----- nvinfo : EIATTR_CUDA_API_VERSION
	.align		4
        /*0000*/ 	.byte	0x04, 0x37
        /*0002*/ 	.short	(.L_325 - .L_324)
.L_324:
        /*0004*/ 	.word	0x00000082


	//----- nvinfo : EIATTR_KPARAM_INFO
	.align		4
.L_325:
        /*0008*/ 	.byte	0x04, 0x17
        /*000a*/ 	.short	(.L_327 - .L_326)
.L_326:
        /*000c*/ 	.word	0x00000000
        /*0010*/ 	.short	0x0004
        /*0012*/ 	.short	0x0020
        /*0014*/ 	.byte	0x00, 0xf0, 0x11, 0x00


	//----- nvinfo : EIATTR_KPARAM_INFO
	.align		4
.L_327:
        /*0018*/ 	.byte	0x04, 0x17
        /*001a*/ 	.short	(.L_329 - .L_328)
.L_328:
        /*001c*/ 	.word	0x00000000
        /*0020*/ 	.short	0x0003
        /*0022*/ 	.short	0x0018
        /*0024*/ 	.byte	0x00, 0xf5, 0x21, 0x00


	//----- nvinfo : EIATTR_KPARAM_INFO
	.align		4
.L_329:
        /*0028*/ 	.byte	0x04, 0x17
        /*002a*/ 	.short	(.L_331 - .L_330)
.L_330:
        /*002c*/ 	.word	0x00000000
        /*0030*/ 	.short	0x0002
        /*0032*/ 	.short	0x0010
        /*0034*/ 	.byte	0x00, 0xf0, 0x11, 0x00


	//----- nvinfo : EIATTR_KPARAM_INFO
	.align		4
.L_331:
        /*0038*/ 	.byte	0x04, 0x17
        /*003a*/ 	.short	(.L_333 - .L_332)
.L_332:
        /*003c*/ 	.word	0x00000000
        /*0040*/ 	.short	0x0001
        /*0042*/ 	.short	0x0008
        /*0044*/ 	.byte	0x00, 0xf5, 0x21, 0x00


	//----- nvinfo : EIATTR_KPARAM_INFO
	.align		4
.L_333:
        /*0048*/ 	.byte	0x04, 0x17
        /*004a*/ 	.short	(.L_335 - .L_334)
.L_334:
        /*004c*/ 	.word	0x00000000
        /*0050*/ 	.short	0x0000
        /*0052*/ 	.short	0x0000
        /*0054*/ 	.byte	0x00, 0xf5, 0x21, 0x00


	//----- nvinfo : EIATTR_SPARSE_MMA_MASK
	.align		4
.L_335:
        /*0058*/ 	.byte	0x03, 0x50
        /*005a*/ 	.short	0x0000


	//----- nvinfo : EIATTR_MAXREG_COUNT
	.align		4
        /*005c*/ 	.byte	0x03, 0x1b
        /*005e*/ 	.short	0x00ff


	//----- nvinfo : EIATTR_MERCURY_ISA_VERSION
	.align		4
        /*0060*/ 	.byte	0x03, 0x5f
        /*0062*/ 	.short	0x0101


	//----- nvinfo : EIATTR_VRC_CTA_INIT_COUNT
	.align		4
        /*0064*/ 	.byte	0x02, 0x4a
	.zero		1
	.zero		1


	//----- nvinfo : EIATTR_EXIT_INSTR_OFFSETS
	.align		4
        /*0068*/ 	.byte	0x04, 0x1c
        /*006a*/ 	.short	(.L_337 - .L_336)


	//   ....[0]....
.L_336:
        /*006c*/ 	.word	0x00000070


	//   ....[1]....
        /*0070*/ 	.word	0x000000d0


	//   ....[2]....
        /*0074*/ 	.word	0x00000160


	//----- nvinfo : EIATTR_CBANK_PARAM_SIZE
	.align		4
.L_337:
        /*0078*/ 	.byte	0x03, 0x19
        /*007a*/ 	.short	0x0024


	//----- nvinfo : EIATTR_PARAM_CBANK
	.align		4
        /*007c*/ 	.byte	0x04, 0x0a
        /*007e*/ 	.short	(.L_339 - .L_338)
	.align		4
.L_338:
        /*0080*/ 	.word	index@(.nv.constant0.dropoutBack)
        /*0084*/ 	.short	0x0380
        /*0086*/ 	.short	0x0024


	//----- nvinfo : EIATTR_SW_WAR
	.align		4
.L_339:
        /*0088*/ 	.byte	0x04, 0x36
        /*008a*/ 	.short	(.L_341 - .L_340)
.L_340:
        /*008c*/ 	.word	0x00000008
.L_341:


//--------------------- .nv.info.addBackCopy      --------------------------
	.section	.nv.info.addBackCopy,"",@"SHT_CUDA_INFO"
	.sectionflags	@""
	.align	4


	//----- nvinfo : EIATTR_CUDA_API_VERSION
	.align		4
        /*0000*/ 	.byte	0x04, 0x37
        /*0002*/ 	.short	(.L_343 - .L_342)
.L_342:
        /*0004*/ 	.word	0x00000082


	//----- nvinfo : EIATTR_KPARAM_INFO
	.align		4
.L_343:
        /*0008*/ 	.byte	0x04, 0x17
        /*000a*/ 	.short	(.L_345 - .L_344)
.L_344:
        /*000c*/ 	.word	0x00000000
        /*0010*/ 	.short	0x0005
        /*0012*/ 	.short	0x0020
        /*0014*/ 	.byte	0x00, 0xf0, 0x11, 0x00


	//----- nvinfo : EIATTR_KPARAM_INFO
	.align		4
.L_345:
        /*0018*/ 	.byte	0x04, 0x17
        /*001a*/ 	.short	(.L_347 - .L_346)
.L_346:
        /*001c*/ 	.word	0x00000000
        /*0020*/ 	.short	0x0004
        /*0022*/ 	.short	0x0018
        /*0024*/ 	.byte	0x00, 0xf5, 0x21, 0x00


	//----- nvinfo : EIATTR_KPARAM_INFO
	.align		4
.L_347:
        /*0028*/ 	.byte	0x04, 0x17
        /*002a*/ 	.short	(.L_349 - .L_348)
.L_348:
        /*002c*/ 	.word	0x00000000
        /*0030*/ 	.short	0x0003
        /*0032*/ 	.short	0x0014
        /*0034*/ 	.byte	0x00, 0xf0, 0x11, 0x00


	//----- nvinfo : EIATTR_KPARAM_INFO
	.align		4
.L_349:
        /*0038*/ 	.byte	0x04, 0x17
        /*003a*/ 	.short	(.L_351 - .L_350)
.L_350:
        /*003c*/ 	.word	0x00000000
        /*0040*/ 	.short	0x0002
        /*0042*/ 	.short	0x0010
        /*0044*/ 	.byte	0x00, 0xf0, 0x11, 0x00


	//----- nvinfo : EIATTR_KPARAM_INFO
	.align		4
.L_351:
        /*0048*/ 	.byte	0x04, 0x17
        /*004a*/ 	.short	(.L_353 - .L_352)
.L_352:
        /*004c*/ 	.word	0x00000000
        /*0050*/ 	.short	0x0001
        /*0052*/ 	.short	0x0008
        /*0054*/ 	.byte	0x00, 0xf5, 0x21, 0x00


	//----- nvinfo : EIATTR_KPARAM_INFO
	.align		4
.L_353:
        /*0058*/ 	.byte	0x04, 0x17
        /*005a*/ 	.short	(.L_355 - .L_354)
.L_354:
        /*005c*/ 	.word	0x00000000
        /*0060*/ 	.short	0x0000
        /*0062*/ 	.short	0x0000
        /*0064*/ 	.byte	0x00, 0xf5, 0x21, 0x00


	//----- nvinfo : EIATTR_SPARSE_MMA_MASK
	.align		4
.L_355:
        /*0068*/ 	.byte	0x03, 0x50
        /*006a*/ 	.short	0x0000


	//----- nvinfo : EIATTR_MAXREG_COUNT
	.align		4
        /*006c*/ 	.byte	0x03, 0x1b
        /*006e*/ 	.short	0x00ff


	//----- nvinfo : EIATTR_MERCURY_ISA_VERSION
	.align		4
        /*0070*/ 	.byte	0x03, 0x5f
        /*0072*/ 	.short	0x0101


	//----- nvinfo : EIATTR_VRC_CTA_INIT_COUNT
	.align		4
        /*0074*/ 	.byte	0x02, 0x4a
	.zero		1
	.zero		1


	//----- nvinfo : EIATTR_EXIT_INSTR_OFFSETS
	.align		4
        /*0078*/ 	.byte	0x04, 0x1c
        /*007a*/ 	.short	(.L_357 - .L_356)


	//   ....[0]....
.L_356:
        /*007c*/ 	.word	0x00000070


	//   ....[1]....
        /*0080*/ 	.word	0x00000110


	//   ....[2]....
        /*0084*/ 	.word	0x000001a0


	//----- nvinfo : EIATTR_CBANK_PARAM_SIZE
	.align		4
.L_357:
        /*0088*/ 	.byte	0x03, 0x19
        /*008a*/ 	.short	0x0024


	//----- nvinfo : EIATTR_PARAM_CBANK
	.align		4
        /*008c*/ 	.byte	0x04, 0x0a
        /*008e*/ 	.short	(.L_359 - .L_358)
	.align		4
.L_358:
        /*0090*/ 	.word	index@(.nv.constant0.addBackCopy)
        /*0094*/ 	.short	0x0380
        /*0096*/ 	.short	0x0024


	//----- nvinfo : EIATTR_SW_WAR
	.align		4
.L_359:
        /*0098*/ 	.byte	0x04, 0x36
        /*009a*/ 	.short	(.L_361 - .L_360)
.L_360:
        /*009c*/ 	.word	0x00000008
.L_361:


//--------------------- .nv.info.subDivSqrtNorm   --------------------------
	.section	.nv.info.subDivSqrtNorm,"",@"SHT_CUDA_INFO"
	.sectionflags	@""
	.align	4


	//----- nvinfo : EIATTR_CUDA_API_VERSION
	.align		4
        /*0000*/ 	.byte	0x04, 0x37
        /*0002*/ 	.short	(.L_363 - .L_362)
.L_362:
        /*0004*/ 	.word	0x00000082


	//----- nvinfo : EIATTR_KPARAM_INFO
	.align		4
.L_363:
        /*0008*/ 	.byte	0x04, 0x17
        /*000a*/ 	.short	(.L_365 - .L_364)
.L_364:
        /*000c*/ 	.word	0x00000000
        /*0010*/ 	.short	0x0006
        /*0012*/ 	.short	0x0028
        /*0014*/ 	.byte	0x00, 0xf0, 0x11, 0x00


	//----- nvinfo : EIATTR_KPARAM_INFO
	.align		4
.L_365:
        /*0018*/ 	.byte	0x04, 0x17
        /*001a*/ 	.short	(.L_367 - .L_366)
.L_366:
        /*001c*/ 	.word	0x00000000
        /*0020*/ 	.short	0x0005
        /*0022*/ 	.short	0x0020
        /*0024*/ 	.byte	0x00, 0xf5, 0x21, 0x00


	//----- nvinfo : EIATTR_KPARAM_INFO
	.align		4
.L_367:
        /*0028*/ 	.byte	0x04, 0x17
        /*002a*/ 	.short	(.L_369 - .L_368)
.L_368:
        /*002c*/ 	.word	0x00000000
        /*0030*/ 	.short	0x0004
        /*0032*/ 	.short	0x0018
        /*0034*/ 	.byte	0x00, 0xf0, 0x11, 0x00


	//----- nvinfo : EIATTR_KPARAM_INFO
	.align		4
.L_369:
        /*0038*/ 	.byte	0x04, 0x17
        /*003a*/ 	.short	(.L_371 - .L_370)
.L_370:
        /*003c*/ 	.word	0x00000000
        /*0040*/ 	.short	0x0003
        /*0042*/ 	.short	0x0014
        /*0044*/ 	.byte	0x00, 0xf0, 0x11, 0x00


	//----- nvinfo : EIATTR_KPARAM_INFO
	.align		4
.L_371:
        /*0048*/ 	.byte	0x04, 0x17
        /*004a*/ 	.short	(.L_373 - .L_372)
.L_372:
        /*004c*/ 	.word	0x00000000
        /*0050*/ 	.short	0x0002
        /*0052*/ 	.short	0x0010
        /*0054*/ 	.byte	0x00, 0xf0, 0x11, 0x00


	//----- nvinfo : EIATTR_KPARAM_INFO
	.align		4
.L_373:
        /*0058*/ 	.byte	0x04, 0x17
        /*005a*/ 	.short	(.L_375 - .L_374)
.L_374:
        /*005c*/ 	.word	0x00000000
        /*0060*/ 	.short	0x0001
        /*0062*/ 	.short	0x0008
        /*0064*/ 	.byte	0x00, 0xf5, 0x21, 0x00


	//----- nvinfo : EIATTR_KPARAM_INFO
	.align		4
.L_375:
        /*0068*/ 	.byte	0x04, 0x17
        /*006a*/ 	.short	(.L_377 - .L_376)
.L_376:
        /*006c*/ 	.word	0x00000000
        /*0070*/ 	.short	0x0000
        /*0072*/ 	.short	0x0000
        /*0074*/ 	.byte	0x00, 0xf5, 0x21, 0x00


	//----- nvinfo : EIATTR_SPARSE_MMA_MASK
	.align		4
.L_377:
        /*0078*/ 	.byte	0x03, 0x50
        /*007a*/ 	.short	0x0000


	//----- nvinfo : EIATTR_MAXREG_COUNT
	.align		4
        /*007c*/ 	.byte	0x03, 0x1b
        /*007e*/ 	.short	0x00ff


	//----- nvinfo : EIATTR_MERCURY_ISA_VERSION
	.align		4
        /*0080*/ 	.byte	0x03, 0x5f
        /*0082*/ 	.short	0x0101


	//----- nvinfo : EIATTR_VRC_CTA_INIT_COUNT
	.align		4
        /*0084*/ 	.byte	0x02, 0x4a
	.zero		1
	.zero		1


	//----- nvinfo : EIATTR_EXIT_INSTR_OFFSETS
	.align		4
        /*0088*/ 	.byte	0x04, 0x1c
        /*008a*/ 	.short	(.L_379 - .L_378)


	//   ....[0]....
.L_378:
        /*008c*/ 	.word	0x00000070


	//   ....[1]....
        /*0090*/ 	.word	0x000006a0


	//----- nvinfo : EIATTR_CRS_STACK_SIZE
	.align		4
.L_379:
        /*0094*/ 	.byte	0x04, 0x1e
        /*0096*/ 	.short	(.L_381 - .L_380)
.L_380:
        /*0098*/ 	.word	0x00000000


	//----- nvinfo : EIATTR_CBANK_PARAM_SIZE
	.align		4
.L_381:
        /*009c*/ 	.byte	0x03, 0x19
        /*009e*/ 	.short	0x002c


	//----- nvinfo : EIATTR_PARAM_CBANK
	.align		4
        /*00a0*/ 	.byte	0x04, 0x0a
        /*00a2*/ 	.short	(.L_383 - .L_382)
	.align		4
.L_382:
        /*00a4*/ 	.word	index@(.nv.constant0.subDivSqrtNorm)
        /*00a8*/ 	.short	0x0380
        /*00aa*/ 	.short	0x002c


	//----- nvinfo : EIATTR_SW_WAR
	.align		4
.L_383:
        /*00ac*/ 	.byte	0x04, 0x36
        /*00ae*/ 	.short	(.L_385 - .L_384)
.L_384:
        /*00b0*/ 	.word	0x00000008
.L_385:


//--------------------- .nv.info.momentumPow2     --------------------------
	.section	.nv.info.momentumPow2,"",@"SHT_CUDA_INFO"
	.sectionflags	@""
	.align	4


	//----- nvinfo : EIATTR_CUDA_API_VERSION
	.align		4
        /*0000*/ 	.byte	0x04, 0x37
        /*0002*/ 	.short	(.L_387 - .L_386)
.L_386:
        /*0004*/ 	.word	0x00000082


	//----- nvinfo : EIATTR_KPARAM_INFO
	.align		4
.L_387:
        /*0008*/ 	.byte	0x04, 0x17
        /*000a*/ 	.short	(.L_389 - .L_388)
.L_388:
        /*000c*/ 	.word	0x00000000
        /*0010*/ 	.short	0x0003
        /*0012*/ 	.short	0x0014
        /*0014*/ 	.byte	0x00, 0xf0, 0x11, 0x00


	//----- nvinfo : EIATTR_KPARAM_INFO
	.align		4
.L_389:
        /*0018*/ 	.byte	0x04, 0x17
        /*001a*/ 	.short	(.L_391 - .L_390)
.L_390:
        /*001c*/ 	.word	0x00000000
        /*0020*/ 	.short	0x0002
        /*0022*/ 	.short	0x0010
        /*0024*/ 	.byte	0x00, 0xf0, 0x11, 0x00


	//----- nvinfo : EIATTR_KPARAM_INFO
	.align		4
.L_391:
        /*0028*/ 	.byte	0x04, 0x17
        /*002a*/ 	.short	(.L_393 - .L_392)
.L_392:
        /*002c*/ 	.word	0x00000000
        /*0030*/ 	.short	0x0001
        /*0032*/ 	.short	0x0008
        /*0034*/ 	.byte	0x00, 0xf5, 0x21, 0x00


	//----- nvinfo : EIATTR_KPARAM_INFO
	.align		4
.L_393:
        /*0038*/ 	.byte	0x04, 0x17
        /*003a*/ 	.short	(.L_395 - .L_394)
.L_394:
        /*003c*/ 	.word	0x00000000
        /*0040*/ 	.short	0x0000
        /*0042*/ 	.short	0x0000
        /*0044*/ 	.byte	0x00, 0xf5, 0x21, 0x00


	//----- nvinfo : EIATTR_SPARSE_MMA_MASK
	.align		4
.L_395:
        /*0048*/ 	.byte	0x03, 0x50
        /*004a*/ 	.short	0x0000


	//----- nvinfo : EIATTR_MAXREG_COUNT
	.align		4
        /*004c*/ 	.byte	0x03, 0x1b
        /*004e*/ 	.short	0x00ff


	//----- nvinfo : EIATTR_MERCURY_ISA_VERSION
	.align		4
        /*0050*/ 	.byte	0x03, 0x5f
        /*0052*/ 	.short	0x0101


	//----- nvinfo : EIATTR_VRC_CTA_INIT_COUNT
	.align		4
        /*0054*/ 	.byte	0x02, 0x4a
	.zero		1
	.zero		1


	//----- nvinfo : EIATTR_EXIT_INSTR_OFFSETS
	.align		4
        /*0058*/ 	.byte	0x04, 0x1c
        /*005a*/ 	.short	(.L_397 - .L_396)


	//   ....[0]....
.L_396:
        /*005c*/ 	.word	0x00000070


	//   ....[1]....
        /*0060*/ 	.word	0x00000150


	//----- nvinfo : EIATTR_CBANK_PARAM_SIZE
	.align		4
.L_397:
        /*0064*/ 	.byte	0x03, 0x19
        /*0066*/ 	.short	0x0018


	//----- nvinfo : EIATTR_PARAM_CBANK
	.align		4
        /*0068*/ 	.byte	0x04, 0x0a
        /*006a*/ 	.short	(.L_399 - .L_398)
	.align		4
.L_398:
        /*006c*/ 	.word	index@(.nv.constant0.momentumPow2)
        /*0070*/ 	.short	0x0380
        /*0072*/ 	.short	0x0018


	//----- nvinfo : EIATTR_SW_WAR
	.align		4
.L_399:
        /*0074*/ 	.byte	0x04, 0x36
        /*0076*/ 	.short	(.L_401 - .L_400)
.L_400:
        /*0078*/ 	.word	0x00000008
.L_401:


//--------------------- .nv.info.momentum         --------------------------
	.section	.nv.info.momentum,"",@"SHT_CUDA_INFO"
	.sectionflags	@""
	.align	4


	//----- nvinfo : EIATTR_CUDA_API_VERSION
	.align		4
        /*0000*/ 	.byte	0x04, 0x37
        /*0002*/ 	.short	(.L_403 - .L_402)
.L_402:
        /*0004*/ 	.word	0x00000082


	//----- nvinfo : EIATTR_KPARAM_INFO
	.align		4
.L_403:
        /*0008*/ 	.byte	0x04, 0x17
        /*000a*/ 	.short	(.L_405 - .L_404)
.L_404:
        /*000c*/ 	.word	0x00000000
        /*0010*/ 	.short	0x0003
        /*0012*/ 	.short	0x0014
        /*0014*/ 	.byte	0x00, 0xf0, 0x11, 0x00


	//----- nvinfo : EIATTR_KPARAM_INFO
	.align		4
.L_405:
        /*0018*/ 	.byte	0x04, 0x17
        /*001a*/ 	.short	(.L_407 - .L_406)
.L_406:
        /*001c*/ 	.word	0x00000000
        /*0020*/ 	.short	0x0002
        /*0022*/ 	.short	0x0010
        /*0024*/ 	.byte	0x00, 0xf0, 0x11, 0x00


	//----- nvinfo : EIATTR_KPARAM_INFO
	.align		4
.L_407:
        /*0028*/ 	.byte	0x04, 0x17
        /*002a*/ 	.short	(.L_409 - .L_408)
.L_408:
        /*002c*/ 	.word	0x00000000
        /*0030*/ 	.short	0x0001
        /*0032*/ 	.short	0x0008
        /*0034*/ 	.byte	0x00, 0xf5, 0x21, 0x00


	//----- nvinfo : EIATTR_KPARAM_INFO
	.align		4
.L_409:
        /*0038*/ 	.byte	0x04, 0x17
        /*003a*/ 	.short	(.L_411 - .L_410)
.L_410:
        /*003c*/ 	.word	0x00000000
        /*0040*/ 	.short	0x0000
        /*0042*/ 	.short	0x0000
        /*0044*/ 	.byte	0x00, 0xf5, 0x21, 0x00


	//----- nvinfo : EIATTR_SPARSE_MMA_MASK
	.align		4
.L_411:
        /*0048*/ 	.byte	0x03, 0x50
        /*004a*/ 	.short	0x0000


	//----- nvinfo : EIATTR_MAXREG_COUNT
	.align		4
        /*004c*/ 	.byte	0x03, 0x1b
        /*004e*/ 	.short	0x00ff


	//----- nvinfo : EIATTR_MERCURY_ISA_VERSION
	.align		4
        /*0050*/ 	.byte	0x03, 0x5f
        /*0052*/ 	.short	0x0101


	//----- nvinfo : EIATTR_VRC_CTA_INIT_COUNT
	.align		4
        /*0054*/ 	.byte	0x02, 0x4a
	.zero		1
	.zero		1


	//----- nvinfo : EIATTR_EXIT_INSTR_OFFSETS
	.align		4
        /*0058*/ 	.byte	0x04, 0x1c
        /*005a*/ 	.short	(.L_413 - .L_412)


	//   ....[0]....
.L_412:
        /*005c*/ 	.word	0x00000070


	//   ....[1]....
        /*0060*/ 	.word	0x00000180


	//----- nvinfo : EIATTR_CBANK_PARAM_SIZE
	.align		4
.L_413:
        /*0064*/ 	.byte	0x03, 0x19
        /*0066*/ 	.short	0x0018


	//----- nvinfo : EIATTR_PARAM_CBANK
	.align		4
        /*0068*/ 	.byte	0x04, 0x0a
        /*006a*/ 	.short	(.L_415 - .L_414)
	.align		4
.L_414:
        /*006c*/ 	.word	index@(.nv.constant0.momentum)
        /*0070*/ 	.short	0x0380
        /*0072*/ 	.short	0x0018


	//----- nvinfo : EIATTR_SW_WAR
	.align		4
.L_415:
        /*0074*/ 	.byte	0x04, 0x36
        /*0076*/ 	.short	(.L_417 - .L_416)
.L_416:
        /*0078*/ 	.word	0x00000008
.L_417:


//--------------------- .nv.info.sum              --------------------------
	.section	.nv.info.sum,"",@"SHT_CUDA_INFO"
	.sectionflags	@""
	.align	4


	//----- nvinfo : EIATTR_CUDA_API_VERSION
	.align		4
        /*0000*/ 	.byte	0x04, 0x37
        /*0002*/ 	.short	(.L_419 - .L_418)
.L_418:
        /*0004*/ 	.word	0x00000082


	//----- nvinfo : EIATTR_KPARAM_INFO
	.align		4
.L_419:
        /*0008*/ 	.byte	0x04, 0x17
        /*000a*/ 	.short	(.L_421 - .L_420)
.L_420:
        /*000c*/ 	.word	0x00000000
        /*0010*/ 	.short	0x0002
        /*0012*/ 	.short	0x0010
        /*0014*/ 	.byte	0x00, 0xf0, 0x11, 0x00


	//----- nvinfo : EIATTR_KPARAM_INFO
	.align		4
.L_421:
        /*0018*/ 	.byte	0x04, 0x17
        /*001a*/ 	.short	(.L_423 - .L_422)
.L_422:
        /*001c*/ 	.word	0x00000000
        /*0020*/ 	.short	0x0001
        /*0022*/ 	.short	0x0008
        /*0024*/ 	.byte	0x00, 0xf5, 0x21, 0x00


	//----- nvinfo : EIATTR_KPARAM_INFO
	.align		4
.L_423:
        /*0028*/ 	.byte	0x04, 0x17
        /*002a*/ 	.short	(.L_425 - .L_424)
.L_424:
        /*002c*/ 	.word	0x00000000
        /*0030*/ 	.short	0x0000
        /*0032*/ 	.short	0x0000
        /*0034*/ 	.byte	0x00, 0xf5, 0x21, 0x00


	//----- nvinfo : EIATTR_SPARSE_MMA_MASK
	.align		4
.L_425:
        /*0038*/ 	.byte	0x03, 0x50
        /*003a*/ 	.short	0x0000


	//----- nvinfo : EIATTR_MAXREG_COUNT
	.align		4
        /*003c*/ 	.byte	0x03, 0x1b
        /*003e*/ 	.short	0x00ff


	//----- nvinfo : EIATTR_MERCURY_ISA_VERSION
	.align		4
        /*0040*/ 	.byte	0x03, 0x5f
        /*0042*/ 	.short	0x0101


	//----- nvinfo : EIATTR_VRC_CTA_INIT_COUNT
	.align		4
        /*0044*/ 	.byte	0x02, 0x4a
	.zero		1
	.zero		1


	//----- nvinfo : EIATTR_EXIT_INSTR_OFFSETS
	.align		4
        /*0048*/ 	.byte	0x04, 0x1c
        /*004a*/ 	.short	(.L_427 - .L_426)


	//   ....[0]....
.L_426:
        /*004c*/ 	.word	0x00000070


	//   ....[1]....
        /*0050*/ 	.word	0x00000100


	//----- nvinfo : EIATTR_CBANK_PARAM_SIZE
	.align		4
.L_427:
        /*0054*/ 	.byte	0x03, 0x19
        /*0056*/ 	.short	0x0014


	//----- nvinfo : EIATTR_PARAM_CBANK
	.align		4
        /*0058*/ 	.byte	0x04, 0x0a
        /*005a*/ 	.short	(.L_429 - .L_428)
	.align		4
.L_428:
        /*005c*/ 	.word	index@(.nv.constant0.sum)
        /*0060*/ 	.short	0x0380
        /*0062*/ 	.short	0x0014


	//----- nvinfo : EIATTR_SW_WAR
	.align		4
.L_429:
        /*0064*/ 	.byte	0x04, 0x36
        /*0066*/ 	.short	(.L_431 - .L_430)
.L_430:
        /*0068*/ 	.word	0x00000008
.L_431:


//--------------------- .nv.info.pow2             --------------------------
	.section	.nv.info.pow2,"",@"SHT_CUDA_INFO"
	.sectionflags	@""
	.align	4


	//----- nvinfo : EIATTR_CUDA_API_VERSION
	.align		4
        /*0000*/ 	.byte	0x04, 0x37
        /*0002*/ 	.short	(.L_433 - .L_432)
.L_432:
        /*0004*/ 	.word	0x00000082


	//----- nvinfo : EIATTR_KPARAM_INFO
	.align		4
.L_433:
        /*0008*/ 	.byte	0x04, 0x17
        /*000a*/ 	.short	(.L_435 - .L_434)
.L_434:
        /*000c*/ 	.word	0x00000000
        /*0010*/ 	.short	0x0001
        /*0012*/ 	.short	0x0008
        /*0014*/ 	.byte	0x00, 0xf0, 0x11, 0x00


	//----- nvinfo : EIATTR_KPARAM_INFO
	.align		4
.L_435:
        /*0018*/ 	.byte	0x04, 0x17
        /*001a*/ 	.short	(.L_437 - .L_436)
.L_436:
        /*001c*/ 	.word	0x00000000
        /*0020*/ 	.short	0x0000
        /*0022*/ 	.short	0x0000
        /*0024*/ 	.byte	0x00, 0xf5, 0x21, 0x00


	//----- nvinfo : EIATTR_SPARSE_MMA_MASK
	.align		4
.L_437:
        /*0028*/ 	.byte	0x03, 0x50
        /*002a*/ 	.short	0x0000


	//----- nvinfo : EIATTR_MAXREG_COUNT
	.align		4
        /*002c*/ 	.byte	0x03, 0x1b
        /*002e*/ 	.short	0x00ff


	//----- nvinfo : EIATTR_MERCURY_ISA_VERSION
	.align		4
        /*0030*/ 	.byte	0x03, 0x5f
        /*0032*/ 	.short	0x0101


	//----- nvinfo : EIATTR_VRC_CTA_INIT_COUNT
	.align		4
        /*0034*/ 	.byte	0x02, 0x4a
	.zero		1
	.zero		1


	//----- nvinfo : EIATTR_EXIT_INSTR_OFFSETS
	.align		4
        /*0038*/ 	.byte	0x04, 0x1c
        /*003a*/ 	.short	(.L_439 - .L_438)


	//   ....[0]....
.L_438:
        /*003c*/ 	.word	0x00000070


	//   ....[1]....
        /*0040*/ 	.word	0x000000e0


	//----- nvinfo : EIATTR_CBANK_PARAM_SIZE
	.align		4
.L_439:
        /*0044*/ 	.byte	0x03, 0x19
        /*0046*/ 	.short	0x000c


	//----- nvinfo : EIATTR_PARAM_CBANK
	.align		4
        /*0048*/ 	.byte	0x04, 0x0a
        /*004a*/ 	.short	(.L_441 - .L_440)
	.align		4
.L_440:
        /*004c*/ 	.word	index@(.nv.constant0.pow2)
        /*0050*/ 	.short	0x0380
        /*0052*/ 	.short	0x000c


	//----- nvinfo : EIATTR_SW_WAR
	.align		4
.L_441:
        /*0054*/ 	.byte	0x04, 0x36
        /*0056*/ 	.short	(.L_443 - .L_442)
.L_442:
        /*0058*/ 	.word	0x00000008
.L_443:


//--------------------- .nv.info.derNorm_part_1   --------------------------
	.section	.nv.info.derNorm_part_1,"",@"SHT_CUDA_INFO"
	.sectionflags	@""
	.align	4


	//----- nvinfo : EIATTR_CUDA_API_VERSION
	.align		4
        /*0000*/ 	.byte	0x04, 0x37
        /*0002*/ 	.short	(.L_445 - .L_444)
.L_444:
        /*0004*/ 	.word	0x00000082


	//----- nvinfo : EIATTR_KPARAM_INFO
	.align		4
.L_445:
        /*0008*/ 	.byte	0x04, 0x17
        /*000a*/ 	.short	(.L_447 - .L_446)
.L_446:
        /*000c*/ 	.word	0x00000000
        /*0010*/ 	.short	0x0003
        /*0012*/ 	.short	0x0018
        /*0014*/ 	.byte	0x00, 0xf0, 0x11, 0x00


	//----- nvinfo : EIATTR_KPARAM_INFO
	.align		4
.L_447:
        /*0018*/ 	.byte	0x04, 0x17
        /*001a*/ 	.short	(.L_449 - .L_448)
.L_448:
        /*001c*/ 	.word	0x00000000
        /*0020*/ 	.short	0x0002
        /*0022*/ 	.short	0x0010
        /*0024*/ 	.byte	0x00, 0xf5, 0x21, 0x00


	//----- nvinfo : EIATTR_KPARAM_INFO
	.align		4
.L_449:
        /*0028*/ 	.byte	0x04, 0x17
        /*002a*/ 	.short	(.L_451 - .L_450)
.L_450:
        /*002c*/ 	.word	0x00000000
        /*0030*/ 	.short	0x0001
        /*0032*/ 	.short	0x0008
        /*0034*/ 	.byte	0x00, 0xf0, 0x11, 0x00


	//----- nvinfo : EIATTR_KPARAM_INFO
	.align		4
.L_451:
        /*0038*/ 	.byte	0x04, 0x17
        /*003a*/ 	.short	(.L_453 - .L_452)
.L_452:
        /*003c*/ 	.word	0x00000000
        /*0040*/ 	.short	0x0000
        /*0042*/ 	.short	0x0000
        /*0044*/ 	.byte	0x00, 0xf5, 0x21, 0x00


	//----- nvinfo : EIATTR_SPARSE_MMA_MASK
	.align		4
.L_453:
        /*0048*/ 	.byte	0x03, 0x50
        /*004a*/ 	.short	0x0000


	//----- nvinfo : EIATTR_MAXREG_COUNT
	.align		4
        /*004c*/ 	.byte	0x03, 0x1b
        /*004e*/ 	.short	0x00ff


	//----- nvinfo : EIATTR_MERCURY_ISA_VERSION
	.align		4
        /*0050*/ 	.byte	0x03, 0x5f
        /*0052*/ 	.short	0x0101


	//----- nvinfo : EIATTR_VRC_CTA_INIT_COUNT
	.align		4
        /*0054*/ 	.byte	0x02, 0x4a
	.zero		1
	.zero		1


	//----- nvinfo : EIATTR_EXIT_INSTR_OFFSETS
	.align		4
        /*0058*/ 	.byte	0x04, 0x1c
        /*005a*/ 	.short	(.L_455 - .L_454)


	//   ....[0]....
.L_454:
        /*005c*/ 	.word	0x00000070


	//   ....[1]....
        /*0060*/ 	.word	0x000002b0


	//----- nvinfo : EIATTR_CRS_STACK_SIZE
	.align		4
.L_455:
        /*0064*/ 	.byte	0x04, 0x1e
        /*0066*/ 	.short	(.L_457 - .L_456)
.L_456:
        /*0068*/ 	.word	0x00000000


	//----- nvinfo : EIATTR_CBANK_PARAM_SIZE
	.align		4
.L_457:
        /*006c*/ 	.byte	0x03, 0x19
        /*006e*/ 	.short	0x001c


	//----- nvinfo : EIATTR_PARAM_CBANK
	.align		4
        /*0070*/ 	.byte	0x04, 0x0a
        /*0072*/ 	.short	(.L_459 - .L_458)
	.align		4
.L_458:
        /*0074*/ 	.word	index@(.nv.constant0.derNorm_part_1)
        /*0078*/ 	.short	0x0380
        /*007a*/ 	.short	0x001c


	//----- nvinfo : EIATTR_SW_WAR
	.align		4
.L_459:
        /*007c*/ 	.byte	0x04, 0x36
        /*007e*/ 	.short	(.L_461 - .L_460)
.L_460:
        /*0080*/ 	.word	0x00000008
.L_461:


//--------------------- .nv.info.derMean_part_3   --------------------------
	.section	.nv.info.derMean_part_3,"",@"SHT_CUDA_INFO"
	.sectionflags	@""
	.align	4


	//----- nvinfo : EIATTR_CUDA_API_VERSION
	.align		4
        /*0000*/ 	.byte	0x04, 0x37
        /*0002*/ 	.short	(.L_463 - .L_462)
.L_462:
        /*0004*/ 	.word	0x00000082


	//----- nvinfo : EIATTR_KPARAM_INFO
	.align		4
.L_463:
        /*0008*/ 	.byte	0x04, 0x17
        /*000a*/ 	.short	(.L_465 - .L_464)
.L_464:
        /*000c*/ 	.word	0x00000000
        /*0010*/ 	.short	0x0005
        /*0012*/ 	.short	0x0028
        /*0014*/ 	.byte	0x00, 0xf0, 0x11, 0x00


	//----- nvinfo : EIATTR_KPARAM_INFO
	.align		4
.L_465:
        /*0018*/ 	.byte	0x04, 0x17
        /*001a*/ 	.short	(.L_467 - .L_466)
.L_466:
        /*001c*/ 	.word	0x00000000
        /*0020*/ 	.short	0x0004
        /*0022*/ 	.short	0x0020
        /*0024*/ 	.byte	0x00, 0xf5, 0x21, 0x00


	//----- nvinfo : EIATTR_KPARAM_INFO
	.align		4
.L_467:
        /*0028*/ 	.byte	0x04, 0x17
        /*002a*/ 	.short	(.L_469 - .L_468)
.L_468:
        /*002c*/ 	.word	0x00000000
        /*0030*/ 	.short	0x0003
        /*0032*/ 	.short	0x0018
        /*0034*/ 	.byte	0x00, 0xf0, 0x11, 0x00


	//----- nvinfo : EIATTR_KPARAM_INFO
	.align		4
.L_469:
        /*0038*/ 	.byte	0x04, 0x17
        /*003a*/ 	.short	(.L_471 - .L_470)
.L_470:
        /*003c*/ 	.word	0x00000000
        /*0040*/ 	.short	0x0002
        /*0042*/ 	.short	0x0010
        /*0044*/ 	.byte	0x00, 0xf5, 0x21, 0x00


	//----- nvinfo : EIATTR_KPARAM_INFO
	.align		4
.L_471:
        /*0048*/ 	.byte	0x04, 0x17
        /*004a*/ 	.short	(.L_473 - .L_472)
.L_472:
        /*004c*/ 	.word	0x00000000
        /*0050*/ 	.short	0x0001
        /*0052*/ 	.short	0x0008
        /*0054*/ 	.byte	0x00, 0xf5, 0x21, 0x00


	//----- nvinfo : EIATTR_KPARAM_INFO
	.align		4
.L_473:
        /*0058*/ 	.byte	0x04, 0x17
        /*005a*/ 	.short	(.L_475 - .L_474)
.L_474:
        /*005c*/ 	.word	0x00000000
        /*0060*/ 	.short	0x0000
        /*0062*/ 	.short	0x0000
        /*0064*/ 	.byte	0x00, 0xf5, 0x21, 0x00


	//----- nvinfo : EIATTR_SPARSE_MMA_MASK
	.align		4
.L_475:
        /*0068*/ 	.byte	0x03, 0x50
        /*006a*/ 	.short	0x0000


	//----- nvinfo : EIATTR_MAXREG_COUNT
	.align		4
        /*006c*/ 	.byte	0x03, 0x1b
        /*006e*/ 	.short	0x00ff


	//----- nvinfo : EIATTR_MERCURY_ISA_VERSION
	.align		4
        /*0070*/ 	.byte	0x03, 0x5f
        /*0072*/ 	.short	0x0101


	//----- nvinfo : EIATTR_VRC_CTA_INIT_COUNT
	.align		4
        /*0074*/ 	.byte	0x02, 0x4a
	.zero		1
	.zero		1


	//----- nvinfo : EIATTR_EXIT_INSTR_OFFSETS
	.align		4
        /*0078*/ 	.byte	0x04, 0x1c
        /*007a*/ 	.short	(.L_477 - .L_476)


	//   ....[0]....
.L_476:
        /*007c*/ 	.word	0x00000070


	//   ....[1]....
        /*0080*/ 	.word	0x00000320


	//----- nvinfo : EIATTR_CRS_STACK_SIZE
	.align		4
.L_477:
        /*0084*/ 	.byte	0x04, 0x1e
        /*0086*/ 	.short	(.L_479 - .L_478)
.L_478:
        /*0088*/ 	.word	0x00000000


	//----- nvinfo : EIATTR_CBANK_PARAM_SIZE
	.align		4
.L_479:
        /*008c*/ 	.byte	0x03, 0x19
        /*008e*/ 	.short	0x002c


	//----- nvinfo : EIATTR_PARAM_CBANK
	.align		4
        /*0090*/ 	.byte	0x04, 0x0a
        /*0092*/ 	.short	(.L_481 - .L_480)
	.align		4
.L_480:
        /*0094*/ 	.word	index@(.nv.constant0.derMean_part_3)
        /*0098*/ 	.short	0x0380
        /*009a*/ 	.short	0x002c


	//----- nvinfo : EIATTR_SW_WAR
	.align		4
.L_481:
        /*009c*/ 	.byte	0x04, 0x36
        /*009e*/ 	.short	(.L_483 - .L_482)
.L_482:
        /*00a0*/ 	.word	0x00000008
.L_483:


//--------------------- .nv.info.derMean_part_1   --------------------------
	.section	.nv.info.derMean_part_1,"",@"SHT_CUDA_INFO"
	.sectionflags	@""
	.align	4


	//----- nvinfo : EIATTR_CUDA_API_VERSION
	.align		4
        /*0000*/ 	.byte	0x04, 0x37
        /*0002*/ 	.short	(.L_485 - .L_484)
.L_484:
        /*0004*/ 	.word	0x00000082


	//----- nvinfo : EIATTR_KPARAM_INFO
	.align		4
.L_485:
        /*0008*/ 	.byte	0x04, 0x17
        /*000a*/ 	.short	(.L_487 - .L_486)
.L_486:
        /*000c*/ 	.word	0x00000000
        /*0010*/ 	.short	0x0003
        /*0012*/ 	.short	0x0018
        /*0014*/ 	.byte	0x00, 0xf0, 0x11, 0x00


	//----- nvinfo : EIATTR_KPARAM_INFO
	.align		4
.L_487:
        /*0018*/ 	.byte	0x04, 0x17
        /*001a*/ 	.short	(.L_489 - .L_488)
.L_488:
        /*001c*/ 	.word	0x00000000
        /*0020*/ 	.short	0x0002
        /*0022*/ 	.short	0x0010
        /*0024*/ 	.byte	0x00, 0xf5, 0x21, 0x00


	//----- nvinfo : EIATTR_KPARAM_INFO
	.align		4
.L_489:
        /*0028*/ 	.byte	0x04, 0x17
        /*002a*/ 	.short	(.L_491 - .L_490)
.L_490:
        /*002c*/ 	.word	0x00000000
        /*0030*/ 	.short	0x0001
        /*0032*/ 	.short	0x0008
        /*0034*/ 	.byte	0x00, 0xf0, 0x11, 0x00


	//----- nvinfo : EIATTR_KPARAM_INFO
	.align		4
.L_491:
        /*0038*/ 	.byte	0x04, 0x17
        /*003a*/ 	.short	(.L_493 - .L_492)
.L_492:
        /*003c*/ 	.word	0x00000000
        /*0040*/ 	.short	0x0000
        /*0042*/ 	.short	0x0000
        /*0044*/ 	.byte	0x00, 0xf5, 0x21, 0x00


	//----- nvinfo : EIATTR_SPARSE_MMA_MASK
	.align		4
.L_493:
        /*0048*/ 	.byte	0x03, 0x50
        /*004a*/ 	.short	0x0000


	//----- nvinfo : EIATTR_MAXREG_COUNT
	.align		4
        /*004c*/ 	.byte	0x03, 0x1b
        /*004e*/ 	.short	0x00ff


	//----- nvinfo : EIATTR_MERCURY_ISA_VERSION
	.align		4
        /*0050*/ 	.byte	0x03, 0x5f
        /*0052*/ 	.short	0x0101


	//----- nvinfo : EIATTR_VRC_CTA_INIT_COUNT
	.align		4
        /*0054*/ 	.byte	0x02, 0x4a
	.zero		1
	.zero		1


	//----- nvinfo : EIATTR_EXIT_INSTR_OFFSETS
	.align		4
        /*0058*/ 	.byte	0x04, 0x1c
        /*005a*/ 	.short	(.L_495 - .L_494)


	//   ....[0]....
.L_494:
        /*005c*/ 	.word	0x00000070


	//   ....[1]....
        /*0060*/ 	.word	0x000002d0


	//----- nvinfo : EIATTR_CRS_STACK_SIZE
	.align		4
.L_495:
        /*0064*/ 	.byte	0x04, 0x1e
        /*0066*/ 	.short	(.L_497 - .L_496)
.L_496:
        /*0068*/ 	.word	0x00000000


	//----- nvinfo : EIATTR_CBANK_PARAM_SIZE
	.align		4
.L_497:
        /*006c*/ 	.byte	0x03, 0x19
        /*006e*/ 	.short	0x001c


	//----- nvinfo : EIATTR_PARAM_CBANK
	.align		4
        /*0070*/ 	.byte	0x04, 0x0a
        /*0072*/ 	.short	(.L_499 - .L_498)
	.align		4
.L_498:
        /*0074*/ 	.word	index@(.nv.constant0.derMean_part_1)
        /*0078*/ 	.short	0x0380
        /*007a*/ 	.short	0x001c


	//----- nvinfo : EIATTR_SW_WAR
	.align		4
.L_499:
        /*007c*/ 	.byte	0x04, 0x36
        /*007e*/ 	.short	(.L_501 - .L_500)
.L_500:
        /*0080*/ 	.word	0x00000008
.L_501:


//--------------------- .nv.info.derVar_part_3    --------------------------
	.section	.nv.info.derVar_part_3,"",@"SHT_CUDA_INFO"
	.sectionflags	@""
	.align	4


	//----- nvinfo : EIATTR_CUDA_API_VERSION
	.align		4
        /*0000*/ 	.byte	0x04, 0x37
        /*0002*/ 	.short	(.L_503 - .L_502)
.L_502:
        /*0004*/ 	.word	0x00000082


	//----- nvinfo : EIATTR_KPARAM_INFO
	.align		4
.L_503:
        /*0008*/ 	.byte	0x04, 0x17
        /*000a*/ 	.short	(.L_505 - .L_504)
.L_504:
        /*000c*/ 	.word	0x00000000
        /*0010*/ 	.short	0x0002
        /*0012*/ 	.short	0x0010
        /*0014*/ 	.byte	0x00, 0xf0, 0x11, 0x00


	//----- nvinfo : EIATTR_KPARAM_INFO
	.align		4
.L_505:
        /*0018*/ 	.byte	0x04, 0x17
        /*001a*/ 	.short	(.L_507 - .L_506)
.L_506:
        /*001c*/ 	.word	0x00000000
        /*0020*/ 	.short	0x0001
        /*0022*/ 	.short	0x0008
        /*0024*/ 	.byte	0x00, 0xf5, 0x21, 0x00


	//----- nvinfo : EIATTR_KPARAM_INFO
	.align		4
.L_507:
        /*0028*/ 	.byte	0x04, 0x17
        /*002a*/ 	.short	(.L_509 - .L_508)
.L_508:
        /*002c*/ 	.word	0x00000000
        /*0030*/ 	.short	0x0000
        /*0032*/ 	.short	0x0000
        /*0034*/ 	.byte	0x00, 0xf5, 0x21, 0x00


	//----- nvinfo : EIATTR_SPARSE_MMA_MASK
	.align		4
.L_509:
        /*0038*/ 	.byte	0x03, 0x50
        /*003a*/ 	.short	0x0000


	//----- nvinfo : EIATTR_MAXREG_COUNT
	.align		4
        /*003c*/ 	.byte	0x03, 0x1b
        /*003e*/ 	.short	0x00ff


	//----- nvinfo : EIATTR_MERCURY_ISA_VERSION
	.align		4
        /*0040*/ 	.byte	0x03, 0x5f
        /*0042*/ 	.short	0x0101


	//----- nvinfo : EIATTR_VRC_CTA_INIT_COUNT
	.align		4
        /*0044*/ 	.byte	0x02, 0x4a
	.zero		1
	.zero		1


	//----- nvinfo : EIATTR_EXIT_INSTR_OFFSETS
	.align		4
        /*0048*/ 	.byte	0x04, 0x1c
        /*004a*/ 	.short	(.L_511 - .L_510)


	//   ....[0]....
.L_510:
        /*004c*/ 	.word	0x00000070


	//   ....[1]....
        /*0050*/ 	.word	0x00000110


	//----- nvinfo : EIATTR_CBANK_PARAM_SIZE
	.align		4
.L_511:
        /*0054*/ 	.byte	0x03, 0x19
        /*0056*/ 	.short	0x0014


	//----- nvinfo : EIATTR_PARAM_CBANK
	.align		4
        /*0058*/ 	.byte	0x04, 0x0a
        /*005a*/ 	.short	(.L_513 - .L_512)
	.align		4
.L_512:
        /*005c*/ 	.word	index@(.nv.constant0.derVar_part_3)
        /*0060*/ 	.short	0x0380
        /*0062*/ 	.short	0x0014


	//----- nvinfo : EIATTR_SW_WAR
	.align		4
.L_513:
        /*0064*/ 	.byte	0x04, 0x36
        /*0066*/ 	.short	(.L_515 - .L_514)
.L_514:
        /*0068*/ 	.word	0x00000008
.L_515:


//--------------------- .nv.info.derVar_part_1    --------------------------
	.section	.nv.info.derVar_part_1,"",@"SHT_CUDA_INFO"
	.sectionflags	@""
	.align	4


	//----- nvinfo : EIATTR_CUDA_API_VERSION
	.align		4
        /*0000*/ 	.byte	0x04, 0x37
        /*0002*/ 	.short	(.L_517 - .L_516)
.L_516:
        /*0004*/ 	.word	0x00000082


	//----- nvinfo : EIATTR_KPARAM_INFO
	.align		4
.L_517:
        /*0008*/ 	.byte	0x04, 0x17
        /*000a*/ 	.short	(.L_519 - .L_518)
.L_518:
        /*000c*/ 	.word	0x00000000
        /*0010*/ 	.short	0x0003
        /*0012*/ 	.short	0x0018
        /*0014*/ 	.byte	0x00, 0xf0, 0x11, 0x00


	//----- nvinfo : EIATTR_KPARAM_INFO
	.align		4
.L_519:
        /*0018*/ 	.byte	0x04, 0x17
        /*001a*/ 	.short	(.L_521 - .L_520)
.L_520:
        /*001c*/ 	.word	0x00000000
        /*0020*/ 	.short	0x0002
        /*0022*/ 	.short	0x0010
        /*0024*/ 	.byte	0x00, 0xf5, 0x21, 0x00


	//----- nvinfo : EIATTR_KPARAM_INFO
	.align		4
.L_521:
        /*0028*/ 	.byte	0x04, 0x17
        /*002a*/ 	.short	(.L_523 - .L_522)
.L_522:
        /*002c*/ 	.word	0x00000000
        /*0030*/ 	.short	0x0001
        /*0032*/ 	.short	0x0008
        /*0034*/ 	.byte	0x00, 0xf0, 0x11, 0x00


	//----- nvinfo : EIATTR_KPARAM_INFO
	.align		4
.L_523:
        /*0038*/ 	.byte	0x04, 0x17
        /*003a*/ 	.short	(.L_525 - .L_524)
.L_524:
        /*003c*/ 	.word	0x00000000
        /*0040*/ 	.short	0x0000
        /*0042*/ 	.short	0x0000
        /*0044*/ 	.byte	0x00, 0xf5, 0x21, 0x00


	//----- nvinfo : EIATTR_SPARSE_MMA_MASK
	.align		4
.L_525:
        /*0048*/ 	.byte	0x03, 0x50
        /*004a*/ 	.short	0x0000


	//----- nvinfo : EIATTR_MAXREG_COUNT
	.align		4
        /*004c*/ 	.byte	0x03, 0x1b
        /*004e*/ 	.short	0x00ff


	//----- nvinfo : EIATTR_MERCURY_ISA_VERSION
	.align		4
        /*0050*/ 	.byte	0x03, 0x5f
        /*0052*/ 	.short	0x0101


	//----- nvinfo : EIATTR_VRC_CTA_INIT_COUNT
	.align		4
        /*0054*/ 	.byte	0x02, 0x4a
	.zero		1
	.zero		1


	//----- nvinfo : EIATTR_EXIT_INSTR_OFFSETS
	.align		4
        /*0058*/ 	.byte	0x04, 0x1c
        /*005a*/ 	.short	(.L_527 - .L_526)


	//   ....[0]....
.L_526:
        /*005c*/ 	.word	0x00000070


	//   ....[1]....
        /*0060*/ 	.word	0x000005c0


	//----- nvinfo : EIATTR_CRS_STACK_SIZE
	.align		4
.L_527:
        /*0064*/ 	.byte	0x04, 0x1e
        /*0066*/ 	.short	(.L_529 - .L_528)
.L_528:
        /*0068*/ 	.word	0x00000000


	//----- nvinfo : EIATTR_CBANK_PARAM_SIZE
	.align		4
.L_529:
        /*006c*/ 	.byte	0x03, 0x19
        /*006e*/ 	.short	0x001c


	//----- nvinfo : EIATTR_PARAM_CBANK
	.align		4
        /*0070*/ 	.byte	0x04, 0x0a
        /*0072*/ 	.short	(.L_531 - .L_530)
	.align		4
.L_530:
        /*0074*/ 	.word	index@(.nv.constant0.derVar_part_1)
        /*0078*/ 	.short	0x0380
        /*007a*/ 	.short	0x001c


	//----- nvinfo : EIATTR_SW_WAR
	.align		4
.L_531:
        /*007c*/ 	.byte	0x04, 0x36
        /*007e*/ 	.short	(.L_533 - .L_532)
.L_532:
        /*0080*/ 	.word	0x00000008
.L_533:


//--------------------- .nv.info.mul              --------------------------
	.section	.nv.info.mul,"",@"SHT_CUDA_INFO"
	.sectionflags	@""
	.align	4


	//----- nvinfo : EIATTR_CUDA_API_VERSION
	.align		4
        /*0000*/ 	.byte	0x04, 0x37
        /*0002*/ 	.short	(.L_535 - .L_534)
.L_534:
        /*0004*/ 	.word	0x00000082


	//----- nvinfo : EIATTR_KPARAM_INFO
	.align		4
.L_535:
        /*0008*/ 	.byte	0x04, 0x17
        /*000a*/ 	.short	(.L_537 - .L_536)
.L_536:
        /*000c*/ 	.word	0x00000000
        /*0010*/ 	.short	0x0002
        /*0012*/ 	.short	0x000c
        /*0014*/ 	.byte	0x00, 0xf0, 0x11, 0x00


	//----- nvinfo : EIATTR_KPARAM_INFO
	.align		4
.L_537:
        /*0018*/ 	.byte	0x04, 0x17
        /*001a*/ 	.short	(.L_539 - .L_538)
.L_538:
        /*001c*/ 	.word	0x00000000
        /*0020*/ 	.short	0x0001
        /*0022*/ 	.short	0x0008
        /*0024*/ 	.byte	0x00, 0xf0, 0x11, 0x00


	//----- nvinfo : EIATTR_KPARAM_INFO
	.align		4
.L_539:
        /*0028*/ 	.byte	0x04, 0x17
        /*002a*/ 	.short	(.L_541 - .L_540)
.L_540:
        /*002c*/ 	.word	0x00000000
        /*0030*/ 	.short	0x0000
        /*0032*/ 	.short	0x0000
        /*0034*/ 	.byte	0x00, 0xf5, 0x21, 0x00


	//----- nvinfo : EIATTR_SPARSE_MMA_MASK
	.align		4
.L_541:
        /*0038*/ 	.byte	0x03, 0x50
        /*003a*/ 	.short	0x0000


	//----- nvinfo : EIATTR_MAXREG_COUNT
	.align		4
        /*003c*/ 	.byte	0x03, 0x1b
        /*003e*/ 	.short	0x00ff


	//----- nvinfo : EIATTR_MERCURY_ISA_VERSION
	.align		4
        /*0040*/ 	.byte	0x03, 0x5f
        /*0042*/ 	.short	0x0101


	//----- nvinfo : EIATTR_VRC_CTA_INIT_COUNT
	.align		4
        /*0044*/ 	.byte	0x02, 0x4a
	.zero		1
	.zero		1


	//----- nvinfo : EIATTR_EXIT_INSTR_OFFSETS
	.align		4
        /*0048*/ 	.byte	0x04, 0x1c
        /*004a*/ 	.short	(.L_543 - .L_542)


	//   ....[0]....
.L_542:
        /*004c*/ 	.word	0x00000070


	//   ....[1]....
        /*0050*/ 	.word	0x000000f0


	//----- nvinfo : EIATTR_CBANK_PARAM_SIZE
	.align		4
.L_543:
        /*0054*/ 	.byte	0x03, 0x19
        /*0056*/ 	.short	0x0010


	//----- nvinfo : EIATTR_PARAM_CBANK
	.align		4
        /*0058*/ 	.byte	0x04, 0x0a
        /*005a*/ 	.short	(.L_545 - .L_544)
	.align		4
.L_544:
        /*005c*/ 	.word	index@(.nv.constant0.mul)
        /*0060*/ 	.short	0x0380
        /*0062*/ 	.short	0x0010


	//----- nvinfo : EIATTR_SW_WAR
	.align		4
.L_545:
        /*0064*/ 	.byte	0x04, 0x36
        /*0066*/ 	.short	(.L_547 - .L_546)
.L_546:
        /*0068*/ 	.word	0x00000008
.L_547:


//--------------------- .nv.info.sub              --------------------------
	.section	.nv.info.sub,"",@"SHT_CUDA_INFO"
	.sectionflags	@""
	.align	4


	//----- nvinfo : EIATTR_CUDA_API_VERSION
	.align		4
        /*0000*/ 	.byte	0x04, 0x37
        /*0002*/ 	.short	(.L_549 - .L_548)
.L_548:
        /*0004*/ 	.word	0x00000082


	//----- nvinfo : EIATTR_KPARAM_INFO
	.align		4
.L_549:
        /*0008*/ 	.byte	0x04, 0x17
        /*000a*/ 	.short	(.L_551 - .L_550)
.L_550:
        /*000c*/ 	.word	0x00000000
        /*0010*/ 	.short	0x0003
        /*0012*/ 	.short	0x0018
        /*0014*/ 	.byte	0x00, 0xf0, 0x11, 0x00


	//----- nvinfo : EIATTR_KPARAM_INFO
	.align		4
.L_551:
        /*0018*/ 	.byte	0x04, 0x17
        /*001a*/ 	.short	(.L_553 - .L_552)
.L_552:
        /*001c*/ 	.word	0x00000000
        /*0020*/ 	.short	0x0002
        /*0022*/ 	.short	0x0010
        /*0024*/ 	.byte	0x00, 0xf5, 0x21, 0x00


	//----- nvinfo : EIATTR_KPARAM_INFO
	.align		4
.L_553:
        /*0028*/ 	.byte	0x04, 0x17
        /*002a*/ 	.short	(.L_555 - .L_554)
.L_554:
        /*002c*/ 	.word	0x00000000
        /*0030*/ 	.short	0x0001
        /*0032*/ 	.short	0x0008
        /*0034*/ 	.byte	0x00, 0xf5, 0x21, 0x00


	//----- nvinfo : EIATTR_KPARAM_INFO
	.align		4
.L_555:
        /*0038*/ 	.byte	0x04, 0x17
        /*003a*/ 	.short	(.L_557 - .L_556)
.L_556:
        /*003c*/ 	.word	0x00000000
        /*0040*/ 	.short	0x0000
        /*0042*/ 	.short	0x0000
        /*0044*/ 	.byte	0x00, 0xf5, 0x21, 0x00


	//----- nvinfo : EIATTR_SPARSE_MMA_MASK
	.align		4
.L_557:
        /*0048*/ 	.byte	0x03, 0x50
        /*004a*/ 	.short	0x0000


	//----- nvinfo : EIATTR_MAXREG_COUNT
	.align		4
        /*004c*/ 	.byte	0x03, 0x1b
        /*004e*/ 	.short	0x00ff


	//----- nvinfo : EIATTR_MERCURY_ISA_VERSION
	.align		4
        /*0050*/ 	.byte	0x03, 0x5f
        /*0052*/ 	.short	0x0101


	//----- nvinfo : EIATTR_VRC_CTA_INIT_COUNT
	.align		4
        /*0054*/ 	.byte	0x02, 0x4a
	.zero		1
	.zero		1


	//----- nvinfo : EIATTR_EXIT_INSTR_OFFSETS
	.align		4
        /*0058*/ 	.byte	0x04, 0x1c
        /*005a*/ 	.short	(.L_559 - .L_558)


	//   ....[0]....
.L_558:
        /*005c*/ 	.word	0x00000070


	//   ....[1]....
        /*0060*/ 	.word	0x00000130


	//----- nvinfo : EIATTR_CBANK_PARAM_SIZE
	.align		4
.L_559:
        /*0064*/ 	.byte	0x03, 0x19
        /*0066*/ 	.short	0x001c


	//----- nvinfo : EIATTR_PARAM_CBANK
	.align		4
        /*0068*/ 	.byte	0x04, 0x0a
        /*006a*/ 	.short	(.L_561 - .L_560)
	.align		4
.L_560:
        /*006c*/ 	.word	index@(.nv.constant0.sub)
        /*0070*/ 	.short	0x0380
        /*0072*/ 	.short	0x001c


	//----- nvinfo : EIATTR_SW_WAR
	.align		4
.L_561:
        /*0074*/ 	.byte	0x04, 0x36
        /*0076*/ 	.short	(.L_563 - .L_562)
.L_562:
        /*0078*/ 	.word	0x00000008
.L_563:


//--------------------- .nv.info.dropout          --------------------------
	.section	.nv.info.dropout,"",@"SHT_CUDA_INFO"
	.sectionflags	@""
	.align	4


	//----- nvinfo : EIATTR_CUDA_API_VERSION
	.align		4
        /*0000*/ 	.byte	0x04, 0x37
        /*0002*/ 	.short	(.L_565 - .L_564)
.L_564:
        /*0004*/ 	.word	0x00000082


	//----- nvinfo : EIATTR_KPARAM_INFO
	.align		4
.L_565:
        /*0008*/ 	.byte	0x04, 0x17
        /*000a*/ 	.short	(.L_567 - .L_566)
.L_566:
        /*000c*/ 	.word	0x00000000
        /*0010*/ 	.short	0x0003
        /*0012*/ 	.short	0x0018
        /*0014*/ 	.byte	0x00, 0xf0, 0x11, 0x00


	//----- nvinfo : EIATTR_KPARAM_INFO
	.align		4
.L_567:
        /*0018*/ 	.byte	0x04, 0x17
        /*001a*/ 	.short	(.L_569 - .L_568)
.L_568:
        /*001c*/ 	.word	0x00000000
        /*0020*/ 	.short	0x0002
        /*0022*/ 	.short	0x0010
        /*0024*/ 	.byte	0x00, 0xf0, 0x21, 0x00


	//----- nvinfo : EIATTR_KPARAM_INFO
	.align		4
.L_569:
        /*0028*/ 	.byte	0x04, 0x17
        /*002a*/ 	.short	(.L_571 - .L_570)
.L_570:
        /*002c*/ 	.word	0x00000000
        /*0030*/ 	.short	0x0001
        /*0032*/ 	.short	0x0008
        /*0034*/ 	.byte	0x00, 0xf5, 0x21, 0x00


	//----- nvinfo : EIATTR_KPARAM_INFO
	.align		4
.L_571:
        /*0038*/ 	.byte	0x04, 0x17
        /*003a*/ 	.short	(.L_573 - .L_572)
.L_572:
        /*003c*/ 	.word	0x00000000
        /*0040*/ 	.short	0x0000
        /*0042*/ 	.short	0x0000
        /*0044*/ 	.byte	0x00, 0xf5, 0x21, 0x00


	//----- nvinfo : EIATTR_SPARSE_MMA_MASK
	.align		4
.L_573:
        /*0048*/ 	.byte	0x03, 0x50
        /*004a*/ 	.short	0x0000


	//----- nvinfo : EIATTR_MAXREG_COUNT
	.align		4
        /*004c*/ 	.byte	0x03, 0x1b
        /*004e*/ 	.short	0x00ff


	//----- nvinfo : EIATTR_MERCURY_ISA_VERSION
	.align		4
        /*0050*/ 	.byte	0x03, 0x5f
        /*0052*/ 	.short	0x0101


	//----- nvinfo : EIATTR_VRC_CTA_INIT_COUNT
	.align		4
        /*0054*/ 	.byte	0x02, 0x4a
	.zero		1
	.zero		1


	//----- nvinfo : EIATTR_EXIT_INSTR_OFFSETS
	.align		4
        /*0058*/ 	.byte	0x04, 0x1c
        /*005a*/ 	.short	(.L_575 - .L_574)


	//   ....[0]....
.L_574:
        /*005c*/ 	.word	0x00000070


	//   ....[1]....
        /*0060*/ 	.word	0x000000f0


	//   ....[2]....
        /*0064*/ 	.word	0x00000240


	//----- nvinfo : EIATTR_CRS_STACK_SIZE
	.align		4
.L_575:
        /*0068*/ 	.byte	0x04, 0x1e
        /*006a*/ 	.short	(.L_577 - .L_576)
.L_576:
        /*006c*/ 	.word	0x00000000


	//----- nvinfo : EIATTR_CBANK_PARAM_SIZE
	.align		4
.L_577:
        /*0070*/ 	.byte	0x03, 0x19
        /*0072*/ 	.short	0x001c


	//----- nvinfo : EIATTR_PARAM_CBANK
	.align		4
        /*0074*/ 	.byte	0x04, 0x0a
        /*0076*/ 	.short	(.L_579 - .L_578)
	.align		4
.L_578:
        /*0078*/ 	.word	index@(.nv.constant0.dropout)
        /*007c*/ 	.short	0x0380
        /*007e*/ 	.short	0x001c


	//----- nvinfo : EIATTR_SW_WAR
	.align		4
.L_579:
        /*0080*/ 	.byte	0x04, 0x36
        /*0082*/ 	.short	(.L_581 - .L_580)
.L_580:
        /*0084*/ 	.word	0x00000008
.L_581:


//--------------------- .nv.info.normalization_part_1 --------------------------
	.section	.nv.info.normalization_part_1,"",@"SHT_CUDA_INFO"
	.sectionflags	@""
	.align	4


	//----- nvinfo : EIATTR_CUDA_API_VERSION
	.align		4
        /*0000*/ 	.byte	0x04, 0x37
        /*0002*/ 	.short	(.L_583 - .L_582)
.L_582:
        /*0004*/ 	.word	0x00000082


	//----- nvinfo : EIATTR_KPARAM_INFO
	.align		4
.L_583:
        /*0008*/ 	.byte	0x04, 0x17
        /*000a*/ 	.short	(.L_585 - .L_584)
.L_584:
        /*000c*/ 	.word	0x00000000
        /*0010*/ 	.short	0x0003
        /*0012*/ 	.short	0x0014
        /*0014*/ 	.byte	0x00, 0xf0, 0x11, 0x00


	//----- nvinfo : EIATTR_KPARAM_INFO
	.align		4
.L_585:
        /*0018*/ 	.byte	0x04, 0x17
        /*001a*/ 	.short	(.L_587 - .L_586)
.L_586:
        /*001c*/ 	.word	0x00000000
        /*0020*/ 	.short	0x0002
        /*0022*/ 	.short	0x0010
        /*0024*/ 	.byte	0x00, 0xf0, 0x11, 0x00


	//----- nvinfo : EIATTR_KPARAM_INFO
	.align		4
.L_587:
        /*0028*/ 	.byte	0x04, 0x17
        /*002a*/ 	.short	(.L_589 - .L_588)
.L_588:
        /*002c*/ 	.word	0x00000000
        /*0030*/ 	.short	0x0001
        /*0032*/ 	.short	0x0008
        /*0034*/ 	.byte	0x00, 0xf5, 0x21, 0x00


	//----- nvinfo : EIATTR_KPARAM_INFO
	.align		4
.L_589:
        /*0038*/ 	.byte	0x04, 0x17
        /*003a*/ 	.short	(.L_591 - .L_590)
.L_590:
        /*003c*/ 	.word	0x00000000
        /*0040*/ 	.short	0x0000
        /*0042*/ 	.short	0x0000
        /*0044*/ 	.byte	0x00, 0xf5, 0x21, 0x00


	//----- nvinfo : EIATTR_SPARSE_MMA_MASK
	.align		4
.L_591:
        /*0048*/ 	.byte	0x03, 0x50
        /*004a*/ 	.short	0x0000


	//----- nvinfo : EIATTR_MAXREG_COUNT
	.align		4
        /*004c*/ 	.byte	0x03, 0x1b
        /*004e*/ 	.short	0x00ff


	//----- nvinfo : EIATTR_MERCURY_ISA_VERSION
	.align		4
        /*0050*/ 	.byte	0x03, 0x5f
        /*0052*/ 	.short	0x0101


	//----- nvinfo : EIATTR_VRC_CTA_INIT_COUNT
	.align		4
        /*0054*/ 	.byte	0x02, 0x4a
	.zero		1
	.zero		1


	//----- nvinfo : EIATTR_EXIT_INSTR_OFFSETS
	.align		4
        /*0058*/ 	.byte	0x04, 0x1c
        /*005a*/ 	.short	(.L_593 - .L_592)


	//   ....[0]....
.L_592:
        /*005c*/ 	.word	0x00000070


	//   ....[1]....
        /*0060*/ 	.word	0x000001e0


	//----- nvinfo : EIATTR_CRS_STACK_SIZE
	.align		4
.L_593:
        /*0064*/ 	.byte	0x04, 0x1e
        /*0066*/ 	.short	(.L_595 - .L_594)
.L_594:
        /*0068*/ 	.word	0x00000000


	//----- nvinfo : EIATTR_CBANK_PARAM_SIZE
	.align		4
.L_595:
        /*006c*/ 	.byte	0x03, 0x19
        /*006e*/ 	.short	0x0018


	//----- nvinfo : EIATTR_PARAM_CBANK
	.align		4
        /*0070*/ 	.byte	0x04, 0x0a
        /*0072*/ 	.short	(.L_597 - .L_596)
	.align		4
.L_596:
        /*0074*/ 	.word	index@(.nv.constant0.normalization_part_1)
        /*0078*/ 	.short	0x0380
        /*007a*/ 	.short	0x0018


	//----- nvinfo : EIATTR_SW_WAR
	.align		4
.L_597:
        /*007c*/ 	.byte	0x04, 0x36
        /*007e*/ 	.short	(.L_599 - .L_598)
.L_598:
        /*0080*/ 	.word	0x00000008
.L_599:


//--------------------- .nv.info.addCopy          --------------------------
	.section	.nv.info.addCopy,"",@"SHT_CUDA_INFO"
	.sectionflags	@""
	.align	4


	//----- nvinfo : EIATTR_CUDA_API_VERSION
	.align		4
        /*0000*/ 	.byte	0x04, 0x37
        /*0002*/ 	.short	(.L_601 - .L_600)
.L_600:
        /*0004*/ 	.word	0x00000082


	//----- nvinfo : EIATTR_KPARAM_INFO
	.align		4
.L_601:
        /*0008*/ 	.byte	0x04, 0x17
        /*000a*/ 	.short	(.L_603 - .L_602)
.L_602:
        /*000c*/ 	.word	0x00000000
        /*0010*/ 	.short	0x0005
        /*0012*/ 	.short	0x001c
        /*0014*/ 	.byte	0x00, 0xf0, 0x11, 0x00


	//----- nvinfo : EIATTR_KPARAM_INFO
	.align		4
.L_603:
        /*0018*/ 	.byte	0x04, 0x17
        /*001a*/ 	.short	(.L_605 - .L_604)
.L_604:
        /*001c*/ 	.word	0x00000000
        /*0020*/ 	.short	0x0004
        /*0022*/ 	.short	0x0018
        /*0024*/ 	.byte	0x00, 0xf0, 0x11, 0x00


	//----- nvinfo : EIATTR_KPARAM_INFO
	.align		4
.L_605:
        /*0028*/ 	.byte	0x04, 0x17
        /*002a*/ 	.short	(.L_607 - .L_606)
.L_606:
        /*002c*/ 	.word	0x00000000
        /*0030*/ 	.short	0x0003
        /*0032*/ 	.short	0x0014
        /*0034*/ 	.byte	0x00, 0xf0, 0x11, 0x00


	//----- nvinfo : EIATTR_KPARAM_INFO
	.align		4
.L_607:
        /*0038*/ 	.byte	0x04, 0x17
        /*003a*/ 	.short	(.L_609 - .L_608)
.L_608:
        /*003c*/ 	.word	0x00000000
        /*0040*/ 	.short	0x0002
        /*0042*/ 	.short	0x0010
        /*0044*/ 	.byte	0x00, 0xf0, 0x11, 0x00


	//----- nvinfo : EIATTR_KPARAM_INFO
	.align		4
.L_609:
        /*0048*/ 	.byte	0x04, 0x17
        /*004a*/ 	.short	(.L_611 - .L_610)
.L_610:
        /*004c*/ 	.word	0x00000000
        /*0050*/ 	.short	0x0001
        /*0052*/ 	.short	0x0008
        /*0054*/ 	.byte	0x00, 0xf5, 0x21, 0x00


	//----- nvinfo : EIATTR_KPARAM_INFO
	.align		4
.L_611:
        /*0058*/ 	.byte	0x04, 0x17
        /*005a*/ 	.short	(.L_613 - .L_612)
.L_612:
        /*005c*/ 	.word	0x00000000
        /*0060*/ 	.short	0x0000
        /*0062*/ 	.short	0x0000
        /*0064*/ 	.byte	0x00, 0xf5, 0x21, 0x00


	//----- nvinfo : EIATTR_SPARSE_MMA_MASK
	.align		4
.L_613:
        /*0068*/ 	.byte	0x03, 0x50
        /*006a*/ 	.short	0x0000


	//----- nvinfo : EIATTR_MAXREG_COUNT
	.align		4
        /*006c*/ 	.byte	0x03, 0x1b
        /*006e*/ 	.short	0x00ff


	//----- nvinfo : EIATTR_MERCURY_ISA_VERSION
	.align		4
        /*0070*/ 	.byte	0x03, 0x5f
        /*0072*/ 	.short	0x0101


	//----- nvinfo : EIATTR_VRC_CTA_INIT_COUNT
	.align		4
        /*0074*/ 	.byte	0x02, 0x4a
	.zero		1
	.zero		1


	//----- nvinfo : EIATTR_EXIT_INSTR_OFFSETS
	.align		4
        /*0078*/ 	.byte	0x04, 0x1c
        /*007a*/ 	.short	(.L_615 - .L_614)


	//   ....[0]....
.L_614:
        /*007c*/ 	.word	0x00000070


	//   ....[1]....
        /*0080*/ 	.word	0x000000d0


	//   ....[2]....
        /*0084*/ 	.word	0x00000480


	//   ....[3]....
        /*0088*/ 	.word	0x00000630


	//   ....[4]....
        /*008c*/ 	.word	0x00000760


	//   ....[5]....
        /*0090*/ 	.word	0x00000870


	//----- nvinfo : EIATTR_CBANK_PARAM_SIZE
	.align		4
.L_615:
        /*0094*/ 	.byte	0x03, 0x19
        /*0096*/ 	.short	0x0020


	//----- nvinfo : EIATTR_PARAM_CBANK
	.align		4
        /*0098*/ 	.byte	0x04, 0x0a
        /*009a*/ 	.short	(.L_617 - .L_616)
	.align		4
.L_616:
        /*009c*/ 	.word	index@(.nv.constant0.addCopy)
        /*00a0*/ 	.short	0x0380
        /*00a2*/ 	.short	0x0020


	//----- nvinfo : EIATTR_SW_WAR
	.align		4
.L_617:
        /*00a4*/ 	.byte	0x04, 0x36
        /*00a6*/ 	.short	(.L_619 - .L_618)
.L_618:
        /*00a8*/ 	.word	0x00000008
.L_619:


//--------------------- .nv.info.Softmax          --------------------------
	.section	.nv.info.Softmax,"",@"SHT_CUDA_INFO"
	.sectionflags	@""
	.align	4


	//----- nvinfo : EIATTR_CUDA_API_VERSION
	.align		4
        /*0000*/ 	.byte	0x04, 0x37
        /*0002*/ 	.short	(.L_621 - .L_620)
.L_620:
        /*0004*/ 	.word	0x00000082


	//----- nvinfo : EIATTR_KPARAM_INFO
	.align		4
.L_621:
        /*0008*/ 	.byte	0x04, 0x17
        /*000a*/ 	.short	(.L_623 - .L_622)
.L_622:
        /*000c*/ 	.word	0x00000000
        /*0010*/ 	.short	0x0004
        /*0012*/ 	.short	0x0020
        /*0014*/ 	.byte	0x00, 0xf0, 0x11, 0x00


	//----- nvinfo : EIATTR_KPARAM_INFO
	.align		4
.L_623:
        /*0018*/ 	.byte	0x04, 0x17
        /*001a*/ 	.short	(.L_625 - .L_624)
.L_624:
        /*001c*/ 	.word	0x00000000
        /*0020*/ 	.short	0x0003
        /*0022*/ 	.short	0x0018
        /*0024*/ 	.byte	0x00, 0xf5, 0x21, 0x00


	//----- nvinfo : EIATTR_KPARAM_INFO
	.align		4
.L_625:
        /*0028*/ 	.byte	0x04, 0x17
        /*002a*/ 	.short	(.L_627 - .L_626)
.L_626:
        /*002c*/ 	.word	0x00000000
        /*0030*/ 	.short	0x0002
        /*0032*/ 	.short	0x0010
        /*0034*/ 	.byte	0x00, 0xf0, 0x11, 0x00


	//----- nvinfo : EIATTR_KPARAM_INFO
	.align		4
.L_627:
        /*0038*/ 	.byte	0x04, 0x17
        /*003a*/ 	.short	(.L_629 - .L_628)
.L_628:
        /*003c*/ 	.word	0x00000000
        /*0040*/ 	.short	0x0001
        /*0042*/ 	.short	0x0008
        /*0044*/ 	.byte	0x00, 0xf5, 0x21, 0x00


	//----- nvinfo : EIATTR_KPARAM_INFO
	.align		4
.L_629:
        /*0048*/ 	.byte	0x04, 0x17
        /*004a*/ 	.short	(.L_631 - .L_630)
.L_630:
        /*004c*/ 	.word	0x00000000
        /*0050*/ 	.short	0x0000
        /*0052*/ 	.short	0x0000
        /*0054*/ 	.byte	0x00, 0xf5, 0x21, 0x00


	//----- nvinfo : EIATTR_SPARSE_MMA_MASK
	.align		4
.L_631:
        /*0058*/ 	.byte	0x03, 0x50
        /*005a*/ 	.short	0x0000


	//----- nvinfo : EIATTR_MAXREG_COUNT
	.align		4
        /*005c*/ 	.byte	0x03, 0x1b
        /*005e*/ 	.short	0x00ff


	//----- nvinfo : EIATTR_MERCURY_ISA_VERSION
	.align		4
        /*0060*/ 	.byte	0x03, 0x5f
        /*0062*/ 	.short	0x0101


	//----- nvinfo : EIATTR_VRC_CTA_INIT_COUNT
	.align		4
        /*0064*/ 	.byte	0x02, 0x4a
	.zero		1
	.zero		1


	//----- nvinfo : EIATTR_EXIT_INSTR_OFFSETS
	.align		4
        /*0068*/ 	.byte	0x04, 0x1c
        /*006a*/ 	.short	(.L_633 - .L_632)


	//   ....[0]....
.L_632:
        /*006c*/ 	.word	0x00000070


	//   ....[1]....
        /*0070*/ 	.word	0x000015a0


	//   ....[2]....
        /*0074*/ 	.word	0x000026a0


	//   ....[3]....
        /*0078*/ 	.word	0x00002f20


	//   ....[4]....
        /*007c*/ 	.word	0x000033c0


	//   ....[5]....
        /*0080*/ 	.word	0x00003570


	//----- nvinfo : EIATTR_CRS_STACK_SIZE
	.align		4
.L_633:
        /*0084*/ 	.byte	0x04, 0x1e
        /*0086*/ 	.short	(.L_635 - .L_634)
.L_634:
        /*0088*/ 	.word	0x00000000


	//----- nvinfo : EIATTR_CBANK_PARAM_SIZE
	.align		4
.L_635:
        /*008c*/ 	.byte	0x03, 0x19
        /*008e*/ 	.short	0x0024


	//----- nvinfo : EIATTR_PARAM_CBANK
	.align		4
        /*0090*/ 	.byte	0x04, 0x0a
        /*0092*/ 	.short	(.L_637 - .L_636)
	.align		4
.L_636:
        /*0094*/ 	.word	index@(.nv.constant0.Softmax)
        /*0098*/ 	.short	0x0380
        /*009a*/ 	.short	0x0024


	//----- nvinfo : EIATTR_SW_WAR
	.align		4
.L_637:
        /*009c*/ 	.byte	0x04, 0x36
        /*009e*/ 	.short	(.L_639 - .L_638)
.L_638:
        /*00a0*/ 	.word	0x00000008
.L_639:


//--------------------- .nv.info.vectorScalarSet  --------------------------
	.section	.nv.info.vectorScalarSet,"",@"SHT_CUDA_INFO"
	.sectionflags	@""
	.align	4


	//----- nvinfo : EIATTR_CUDA_API_VERSION
	.align		4
        /*0000*/ 	.byte	0x04, 0x37
        /*0002*/ 	.short	(.L_641 - .L_640)
.L_640:
        /*0004*/ 	.word	0x00000082


	//----- nvinfo : EIATTR_KPARAM_INFO
	.align		4
.L_641:
        /*0008*/ 	.byte	0x04, 0x17
        /*000a*/ 	.short	(.L_643 - .L_642)
.L_642:
        /*000c*/ 	.word	0x00000000
        /*0010*/ 	.short	0x0002
        /*0012*/ 	.short	0x000c
        /*0014*/ 	.byte	0x00, 0xf0, 0x11, 0x00


	//----- nvinfo : EIATTR_KPARAM_INFO
	.align		4
.L_643:
        /*0018*/ 	.byte	0x04, 0x17
        /*001a*/ 	.short	(.L_645 - .L_644)
.L_644:
        /*001c*/ 	.word	0x00000000
        /*0020*/ 	.short	0x0001
        /*0022*/ 	.short	0x0008
        /*0024*/ 	.byte	0x00, 0xf0, 0x11, 0x00


	//----- nvinfo : EIATTR_KPARAM_INFO
	.align		4
.L_645:
        /*0028*/ 	.byte	0x04, 0x17
        /*002a*/ 	.short	(.L_647 - .L_646)
.L_646:
        /*002c*/ 	.word	0x00000000
        /*0030*/ 	.short	0x0000
        /*0032*/ 	.short	0x0000
        /*0034*/ 	.byte	0x00, 0xf5, 0x21, 0x00


	//----- nvinfo : EIATTR_SPARSE_MMA_MASK
	.align		4
.L_647:
        /*0038*/ 	.byte	0x03, 0x50
        /*003a*/ 	.short	0x0000


	//----- nvinfo : EIATTR_MAXREG_COUNT
	.align		4
        /*003c*/ 	.byte	0x03, 0x1b
        /*003e*/ 	.short	0x00ff


	//----- nvinfo : EIATTR_MERCURY_ISA_VERSION
	.align		4
        /*0040*/ 	.byte	0x03, 0x5f
        /*0042*/ 	.short	0x0101


	//----- nvinfo : EIATTR_VRC_CTA_INIT_COUNT
	.align		4
        /*0044*/ 	.byte	0x02, 0x4a
	.zero		1
	.zero		1


	//----- nvinfo : EIATTR_EXIT_INSTR_OFFSETS
	.align		4
        /*0048*/ 	.byte	0x04, 0x1c
        /*004a*/ 	.short	(.L_649 - .L_648)


	//   ....[0]....
.L_648:
        /*004c*/ 	.word	0x00000070


	//   ....[1]....
        /*0050*/ 	.word	0x000000d0


	//----- nvinfo : EIATTR_CBANK_PARAM_SIZE
	.align		4
.L_649:
        /*0054*/ 	.byte	0x03, 0x19
        /*0056*/ 	.short	0x0010


	//----- nvinfo : EIATTR_PARAM_CBANK
	.align		4
        /*0058*/ 	.byte	0x04, 0x0a
        /*005a*/ 	.short	(.L_651 - .L_650)
	.align		4
.L_650:
        /*005c*/ 	.word	index@(.nv.constant0.vectorScalarSet)
        /*0060*/ 	.short	0x0380
        /*0062*/ 	.short	0x0010


	//----- nvinfo : EIATTR_SW_WAR
	.align		4
.L_651:
        /*0064*/ 	.byte	0x04, 0x36
        /*0066*/ 	.short	(.L_653 - .L_652)
.L_652:
        /*0068*/ 	.word	0x00000008
.L_653:


//--------------------- .nv.info.matrixDiv        --------------------------
	.section	.nv.info.matrixDiv,"",@"SHT_CUDA_INFO"
	.sectionflags	@""
	.align	4


	//----- nvinfo : EIATTR_CUDA_API_VERSION
	.align		4
        /*0000*/ 	.byte	0x04, 0x37
        /*0002*/ 	.short	(.L_655 - .L_654)
.L_654:
        /*0004*/ 	.word	0x00000082


	//----- nvinfo : EIATTR_KPARAM_INFO
	.align		4
.L_655:
        /*0008*/ 	.byte	0x04, 0x17
        /*000a*/ 	.short	(.L_657 - .L_656)
.L_656:
        /*000c*/ 	.word	0x00000000
        /*0010*/ 	.short	0x0002
        /*0012*/ 	.short	0x000c
        /*0014*/ 	.byte	0x00, 0xf0, 0x11, 0x00


	//----- nvinfo : EIATTR_KPARAM_INFO
	.align		4
.L_657:
        /*0018*/ 	.byte	0x04, 0x17
        /*001a*/ 	.short	(.L_659 - .L_658)
.L_658:
        /*001c*/ 	.word	0x00000000
        /*0020*/ 	.short	0x0001
        /*0022*/ 	.short	0x0008
        /*0024*/ 	.byte	0x00, 0xf0, 0x11, 0x00


	//----- nvinfo : EIATTR_KPARAM_INFO
	.align		4
.L_659:
        /*0028*/ 	.byte	0x04, 0x17
        /*002a*/ 	.short	(.L_661 - .L_660)
.L_660:
        /*002c*/ 	.word	0x00000000
        /*0030*/ 	.short	0x0000
        /*0032*/ 	.short	0x0000
        /*0034*/ 	.byte	0x00, 0xf5, 0x21, 0x00


	//----- nvinfo : EIATTR_SPARSE_MMA_MASK
	.align		4
.L_661:
        /*0038*/ 	.byte	0x03, 0x50
        /*003a*/ 	.short	0x0000


	//----- nvinfo : EIATTR_MAXREG_COUNT
	.align		4
        /*003c*/ 	.byte	0x03, 0x1b
        /*003e*/ 	.short	0x00ff


	//----- nvinfo : EIATTR_MERCURY_ISA_VERSION
	.align		4
        /*0040*/ 	.byte	0x03, 0x5f
        /*0042*/ 	.short	0x0101


	//----- nvinfo : EIATTR_VRC_CTA_INIT_COUNT
	.align		4
        /*0044*/ 	.byte	0x02, 0x4a
	.zero		1
	.zero		1


	//----- nvinfo : EIATTR_EXIT_INSTR_OFFSETS
	.align		4
        /*0048*/ 	.byte	0x04, 0x1c
        /*004a*/ 	.short	(.L_663 - .L_662)


	//   ....[0]....
.L_662:
        /*004c*/ 	.word	0x00000070


	//   ....[1]....
        /*0050*/ 	.word	0x000001b0


	//----- nvinfo : EIATTR_CRS_STACK_SIZE
	.align		4
.L_663:
        /*0054*/ 	.byte	0x04, 0x1e
        /*0056*/ 	.short	(.L_665 - .L_664)
.L_664:
        /*0058*/ 	.word	0x00000000


	//----- nvinfo : EIATTR_CBANK_PARAM_SIZE
	.align		4
.L_665:
        /*005c*/ 	.byte	0x03, 0x19
        /*005e*/ 	.short	0x0010


	//----- nvinfo : EIATTR_PARAM_CBANK
	.align		4
        /*0060*/ 	.byte	0x04, 0x0a
        /*0062*/ 	.short	(.L_667 - .L_666)
	.align		4
.L_666:
        /*0064*/ 	.word	index@(.nv.constant0.matrixDiv)
        /*0068*/ 	.short	0x0380
        /*006a*/ 	.short	0x0010


	//----- nvinfo : EIATTR_SW_WAR
	.align		4
.L_667:
        /*006c*/ 	.byte	0x04, 0x36
        /*006e*/ 	.short	(.L_669 - .L_668)
.L_668:
        /*0070*/ 	.word	0x00000008
.L_669:


//--------------------- .nv.info.MatAdd           --------------------------
	.section	.nv.info.MatAdd,"",@"SHT_CUDA_INFO"
	.sectionflags	@""
	.align	4


	//----- nvinfo : EIATTR_CUDA_API_VERSION
	.align		4
        /*0000*/ 	.byte	0x04, 0x37
        /*0002*/ 	.short	(.L_671 - .L_670)
.L_670:
        /*0004*/ 	.word	0x00000082


	//----- nvinfo : EIATTR_KPARAM_INFO
	.align		4
.L_671:
        /*0008*/ 	.byte	0x04, 0x17
        /*000a*/ 	.short	(.L_673 - .L_672)
.L_672:
        /*000c*/ 	.word	0x00000000
        /*0010*/ 	.short	0x0002
        /*0012*/ 	.short	0x0010
        /*0014*/ 	.byte	0x00, 0xf0, 0x11, 0x00


	//----- nvinfo : EIATTR_KPARAM_INFO
	.align		4
.L_673:
        /*0018*/ 	.byte	0x04, 0x17
        /*001a*/ 	.short	(.L_675 - .L_674)
.L_674:
        /*001c*/ 	.word	0x00000000
        /*0020*/ 	.short	0x0001
        /*0022*/ 	.short	0x0008
        /*0024*/ 	.byte	0x00, 0xf5, 0x21, 0x00


	//----- nvinfo : EIATTR_KPARAM_INFO
	.align		4
.L_675:
        /*0028*/ 	.byte	0x04, 0x17
        /*002a*/ 	.short	(.L_677 - .L_676)
.L_676:
        /*002c*/ 	.word	0x00000000
        /*0030*/ 	.short	0x0000
        /*0032*/ 	.short	0x0000
        /*0034*/ 	.byte	0x00, 0xf5, 0x21, 0x00


	//----- nvinfo : EIATTR_SPARSE_MMA_MASK
	.align		4
.L_677:
        /*0038*/ 	.byte	0x03, 0x50
        /*003a*/ 	.short	0x0000


	//----- nvinfo : EIATTR_MAXREG_COUNT
	.align		4
        /*003c*/ 	.byte	0x03, 0x1b
        /*003e*/ 	.short	0x00ff


	//----- nvinfo : EIATTR_MERCURY_ISA_VERSION
	.align		4
        /*0040*/ 	.byte	0x03, 0x5f
        /*0042*/ 	.short	0x0101


	//----- nvinfo : EIATTR_VRC_CTA_INIT_COUNT
	.align		4
        /*0044*/ 	.byte	0x02, 0x4a
	.zero		1
	.zero		1


	//----- nvinfo : EIATTR_EXIT_INSTR_OFFSETS
	.align		4
        /*0048*/ 	.byte	0x04, 0x1c
        /*004a*/ 	.short	(.L_679 - .L_678)


	//   ....[0]....
.L_678:
        /*004c*/ 	.word	0x00000070


	//   ....[1]....
        /*0050*/ 	.word	0x00000110


	//----- nvinfo : EIATTR_CBANK_PARAM_SIZE
	.align		4
.L_679:
        /*0054*/ 	.byte	0x03, 0x19
        /*0056*/ 	.short	0x0014


	//----- nvinfo : EIATTR_PARAM_CBANK
	.align		4
        /*0058*/ 	.byte	0x04, 0x0a
        /*005a*/ 	.short	(.L_681 - .L_680)
	.align		4
.L_680:
        /*005c*/ 	.word	index@(.nv.constant0.MatAdd)
        /*0060*/ 	.short	0x0380
        /*0062*/ 	.short	0x0014


	//----- nvinfo : EIATTR_SW_WAR
	.align		4
.L_681:
        /*0064*/ 	.byte	0x04, 0x36
        /*0066*/ 	.short	(.L_683 - .L_682)
.L_682:
        /*0068*/ 	.word	0x00000008
.L_683:


//--------------------- .nv.info.set2             --------------------------
	.section	.nv.info.set2,"",@"SHT_CUDA_INFO"
	.sectionflags	@""
	.align	4


	//----- nvinfo : EIATTR_CUDA_API_VERSION
	.align		4
        /*0000*/ 	.byte	0x04, 0x37
        /*0002*/ 	.short	(.L_685 - .L_684)
.L_684:
        /*0004*/ 	.word	0x00000082


	//----- nvinfo : EIATTR_KPARAM_INFO
	.align		4
.L_685:
        /*0008*/ 	.byte	0x04, 0x17
        /*000a*/ 	.short	(.L_687 - .L_686)
.L_686:
        /*000c*/ 	.word	0x00000000
        /*0010*/ 	.short	0x0006
        /*0012*/ 	.short	0x0020
        /*0014*/ 	.byte	0x00, 0xf5, 0x21, 0x00


	//----- nvinfo : EIATTR_KPARAM_INFO
	.align		4
.L_687:
        /*0018*/ 	.byte	0x04, 0x17
        /*001a*/ 	.short	(.L_689 - .L_688)
.L_688:
        /*001c*/ 	.word	0x00000000
        /*0020*/ 	.short	0x0005
        /*0022*/ 	.short	0x0018
        /*0024*/ 	.byte	0x00, 0xf5, 0x21, 0x00


	//----- nvinfo : EIATTR_KPARAM_INFO
	.align		4
.L_689:
        /*0028*/ 	.byte	0x04, 0x17
        /*002a*/ 	.short	(.L_691 - .L_690)
.L_690:
        /*002c*/ 	.word	0x00000000
        /*0030*/ 	.short	0x0004
        /*0032*/ 	.short	0x0014
        /*0034*/ 	.byte	0x00, 0xf0, 0x11, 0x00


	//----- nvinfo : EIATTR_KPARAM_INFO
	.align		4
.L_691:
        /*0038*/ 	.byte	0x04, 0x17
        /*003a*/ 	.short	(.L_693 - .L_692)
.L_692:
        /*003c*/ 	.word	0x00000000
        /*0040*/ 	.short	0x0003
        /*0042*/ 	.short	0x0010
        /*0044*/ 	.byte	0x00, 0xf0, 0x11, 0x00


	//----- nvinfo : EIATTR_KPARAM_INFO
	.align		4
.L_693:
        /*0048*/ 	.byte	0x04, 0x17
        /*004a*/ 	.short	(.L_695 - .L_694)
.L_694:
        /*004c*/ 	.word	0x00000000
        /*0050*/ 	.short	0x0002
        /*0052*/ 	.short	0x000c
        /*0054*/ 	.byte	0x00, 0xf0, 0x11, 0x00


	//----- nvinfo : EIATTR_KPARAM_INFO
	.align		4
.L_695:
        /*0058*/ 	.byte	0x04, 0x17
        /*005a*/ 	.short	(.L_697 - .L_696)
.L_696:
        /*005c*/ 	.word	0x00000000
        /*0060*/ 	.short	0x0001
        /*0062*/ 	.short	0x0008
        /*0064*/ 	.byte	0x00, 0xf0, 0x11, 0x00


	//----- nvinfo : EIATTR_KPARAM_INFO
	.align		4
.L_697:
        /*0068*/ 	.byte	0x04, 0x17
        /*006a*/ 	.short	(.L_699 - .L_698)
.L_698:
        /*006c*/ 	.word	0x00000000
        /*0070*/ 	.short	0x0000
        /*0072*/ 	.short	0x0000
        /*0074*/ 	.byte	0x00, 0xf5, 0x21, 0x00


	//----- nvinfo : EIATTR_SPARSE_MMA_MASK
	.align		4
.L_699:
        /*0078*/ 	.byte	0x03, 0x50
        /*007a*/ 	.short	0x0000


	//----- nvinfo : EIATTR_MAXREG_COUNT
	.align		4
        /*007c*/ 	.byte	0x03, 0x1b
        /*007e*/ 	.short	0x00ff


	//----- nvinfo : EIATTR_MERCURY_ISA_VERSION
	.align		4
        /*0080*/ 	.byte	0x03, 0x5f
        /*0082*/ 	.short	0x0101


	//----- nvinfo : EIATTR_VRC_CTA_INIT_COUNT
	.align		4
        /*0084*/ 	.byte	0x02, 0x4a
	.zero		1
	.zero		1


	//----- nvinfo : EIATTR_EXIT_INSTR_OFFSETS
	.align		4
        /*0088*/ 	.byte	0x04, 0x1c
        /*008a*/ 	.short	(.L_701 - .L_700)


	//   ....[0]....
.L_700:
        /*008c*/ 	.word	0x000000e0


	//----- nvinfo : EIATTR_CBANK_PARAM_SIZE
	.align		4
.L_701:
        /*0090*/ 	.byte	0x03, 0x19
        /*0092*/ 	.short	0x0028


	//----- nvinfo : EIATTR_PARAM_CBANK
	.align		4
        /*0094*/ 	.byte	0x04, 0x0a
        /*0096*/ 	.short	(.L_703 - .L_702)
	.align		4
.L_702:
        /*0098*/ 	.word	index@(.nv.constant0.set2)
        /*009c*/ 	.short	0x0380
        /*009e*/ 	.short	0x0028


	//----- nvinfo : EIATTR_SW_WAR
	.align		4
.L_703:
        /*00a0*/ 	.byte	0x04, 0x36
        /*00a2*/ 	.short	(.L_705 - .L_704)
.L_704:
        /*00a4*/ 	.word	0x00000008
.L_705:


//--------------------- .nv.info.reverse          --------------------------
	.section	.nv.info.reverse,"",@"SHT_CUDA_INFO"
	.sectionflags	@""
	.align	4


	//----- nvinfo : EIATTR_CUDA_API_VERSION
	.align		4
        /*0000*/ 	.byte	0x04, 0x37
        /*0002*/ 	.short	(.L_707 - .L_706)
.L_706:
        /*0004*/ 	.word	0x00000082


	//----- nvinfo : EIATTR_KPARAM_INFO
	.align		4
.L_707:
        /*0008*/ 	.byte	0x04, 0x17
        /*000a*/ 	.short	(.L_709 - .L_708)
.L_708:
        /*000c*/ 	.word	0x00000000
        /*0010*/ 	.short	0x0005
        /*0012*/ 	.short	0x0020
        /*0014*/ 	.byte	0x00, 0xf5, 0x21, 0x00


	//----- nvinfo : EIATTR_KPARAM_INFO
	.align		4
.L_709:
        /*0018*/ 	.byte	0x04, 0x17
        /*001a*/ 	.short	(.L_711 - .L_710)
.L_710:
        /*001c*/ 	.word	0x00000000
        /*0020*/ 	.short	0x0004
        /*0022*/ 	.short	0x0018
        /*0024*/ 	.byte	0x00, 0xf5, 0x21, 0x00


	//----- nvinfo : EIATTR_KPARAM_INFO
	.align		4
.L_711:
        /*0028*/ 	.byte	0x04, 0x17
        /*002a*/ 	.short	(.L_713 - .L_712)
.L_712:
        /*002c*/ 	.word	0x00000000
        /*0030*/ 	.short	0x0003
        /*0032*/ 	.short	0x0010
        /*0034*/ 	.byte	0x00, 0xf0, 0x11, 0x00


	//----- nvinfo : EIATTR_KPARAM_INFO
	.align		4
.L_713:
        /*0038*/ 	.byte	0x04, 0x17
        /*003a*/ 	.short	(.L_715 - .L_714)
.L_714:
        /*003c*/ 	.word	0x00000000
        /*0040*/ 	.short	0x0002
        /*0042*/ 	.short	0x000c
        /*0044*/ 	.byte	0x00, 0xf0, 0x11, 0x00


	//----- nvinfo : EIATTR_KPARAM_INFO
	.align		4
.L_715:
        /*0048*/ 	.byte	0x04, 0x17
        /*004a*/ 	.short	(.L_717 - .L_716)
.L_716:
        /*004c*/ 	.word	0x00000000
        /*0050*/ 	.short	0x0001
        /*0052*/ 	.short	0x0008
        /*0054*/ 	.byte	0x00, 0xf0, 0x11, 0x00


	//----- nvinfo : EIATTR_KPARAM_INFO
	.align		4
.L_717:
        /*0058*/ 	.byte	0x04, 0x17
        /*005a*/ 	.short	(.L_719 - .L_718)
.L_718:
        /*005c*/ 	.word	0x00000000
        /*0060*/ 	.short	0x0000
        /*0062*/ 	.short	0x0000
        /*0064*/ 	.byte	0x00, 0xf5, 0x21, 0x00


	//----- nvinfo : EIATTR_SPARSE_MMA_MASK
	.align		4
.L_719:
        /*0068*/ 	.byte	0x03, 0x50
        /*006a*/ 	.short	0x0000


	//----- nvinfo : EIATTR_MAXREG_COUNT
	.align		4
        /*006c*/ 	.byte	0x03, 0x1b
        /*006e*/ 	.short	0x00ff


	//----- nvinfo : EIATTR_MERCURY_ISA_VERSION
	.align		4
        /*0070*/ 	.byte	0x03, 0x5f
        /*0072*/ 	.short	0x0101


	//----- nvinfo : EIATTR_VRC_CTA_INIT_COUNT
	.align		4
        /*0074*/ 	.byte	0x02, 0x4a
	.zero		1
	.zero		1


	//----- nvinfo : EIATTR_EXIT_INSTR_OFFSETS
	.align		4
        /*0078*/ 	.byte	0x04, 0x1c
        /*007a*/ 	.short	(.L_721 - .L_720)


	//   ....[0]....
.L_720:
        /*007c*/ 	.word	0x00000010


	//----- nvinfo : EIATTR_CBANK_PARAM_SIZE
	.align		4
.L_721:
        /*0080*/ 	.byte	0x03, 0x19
        /*0082*/ 	.short	0x0028


	//----- nvinfo : EIATTR_PARAM_CBANK
	.align		4
        /*0084*/ 	.byte	0x04, 0x0a
        /*0086*/ 	.short	(.L_723 - .L_722)
	.align		4
.L_722:
        /*0088*/ 	.word	index@(.nv.constant0.reverse)
        /*008c*/ 	.short	0x0380
        /*008e*/ 	.short	0x0028


	//----- nvinfo : EIATTR_SW_WAR
	.align		4
.L_723:
        /*0090*/ 	.byte	0x04, 0x36
        /*0092*/ 	.short	(.L_725 - .L_724)
.L_724:
        /*0094*/ 	.word	0x00000008
.L_725:


//--------------------- .nv.info.add_NNMatrix     --------------------------
	.section	.nv.info.add_NNMatrix,"",@"SHT_CUDA_INFO"
	.sectionflags	@""
	.align	4


	//----- nvinfo : EIATTR_CUDA_API_VERSION
	.align		4
        /*0000*/ 	.byte	0x04, 0x37
        /*0002*/ 	.short	(.L_727 - .L_726)
.L_726:
        /*0004*/ 	.word	0x00000082


	//----- nvinfo : EIATTR_KPARAM_INFO
	.align		4
.L_727:
        /*0008*/ 	.byte	0x04, 0x17
        /*000a*/ 	.short	(.L_729 - .L_728)
.L_728:
        /*000c*/ 	.word	0x00000000
        /*0010*/ 	.short	0x0003
        /*0012*/ 	.short	0x0014
        /*0014*/ 	.byte	0x00, 0xf0, 0x11, 0x00


	//----- nvinfo : EIATTR_KPARAM_INFO
	.align		4
.L_729:
        /*0018*/ 	.byte	0x04, 0x17
        /*001a*/ 	.short	(.L_731 - .L_730)
.L_730:
        /*001c*/ 	.word	0x00000000
        /*0020*/ 	.short	0x0002
        /*0022*/ 	.short	0x0010
        /*0024*/ 	.byte	0x00, 0xf0, 0x11, 0x00


	//----- nvinfo : EIATTR_KPARAM_INFO
	.align		4
.L_731:
        /*0028*/ 	.byte	0x04, 0x17
        /*002a*/ 	.short	(.L_733 - .L_732)
.L_732:
        /*002c*/ 	.word	0x00000000
        /*0030*/ 	.short	0x0001
        /*0032*/ 	.short	0x0008
        /*0034*/ 	.byte	0x00, 0xf5, 0x21, 0x00


	//----- nvinfo : EIATTR_KPARAM_INFO
	.align		4
.L_733:
        /*0038*/ 	.byte	0x04, 0x17
        /*003a*/ 	.short	(.L_735 - .L_734)
.L_734:
        /*003c*/ 	.word	0x00000000
        /*0040*/ 	.short	0x0000
        /*0042*/ 	.short	0x0000
        /*0044*/ 	.byte	0x00, 0xf5, 0x21, 0x00


	//----- nvinfo : EIATTR_SPARSE_MMA_MASK
	.align		4
.L_735:
        /*0048*/ 	.byte	0x03, 0x50
        /*004a*/ 	.short	0x0000


	//----- nvinfo : EIATTR_MAXREG_COUNT
	.align		4
        /*004c*/ 	.byte	0x03, 0x1b
        /*004e*/ 	.short	0x00ff


	//----- nvinfo : EIATTR_MERCURY_ISA_VERSION
	.align		4
        /*0050*/ 	.byte	0x03, 0x5f
        /*0052*/ 	.short	0x0101


	//----- nvinfo : EIATTR_VRC_CTA_INIT_COUNT
	.align		4
        /*0054*/ 	.byte	0x02, 0x4a
	.zero		1
	.zero		1


	//----- nvinfo : EIATTR_EXIT_INSTR_OFFSETS
	.align		4
        /*0058*/ 	.byte	0x04, 0x1c
        /*005a*/ 	.short	(.L_737 - .L_736)


	//   ....[0]....
.L_736:
        /*005c*/ 	.word	0x000000f0


	//   ....[1]....
        /*0060*/ 	.word	0x00000190


	//----- nvinfo : EIATTR_CBANK_PARAM_SIZE
	.align		4
.L_737:
        /*0064*/ 	.byte	0x03, 0x19
        /*0066*/ 	.short	0x0018


	//----- nvinfo : EIATTR_PARAM_CBANK
	.align		4
        /*0068*/ 	.byte	0x04, 0x0a
        /*006a*/ 	.short	(.L_739 - .L_738)
	.align		4
.L_738:
        /*006c*/ 	.word	index@(.nv.constant0.add_NNMatrix)
        /*0070*/ 	.short	0x0380
        /*0072*/ 	.short	0x0018


	//----- nvinfo : EIATTR_SW_WAR
	.align		4
.L_739:
        /*0074*/ 	.byte	0x04, 0x36
        /*0076*/ 	.short	(.L_741 - .L_740)
.L_740:
        /*0078*/ 	.word	0x00000008
.L_741:


//--------------------- .nv.info.normalization_part_2 --------------------------
	.section	.nv.info.normalization_part_2,"",@"SHT_CUDA_INFO"
	.sectionflags	@""
	.align	4


	//----- nvinfo : EIATTR_CUDA_API_VERSION
	.align		4
        /*0000*/ 	.byte	0x04, 0x37
        /*0002*/ 	.short	(.L_743 - .L_742)
.L_742:
        /*0004*/ 	.word	0x00000082


	//----- nvinfo : EIATTR_KPARAM_INFO
	.align		4
.L_743:
        /*0008*/ 	.byte	0x04, 0x17
        /*000a*/ 	.short	(.L_745 - .L_744)
.L_744:
        /*000c*/ 	.word	0x00000000
        /*0010*/ 	.short	0x0008
        /*0012*/ 	.short	0x003c
        /*0014*/ 	.byte	0x00, 0xf0, 0x11, 0x00


	//----- nvinfo : EIATTR_KPARAM_INFO
	.align		4
.L_745:
        /*0018*/ 	.byte	0x04, 0x17
        /*001a*/ 	.short	(.L_747 - .L_746)
.L_746:
        /*001c*/ 	.word	0x00000000
        /*0020*/ 	.short	0x0007
        /*0022*/ 	.short	0x0038
        /*0024*/ 	.byte	0x00, 0xf0, 0x11, 0x00


	//----- nvinfo : EIATTR_KPARAM_INFO
	.align		4
.L_747:
        /*0028*/ 	.byte	0x04, 0x17
        /*002a*/ 	.short	(.L_749 - .L_748)
.L_748:
        /*002c*/ 	.word	0x00000000
        /*0030*/ 	.short	0x0006
        /*0032*/ 	.short	0x0030
        /*0034*/ 	.byte	0x00, 0xf5, 0x21, 0x00


	//----- nvinfo : EIATTR_KPARAM_INFO
	.align		4
.L_749:
        /*0038*/ 	.byte	0x04, 0x17
        /*003a*/ 	.short	(.L_751 - .L_750)
.L_750:
        /*003c*/ 	.word	0x00000000
        /*0040*/ 	.short	0x0005
        /*0042*/ 	.short	0x0028
        /*0044*/ 	.byte	0x00, 0xf5, 0x21, 0x00


	//----- nvinfo : EIATTR_KPARAM_INFO
	.align		4
.L_751:
        /*0048*/ 	.byte	0x04, 0x17
        /*004a*/ 	.short	(.L_753 - .L_752)
.L_752:
        /*004c*/ 	.word	0x00000000
        /*0050*/ 	.short	0x0004
        /*0052*/ 	.short	0x0020
        /*0054*/ 	.byte	0x00, 0xf5, 0x21, 0x00


	//----- nvinfo : EIATTR_KPARAM_INFO
	.align		4
.L_753:
        /*0058*/ 	.byte	0x04, 0x17
        /*005a*/ 	.short	(.L_755 - .L_754)
.L_754:
        /*005c*/ 	.word	0x00000000
        /*0060*/ 	.short	0x0003
        /*0062*/ 	.short	0x0018
        /*0064*/ 	.byte	0x00, 0xf5, 0x21, 0x00


	//----- nvinfo : EIATTR_KPARAM_INFO
	.align		4
.L_755:
        /*0068*/ 	.byte	0x04, 0x17
        /*006a*/ 	.short	(.L_757 - .L_756)
.L_756:
        /*006c*/ 	.word	0x00000000
        /*0070*/ 	.short	0x0002
        /*0072*/ 	.short	0x0010
        /*0074*/ 	.byte	0x00, 0xf5, 0x21, 0x00


	//----- nvinfo : EIATTR_KPARAM_INFO
	.align		4
.L_757:
        /*0078*/ 	.byte	0x04, 0x17
        /*007a*/ 	.short	(.L_759 - .L_758)
.L_758:
        /*007c*/ 	.word	0x00000000
        /*0080*/ 	.short	0x0001
        /*0082*/ 	.short	0x0008
        /*0084*/ 	.byte	0x00, 0xf5, 0x21, 0x00


	//----- nvinfo : EIATTR_KPARAM_INFO
	.align		4
.L_759:
        /*0088*/ 	.byte	0x04, 0x17
        /*008a*/ 	.short	(.L_761 - .L_760)
.L_760:
        /*008c*/ 	.word	0x00000000
        /*0090*/ 	.short	0x0000
        /*0092*/ 	.short	0x0000
        /*0094*/ 	.byte	0x00, 0xf5, 0x21, 0x00


	//----- nvinfo : EIATTR_SPARSE_MMA_MASK
	.align		4
.L_761:
        /*0098*/ 	.byte	0x03, 0x50
        /*009a*/ 	.short	0x0000


	//----- nvinfo : EIATTR_MAXREG_COUNT
	.align		4
        /*009c*/ 	.byte	0x03, 0x1b
        /*009e*/ 	.short	0x00ff


	//----- nvinfo : EIATTR_MERCURY_ISA_VERSION
	.align		4
        /*00a0*/ 	.byte	0x03, 0x5f
        /*00a2*/ 	.short	0x0101


	//----- nvinfo : EIATTR_VRC_CTA_INIT_COUNT
	.align		4
        /*00a4*/ 	.byte	0x02, 0x4a
	.zero		1
	.zero		1


	//----- nvinfo : EIATTR_EXIT_INSTR_OFFSETS
	.align		4
        /*00a8*/ 	.byte	0x04, 0x1c
        /*00aa*/ 	.short	(.L_763 - .L_762)


	//   ....[0]....
.L_762:
        /*00ac*/ 	.word	0x000000e0


	//   ....[1]....
        /*00b0*/ 	.word	0x00000360


	//----- nvinfo : EIATTR_CRS_STACK_SIZE
	.align		4
.L_763:
        /*00b4*/ 	.byte	0x04, 0x1e
        /*00b6*/ 	.short	(.L_765 - .L_764)
.L_764:
        /*00b8*/ 	.word	0x00000000


	//----- nvinfo : EIATTR_CBANK_PARAM_SIZE
	.align		4
.L_765:
        /*00bc*/ 	.byte	0x03, 0x19
        /*00be*/ 	.short	0x0040


	//----- nvinfo : EIATTR_PARAM_CBANK
	.align		4
        /*00c0*/ 	.byte	0x04, 0x0a
        /*00c2*/ 	.short	(.L_767 - .L_766)
	.align		4
.L_766:
        /*00c4*/ 	.word	index@(.nv.constant0.normalization_part_2)
        /*00c8*/ 	.short	0x0380
        /*00ca*/ 	.short	0x0040


	//----- nvinfo : EIATTR_SW_WAR
	.align		4
.L_767:
        /*00cc*/ 	.byte	0x04, 0x36
        /*00ce*/ 	.short	(.L_769 - .L_768)
.L_768:
        /*00d0*/ 	.word	0x00000008
.L_769:


//--------------------- .nv.info.findVariance_part --------------------------
	.section	.nv.info.findVariance_part,"",@"SHT_CUDA_INFO"
	.sectionflags	@""
	.align	4


	//----- nvinfo : EIATTR_CUDA_API_VERSION
	.align		4
        /*0000*/ 	.byte	0x04, 0x37
        /*0002*/ 	.short	(.L_771 - .L_770)
.L_770:
        /*0004*/ 	.word	0x00000082


	//----- nvinfo : EIATTR_KPARAM_INFO
	.align		4
.L_771:
        /*0008*/ 	.byte	0x04, 0x17
        /*000a*/ 	.short	(.L_773 - .L_772)
.L_772:
        /*000c*/ 	.word	0x00000000
        /*0010*/ 	.short	0x0004
        /*0012*/ 	.short	0x001c
        /*0014*/ 	.byte	0x00, 0xf0, 0x11, 0x00


	//----- nvinfo : EIATTR_KPARAM_INFO
	.align		4
.L_773:
        /*0018*/ 	.byte	0x04, 0x17
        /*001a*/ 	.short	(.L_775 - .L_774)
.L_774:
        /*001c*/ 	.word	0x00000000
        /*0020*/ 	.short	0x0003
        /*0022*/ 	.short	0x0018
        /*0024*/ 	.byte	0x00, 0xf0, 0x11, 0x00


	//----- nvinfo : EIATTR_KPARAM_INFO
	.align		4
.L_775:
        /*0028*/ 	.byte	0x04, 0x17
        /*002a*/ 	.short	(.L_777 - .L_776)
.L_776:
        /*002c*/ 	.word	0x00000000
        /*0030*/ 	.short	0x0002
        /*0032*/ 	.short	0x0010
        /*0034*/ 	.byte	0x00, 0xf5, 0x21, 0x00


	//----- nvinfo : EIATTR_KPARAM_INFO
	.align		4
.L_777:
        /*0038*/ 	.byte	0x04, 0x17
        /*003a*/ 	.short	(.L_779 - .L_778)
.L_778:
        /*003c*/ 	.word	0x00000000
        /*0040*/ 	.short	0x0001
        /*0042*/ 	.short	0x0008
        /*0044*/ 	.byte	0x00, 0xf5, 0x21, 0x00


	//----- nvinfo : EIATTR_KPARAM_INFO
	.align		4
.L_779:
        /*0048*/ 	.byte	0x04, 0x17
        /*004a*/ 	.short	(.L_781 - .L_780)
.L_780:
        /*004c*/ 	.word	0x00000000
        /*0050*/ 	.short	0x0000
        /*0052*/ 	.short	0x0000
        /*0054*/ 	.byte	0x00, 0xf5, 0x21, 0x00


	//----- nvinfo : EIATTR_SPARSE_MMA_MASK
	.align		4
.L_781:
        /*0058*/ 	.byte	0x03, 0x50
        /*005a*/ 	.short	0x0000


	//----- nvinfo : EIATTR_MAXREG_COUNT
	.align		4
        /*005c*/ 	.byte	0x03, 0x1b
        /*005e*/ 	.short	0x00ff


	//----- nvinfo : EIATTR_MERCURY_ISA_VERSION
	.align		4
        /*0060*/ 	.byte	0x03, 0x5f
        /*0062*/ 	.short	0x0101


	//----- nvinfo : EIATTR_VRC_CTA_INIT_COUNT
	.align		4
        /*0064*/ 	.byte	0x02, 0x4a
	.zero		1
	.zero		1


	//----- nvinfo : EIATTR_EXIT_INSTR_OFFSETS
	.align		4
        /*0068*/ 	.byte	0x04, 0x1c
        /*006a*/ 	.short	(.L_783 - .L_782)


	//   ....[0]....
.L_782:
        /*006c*/ 	.word	0x000000f0


	//   ....[1]....
        /*0070*/ 	.word	0x000001e0


	//----- nvinfo : EIATTR_CBANK_PARAM_SIZE
	.align		4
.L_783:
        /*0074*/ 	.byte	0x03, 0x19
        /*0076*/ 	.short	0x0020


	//----- nvinfo : EIATTR_PARAM_CBANK
	.align		4
        /*0078*/ 	.byte	0x04, 0x0a
        /*007a*/ 	.short	(.L_785 - .L_784)
	.align		4
.L_784:
        /*007c*/ 	.word	index@(.nv.constant0.findVariance_part)
        /*0080*/ 	.short	0x0380
        /*0082*/ 	.short	0x0020


	//----- nvinfo : EIATTR_SW_WAR
	.align		4
.L_785:
        /*0084*/ 	.byte	0x04, 0x36
        /*0086*/ 	.short	(.L_787 - .L_786)
.L_786:
        /*0088*/ 	.word	0x00000008
.L_787:


//--------------------- .nv.info.derivativeWeight_2 --------------------------
	.section	.nv.info.derivativeWeight_2,"",@"SHT_CUDA_INFO"
	.sectionflags	@""
	.align	4


	//----- nvinfo : EIATTR_CUDA_API_VERSION
	.align		4
        /*0000*/ 	.byte	0x04, 0x37
        /*0002*/ 	.short	(.L_789 - .L_788)
.L_788:
        /*0004*/ 	.word	0x00000082


	//----- nvinfo : EIATTR_KPARAM_INFO
	.align		4
.L_789:
        /*0008*/ 	.byte	0x04, 0x17
        /*000a*/ 	.short	(.L_791 - .L_790)
.L_790:
        /*000c*/ 	.word	0x00000000
        /*0010*/ 	.short	0x0007
        /*0012*/ 	.short	0x0034
        /*0014*/ 	.byte	0x00, 0xf0, 0x11, 0x00


	//----- nvinfo : EIATTR_KPARAM_INFO
	.align		4
.L_791:
        /*0018*/ 	.byte	0x04, 0x17
        /*001a*/ 	.short	(.L_793 - .L_792)
.L_792:
        /*001c*/ 	.word	0x00000000
        /*0020*/ 	.short	0x0006
        /*0022*/ 	.short	0x0030
        /*0024*/ 	.byte	0x00, 0xf0, 0x11, 0x00


	//----- nvinfo : EIATTR_KPARAM_INFO
	.align		4
.L_793:
        /*0028*/ 	.byte	0x04, 0x17
        /*002a*/ 	.short	(.L_795 - .L_794)
.L_794:
        /*002c*/ 	.word	0x00000000
        /*0030*/ 	.short	0x0005
        /*0032*/ 	.short	0x0028
        /*0034*/ 	.byte	0x00, 0xf5, 0x21, 0x00


	//----- nvinfo : EIATTR_KPARAM_INFO
	.align		4
.L_795:
        /*0038*/ 	.byte	0x04, 0x17
        /*003a*/ 	.short	(.L_797 - .L_796)
.L_796:
        /*003c*/ 	.word	0x00000000
        /*0040*/ 	.short	0x0004
        /*0042*/ 	.short	0x0020
        /*0044*/ 	.byte	0x00, 0xf5, 0x21, 0x00


	//----- nvinfo : EIATTR_KPARAM_INFO
	.align		4
.L_797:
        /*0048*/ 	.byte	0x04, 0x17
        /*004a*/ 	.short	(.L_799 - .L_798)
.L_798:
        /*004c*/ 	.word	0x00000000
        /*0050*/ 	.short	0x0003
        /*0052*/ 	.short	0x0018
        /*0054*/ 	.byte	0x00, 0xf5, 0x21, 0x00


	//----- nvinfo : EIATTR_KPARAM_INFO
	.align		4
.L_799:
        /*0058*/ 	.byte	0x04, 0x17
        /*005a*/ 	.short	(.L_801 - .L_800)
.L_800:
        /*005c*/ 	.word	0x00000000
        /*0060*/ 	.short	0x0002
        /*0062*/ 	.short	0x0010
        /*0064*/ 	.byte	0x00, 0xf5, 0x21, 0x00


	//----- nvinfo : EIATTR_KPARAM_INFO
	.align		4
.L_801:
        /*0068*/ 	.byte	0x04, 0x17
        /*006a*/ 	.short	(.L_803 - .L_802)
.L_802:
        /*006c*/ 	.word	0x00000000
        /*0070*/ 	.short	0x0001
        /*0072*/ 	.short	0x0008
        /*0074*/ 	.byte	0x00, 0xf5, 0x21, 0x00


	//----- nvinfo : EIATTR_KPARAM_INFO
	.align		4
.L_803:
        /*0078*/ 	.byte	0x04, 0x17
        /*007a*/ 	.short	(.L_805 - .L_804)
.L_804:
        /*007c*/ 	.word	0x00000000
        /*0080*/ 	.short	0x0000
        /*0082*/ 	.short	0x0000
        /*0084*/ 	.byte	0x00, 0xf5, 0x21, 0x00


	//----- nvinfo : EIATTR_SPARSE_MMA_MASK
	.align		4
.L_805:
        /*0088*/ 	.byte	0x03, 0x50
        /*008a*/ 	.short	0x0000


	//----- nvinfo : EIATTR_MAXREG_COUNT
	.align		4
        /*008c*/ 	.byte	0x03, 0x1b
        /*008e*/ 	.short	0x00ff


	//----- nvinfo : EIATTR_MERCURY_ISA_VERSION
	.align		4
        /*0090*/ 	.byte	0x03, 0x5f
        /*0092*/ 	.short	0x0101


	//----- nvinfo : EIATTR_VRC_CTA_INIT_COUNT
	.align		4
        /*0094*/ 	.byte	0x02, 0x4a
	.zero		1
	.zero		1


	//----- nvinfo : EIATTR_EXIT_INSTR_OFFSETS
	.align		4
        /*0098*/ 	.byte	0x04, 0x1c
        /*009a*/ 	.short	(.L_807 - .L_806)


	//   ....[0]....
.L_806:
        /*009c*/ 	.word	0x000000f0


	//   ....[1]....
        /*00a0*/ 	.word	0x00000350


	//----- nvinfo : EIATTR_CRS_STACK_SIZE
	.align		4
.L_807:
        /*00a4*/ 	.byte	0x04, 0x1e
        /*00a6*/ 	.short	(.L_809 - .L_808)
.L_808:
        /*00a8*/ 	.word	0x00000000


	//----- nvinfo : EIATTR_CBANK_PARAM_SIZE
	.align		4
.L_809:
        /*00ac*/ 	.byte	0x03, 0x19
        /*00ae*/ 	.short	0x0038


	//----- nvinfo : EIATTR_PARAM_CBANK
	.align		4
        /*00b0*/ 	.byte	0x04, 0x0a
        /*00b2*/ 	.short	(.L_811 - .L_810)
	.align		4
.L_810:
        /*00b4*/ 	.word	index@(.nv.constant0.derivativeWeight_2)
        /*00b8*/ 	.short	0x0380
        /*00ba*/ 	.short	0x0038


	//----- nvinfo : EIATTR_SW_WAR
	.align		4
.L_811:
        /*00bc*/ 	.byte	0x04, 0x36
        /*00be*/ 	.short	(.L_813 - .L_812)
.L_812:
        /*00c0*/ 	.word	0x00000008
.L_813:


//--------------------- .nv.info.derNorm_part_2   --------------------------
	.section	.nv.info.derNorm_part_2,"",@"SHT_CUDA_INFO"
	.sectionflags	@""
	.align	4


	//----- nvinfo : EIATTR_CUDA_API_VERSION
	.align		4
        /*0000*/ 	.byte	0x04, 0x37
        /*0002*/ 	.short	(.L_815 - .L_814)
.L_814:
        /*0004*/ 	.word	0x00000082


	//----- nvinfo : EIATTR_KPARAM_INFO
	.align		4
.L_815:
        /*0008*/ 	.byte	0x04, 0x17
        /*000a*/ 	.short	(.L_817 - .L_816)
.L_816:
        /*000c*/ 	.word	0x00000000
        /*0010*/ 	.short	0x0008
        /*0012*/ 	.short	0x003c
        /*0014*/ 	.byte	0x00, 0xf0, 0x11, 0x00


	//----- nvinfo : EIATTR_KPARAM_INFO
	.align		4
.L_817:
        /*0018*/ 	.byte	0x04, 0x17
        /*001a*/ 	.short	(.L_819 - .L_818)
.L_818:
        /*001c*/ 	.word	0x00000000
        /*0020*/ 	.short	0x0007
        /*0022*/ 	.short	0x0038
        /*0024*/ 	.byte	0x00, 0xf0, 0x11, 0x00


	//----- nvinfo : EIATTR_KPARAM_INFO
	.align		4
.L_819:
        /*0028*/ 	.byte	0x04, 0x17
        /*002a*/ 	.short	(.L_821 - .L_820)
.L_820:
        /*002c*/ 	.word	0x00000000
        /*0030*/ 	.short	0x0006
        /*0032*/ 	.short	0x0030
        /*0034*/ 	.byte	0x00, 0xf5, 0x21, 0x00


	//----- nvinfo : EIATTR_KPARAM_INFO
	.align		4
.L_821:
        /*0038*/ 	.byte	0x04, 0x17
        /*003a*/ 	.short	(.L_823 - .L_822)
.L_822:
        /*003c*/ 	.word	0x00000000
        /*0040*/ 	.short	0x0005
        /*0042*/ 	.short	0x0028
        /*0044*/ 	.byte	0x00, 0xf5, 0x21, 0x00


	//----- nvinfo : EIATTR_KPARAM_INFO
	.align		4
.L_823:
        /*0048*/ 	.byte	0x04, 0x17
        /*004a*/ 	.short	(.L_825 - .L_824)
.L_824:
        /*004c*/ 	.word	0x00000000
        /*0050*/ 	.short	0x0004
        /*0052*/ 	.short	0x0020
        /*0054*/ 	.byte	0x00, 0xf5, 0x21, 0x00


	//----- nvinfo : EIATTR_KPARAM_INFO
	.align		4
.L_825:
        /*0058*/ 	.byte	0x04, 0x17
        /*005a*/ 	.short	(.L_827 - .L_826)
.L_826:
        /*005c*/ 	.word	0x00000000
        /*0060*/ 	.short	0x0003
        /*0062*/ 	.short	0x0018
        /*0064*/ 	.byte	0x00, 0xf5, 0x21, 0x00


	//----- nvinfo : EIATTR_KPARAM_INFO
	.align		4
.L_827:
        /*0068*/ 	.byte	0x04, 0x17
        /*006a*/ 	.short	(.L_829 - .L_828)
.L_828:
        /*006c*/ 	.word	0x00000000
        /*0070*/ 	.short	0x0002
        /*0072*/ 	.short	0x0010
        /*0074*/ 	.byte	0x00, 0xf5, 0x21, 0x00


	//----- nvinfo : EIATTR_KPARAM_INFO
	.align		4
.L_829:
        /*0078*/ 	.byte	0x04, 0x17
        /*007a*/ 	.short	(.L_831 - .L_830)
.L_830:
        /*007c*/ 	.word	0x00000000
        /*0080*/ 	.short	0x0001
        /*0082*/ 	.short	0x0008
        /*0084*/ 	.byte	0x00, 0xf5, 0x21, 0x00


	//----- nvinfo : EIATTR_KPARAM_INFO
	.align		4
.L_831:
        /*0088*/ 	.byte	0x04, 0x17
        /*008a*/ 	.short	(.L_833 - .L_832)
.L_832:
        /*008c*/ 	.word	0x00000000
        /*0090*/ 	.short	0x0000
        /*0092*/ 	.short	0x0000
        /*0094*/ 	.byte	0x00, 0xf5, 0x21, 0x00


	//----- nvinfo : EIATTR_SPARSE_MMA_MASK
	.align		4
.L_833:
        /*0098*/ 	.byte	0x03, 0x50
        /*009a*/ 	.short	0x0000


	//----- nvinfo : EIATTR_MAXREG_COUNT
	.align		4
        /*009c*/ 	.byte	0x03, 0x1b
        /*009e*/ 	.short	0x00ff


	//----- nvinfo : EIATTR_MERCURY_ISA_VERSION
	.align		4
        /*00a0*/ 	.byte	0x03, 0x5f
        /*00a2*/ 	.short	0x0101


	//----- nvinfo : EIATTR_VRC_CTA_INIT_COUNT
	.align		4
        /*00a4*/ 	.byte	0x02, 0x4a
	.zero		1
	.zero		1


	//----- nvinfo : EIATTR_EXIT_INSTR_OFFSETS
	.align		4
        /*00a8*/ 	.byte	0x04, 0x1c
        /*00aa*/ 	.short	(.L_835 - .L_834)


	//   ....[0]....
.L_834:
        /*00ac*/ 	.word	0x000000f0


	//   ....[1]....
        /*00b0*/ 	.word	0x000002b0


	//----- nvinfo : EIATTR_CBANK_PARAM_SIZE
	.align		4
.L_835:
        /*00b4*/ 	.byte	0x03, 0x19
        /*00b6*/ 	.short	0x0040


	//----- nvinfo : EIATTR_PARAM_CBANK
	.align		4
        /*00b8*/ 	.byte	0x04, 0x0a
        /*00ba*/ 	.short	(.L_837 - .L_836)
	.align		4
.L_836:
        /*00bc*/ 	.word	index@(.nv.constant0.derNorm_part_2)
        /*00c0*/ 	.short	0x0380
        /*00c2*/ 	.short	0x0040


	//----- nvinfo : EIATTR_SW_WAR
	.align		4
.L_837:
        /*00c4*/ 	.byte	0x04, 0x36
        /*00c6*/ 	.short	(.L_839 - .L_838)
.L_838:
        /*00c8*/ 	.word	0x00000008
.L_839:


//--------------------- .nv.info.derMean_part_2   --------------------------
	.section	.nv.info.derMean_part_2,"",@"SHT_CUDA_INFO"
	.sectionflags	@""
	.align	4


	//----- nvinfo : EIATTR_CUDA_API_VERSION
	.align		4
        /*0000*/ 	.byte	0x04, 0x37
        /*0002*/ 	.short	(.L_841 - .L_840)
.L_840:
        /*0004*/ 	.word	0x00000082


	//----- nvinfo : EIATTR_KPARAM_INFO
	.align		4
.L_841:
        /*0008*/ 	.byte	0x04, 0x17
        /*000a*/ 	.short	(.L_843 - .L_842)
.L_842:
        /*000c*/ 	.word	0x00000000
        /*0010*/ 	.short	0x0006
        /*0012*/ 	.short	0x002c
        /*0014*/ 	.byte	0x00, 0xf0, 0x11, 0x00


	//----- nvinfo : EIATTR_KPARAM_INFO
	.align		4
.L_843:
        /*0018*/ 	.byte	0x04, 0x17
        /*001a*/ 	.short	(.L_845 - .L_844)
.L_844:
        /*001c*/ 	.word	0x00000000
        /*0020*/ 	.short	0x0005
        /*0022*/ 	.short	0x0028
        /*0024*/ 	.byte	0x00, 0xf0, 0x11, 0x00


	//----- nvinfo : EIATTR_KPARAM_INFO
	.align		4
.L_845:
        /*0028*/ 	.byte	0x04, 0x17
        /*002a*/ 	.short	(.L_847 - .L_846)
.L_846:
        /*002c*/ 	.word	0x00000000
        /*0030*/ 	.short	0x0004
        /*0032*/ 	.short	0x0020
        /*0034*/ 	.byte	0x00, 0xf5, 0x21, 0x00


	//----- nvinfo : EIATTR_KPARAM_INFO
	.align		4
.L_847:
        /*0038*/ 	.byte	0x04, 0x17
        /*003a*/ 	.short	(.L_849 - .L_848)
.L_848:
        /*003c*/ 	.word	0x00000000
        /*0040*/ 	.short	0x0003
        /*0042*/ 	.short	0x0018
        /*0044*/ 	.byte	0x00, 0xf5, 0x21, 0x00


	//----- nvinfo : EIATTR_KPARAM_INFO
	.align		4
.L_849:
        /*0048*/ 	.byte	0x04, 0x17
        /*004a*/ 	.short	(.L_851 - .L_850)
.L_850:
        /*004c*/ 	.word	0x00000000
        /*0050*/ 	.short	0x0002
        /*0052*/ 	.short	0x0010
        /*0054*/ 	.byte	0x00, 0xf5, 0x21, 0x00


	//----- nvinfo : EIATTR_KPARAM_INFO
	.align		4
.L_851:
        /*0058*/ 	.byte	0x04, 0x17
        /*005a*/ 	.short	(.L_853 - .L_852)
.L_852:
        /*005c*/ 	.word	0x00000000
        /*0060*/ 	.short	0x0001
        /*0062*/ 	.short	0x0008
        /*0064*/ 	.byte	0x00, 0xf5, 0x21, 0x00


	//----- nvinfo : EIATTR_KPARAM_INFO
	.align		4
.L_853:
        /*0068*/ 	.byte	0x04, 0x17
        /*006a*/ 	.short	(.L_855 - .L_854)
.L_854:
        /*006c*/ 	.word	0x00000000
        /*0070*/ 	.short	0x0000
        /*0072*/ 	.short	0x0000
        /*0074*/ 	.byte	0x00, 0xf5, 0x21, 0x00


	//----- nvinfo : EIATTR_SPARSE_MMA_MASK
	.align		4
.L_855:
        /*0078*/ 	.byte	0x03, 0x50
        /*007a*/ 	.short	0x0000


	//----- nvinfo : EIATTR_MAXREG_COUNT
	.align		4
        /*007c*/ 	.byte	0x03, 0x1b
        /*007e*/ 	.short	0x00ff


	//----- nvinfo : EIATTR_MERCURY_ISA_VERSION
	.align		4
        /*0080*/ 	.byte	0x03, 0x5f
        /*0082*/ 	.short	0x0101


	//----- nvinfo : EIATTR_VRC_CTA_INIT_COUNT
	.align		4
        /*0084*/ 	.byte	0x02, 0x4a
	.zero		1
	.zero		1


	//----- nvinfo : EIATTR_EXIT_INSTR_OFFSETS
	.align		4
        /*0088*/ 	.byte	0x04, 0x1c
        /*008a*/ 	.short	(.L_857 - .L_856)


	//   ....[0]....
.L_856:
        /*008c*/ 	.word	0x000000f0


	//   ....[1]....
        /*0090*/ 	.word	0x00000260


	//----- nvinfo : EIATTR_CBANK_PARAM_SIZE
	.align		4
.L_857:
        /*0094*/ 	.byte	0x03, 0x19
        /*0096*/ 	.short	0x0030


	//----- nvinfo : EIATTR_PARAM_CBANK
	.align		4
        /*0098*/ 	.byte	0x04, 0x0a
        /*009a*/ 	.short	(.L_859 - .L_858)
	.align		4
.L_858:
        /*009c*/ 	.word	index@(.nv.constant0.derMean_part_2)
        /*00a0*/ 	.short	0x0380
        /*00a2*/ 	.short	0x0030


	//----- nvinfo : EIATTR_SW_WAR
	.align		4
.L_859:
        /*00a4*/ 	.byte	0x04, 0x36
        /*00a6*/ 	.short	(.L_861 - .L_860)
.L_860:
        /*00a8*/ 	.word	0x00000008
.L_861:


//--------------------- .nv.info.derVar_part_2    --------------------------
	.section	.nv.info.derVar_part_2,"",@"SHT_CUDA_INFO"
	.sectionflags	@""
	.align	4


	//----- nvinfo : EIATTR_CUDA_API_VERSION
	.align		4
        /*0000*/ 	.byte	0x04, 0x37
        /*0002*/ 	.short	(.L_863 - .L_862)
.L_862:
        /*0004*/ 	.word	0x00000082


	//----- nvinfo : EIATTR_KPARAM_INFO
	.align		4
.L_863:
        /*0008*/ 	.byte	0x04, 0x17
        /*000a*/ 	.short	(.L_865 - .L_864)
.L_864:
        /*000c*/ 	.word	0x00000000
        /*0010*/ 	.short	0x0005
        /*0012*/ 	.short	0x0024
        /*0014*/ 	.byte	0x00, 0xf0, 0x11, 0x00


	//----- nvinfo : EIATTR_KPARAM_INFO
	.align		4
.L_865:
        /*0018*/ 	.byte	0x04, 0x17
        /*001a*/ 	.short	(.L_867 - .L_866)
.L_866:
        /*001c*/ 	.word	0x00000000
        /*0020*/ 	.short	0x0004
        /*0022*/ 	.short	0x0020
        /*0024*/ 	.byte	0x00, 0xf0, 0x11, 0x00


	//----- nvinfo : EIATTR_KPARAM_INFO
	.align		4
.L_867:
        /*0028*/ 	.byte	0x04, 0x17
        /*002a*/ 	.short	(.L_869 - .L_868)
.L_868:
        /*002c*/ 	.word	0x00000000
        /*0030*/ 	.short	0x0003
        /*0032*/ 	.short	0x0018
        /*0034*/ 	.byte	0x00, 0xf5, 0x21, 0x00


	//----- nvinfo : EIATTR_KPARAM_INFO
	.align		4
.L_869:
        /*0038*/ 	.byte	0x04, 0x17
        /*003a*/ 	.short	(.L_871 - .L_870)
.L_870:
        /*003c*/ 	.word	0x00000000
        /*0040*/ 	.short	0x0002
        /*0042*/ 	.short	0x0010
        /*0044*/ 	.byte	0x00, 0xf5, 0x21, 0x00


	//----- nvinfo : EIATTR_KPARAM_INFO
	.align		4
.L_871:
        /*0048*/ 	.byte	0x04, 0x17
        /*004a*/ 	.short	(.L_873 - .L_872)
.L_872:
        /*004c*/ 	.word	0x00000000
        /*0050*/ 	.short	0x0001
        /*0052*/ 	.short	0x0008
        /*0054*/ 	.byte	0x00, 0xf5, 0x21, 0x00


	//----- nvinfo : EIATTR_KPARAM_INFO
	.align		4
.L_873:
        /*0058*/ 	.byte	0x04, 0x17
        /*005a*/ 	.short	(.L_875 - .L_874)
.L_874:
        /*005c*/ 	.word	0x00000000
        /*0060*/ 	.short	0x0000
        /*0062*/ 	.short	0x0000
        /*0064*/ 	.byte	0x00, 0xf5, 0x21, 0x00


	//----- nvinfo : EIATTR_SPARSE_MMA_MASK
	.align		4
.L_875:
        /*0068*/ 	.byte	0x03, 0x50
        /*006a*/ 	.short	0x0000


	//----- nvinfo : EIATTR_MAXREG_COUNT
	.align		4
        /*006c*/ 	.byte	0x03, 0x1b
        /*006e*/ 	.short	0x00ff


	//----- nvinfo : EIATTR_MERCURY_ISA_VERSION
	.align		4
        /*0070*/ 	.byte	0x03, 0x5f
        /*0072*/ 	.short	0x0101


	//----- nvinfo : EIATTR_VRC_CTA_INIT_COUNT
	.align		4
        /*0074*/ 	.byte	0x02, 0x4a
	.zero		1
	.zero		1


	//----- nvinfo : EIATTR_EXIT_INSTR_OFFSETS
	.align		4
        /*0078*/ 	.byte	0x04, 0x1c
        /*007a*/ 	.short	(.L_877 - .L_876)


	//   ....[0]....
.L_876:
        /*007c*/ 	.word	0x000000f0


	//   ....[1]....
        /*0080*/ 	.word	0x00000210


	//----- nvinfo : EIATTR_CBANK_PARAM_SIZE
	.align		4
.L_877:
        /*0084*/ 	.byte	0x03, 0x19
        /*0086*/ 	.short	0x0028


	//----- nvinfo : EIATTR_PARAM_CBANK
	.align		4
        /*0088*/ 	.byte	0x04, 0x0a
        /*008a*/ 	.short	(.L_879 - .L_878)
	.align		4
.L_878:
        /*008c*/ 	.word	index@(.nv.constant0.derVar_part_2)
        /*0090*/ 	.short	0x0380
        /*0092*/ 	.short	0x0028


	//----- nvinfo : EIATTR_SW_WAR
	.align		4
.L_879:
        /*0094*/ 	.byte	0x04, 0x36
        /*0096*/ 	.short	(.L_881 - .L_880)
.L_880:
        /*0098*/ 	.word	0x00000008
.L_881:


//--------------------- .nv.info.generateErrorNorm --------------------------
	.section	.nv.info.generateErrorNorm,"",@"SHT_CUDA_INFO"
	.sectionflags	@""
	.align	4


	//----- nvinfo : EIATTR_CUDA_API_VERSION
	.align		4
        /*0000*/ 	.byte	0x04, 0x37
        /*0002*/ 	.short	(.L_883 - .L_882)
.L_882:
        /*0004*/ 	.word	0x00000082


	//----- nvinfo : EIATTR_KPARAM_INFO
	.align		4
.L_883:
        /*0008*/ 	.byte	0x04, 0x17
        /*000a*/ 	.short	(.L_885 - .L_884)
.L_884:
        /*000c*/ 	.word	0x00000000
        /*0010*/ 	.short	0x0004
        /*0012*/ 	.short	0x001c
        /*0014*/ 	.byte	0x00, 0xf0, 0x11, 0x00


	//----- nvinfo : EIATTR_KPARAM_INFO
	.align		4
.L_885:
        /*0018*/ 	.byte	0x04, 0x17
        /*001a*/ 	.short	(.L_887 - .L_886)
.L_886:
        /*001c*/ 	.word	0x00000000
        /*0020*/ 	.short	0x0003
        /*0022*/ 	.short	0x0018
        /*0024*/ 	.byte	0x00, 0xf0, 0x11, 0x00


	//----- nvinfo : EIATTR_KPARAM_INFO
	.align		4
.L_887:
        /*0028*/ 	.byte	0x04, 0x17
        /*002a*/ 	.short	(.L_889 - .L_888)
.L_888:
        /*002c*/ 	.word	0x00000000
        /*0030*/ 	.short	0x0002
        /*0032*/ 	.short	0x0010
        /*0034*/ 	.byte	0x00, 0xf5, 0x21, 0x00


	//----- nvinfo : EIATTR_KPARAM_INFO
	.align		4
.L_889:
        /*0038*/ 	.byte	0x04, 0x17
        /*003a*/ 	.short	(.L_891 - .L_890)
.L_890:
        /*003c*/ 	.word	0x00000000
        /*0040*/ 	.short	0x0001
        /*0042*/ 	.short	0x0008
        /*0044*/ 	.byte	0x00, 0xf5, 0x21, 0x00


	//----- nvinfo : EIATTR_KPARAM_INFO
	.align		4
.L_891:
        /*0048*/ 	.byte	0x04, 0x17
        /*004a*/ 	.short	(.L_893 - .L_892)
.L_892:
        /*004c*/ 	.word	0x00000000
        /*0050*/ 	.short	0x0000
        /*0052*/ 	.short	0x0000
        /*0054*/ 	.byte	0x00, 0xf5, 0x21, 0x00


	//----- nvinfo : EIATTR_SPARSE_MMA_MASK
	.align		4
.L_893:
        /*0058*/ 	.byte	0x03, 0x50
        /*005a*/ 	.short	0x0000


	//----- nvinfo : EIATTR_MAXREG_COUNT
	.align		4
        /*005c*/ 	.byte	0x03, 0x1b
        /*005e*/ 	.short	0x00ff


	//----- nvinfo : EIATTR_MERCURY_ISA_VERSION
	.align		4
        /*0060*/ 	.byte	0x03, 0x5f
        /*0062*/ 	.short	0x0101


	//----- nvinfo : EIATTR_VRC_CTA_INIT_COUNT
	.align		4
        /*0064*/ 	.byte	0x02, 0x4a
	.zero		1
	.zero		1


	//----- nvinfo : EIATTR_EXIT_INSTR_OFFSETS
	.align		4
        /*0068*/ 	.byte	0x04, 0x1c
        /*006a*/ 	.short	(.L_895 - .L_894)


	//   ....[0]....
.L_894:
        /*006c*/ 	.word	0x000000f0


	//   ....[1]....
        /*0070*/ 	.word	0x000001b0


	//----- nvinfo : EIATTR_CBANK_PARAM_SIZE
	.align		4
.L_895:
        /*0074*/ 	.byte	0x03, 0x19
        /*0076*/ 	.short	0x0020


	//----- nvinfo : EIATTR_PARAM_CBANK
	.align		4
        /*0078*/ 	.byte	0x04, 0x0a
        /*007a*/ 	.short	(.L_897 - .L_896)
	.align		4
.L_896:
        /*007c*/ 	.word	index@(.nv.constant0.generateErrorNorm)
        /*0080*/ 	.short	0x0380
        /*0082*/ 	.short	0x0020


	//----- nvinfo : EIATTR_SW_WAR
	.align		4
.L_897:
        /*0084*/ 	.byte	0x04, 0x36
        /*0086*/ 	.short	(.L_899 - .L_898)
.L_898:
        /*0088*/ 	.word	0x00000008
.L_899:


//--------------------- .nv.info.findMean_part    --------------------------
	.section	.nv.info.findMean_part,"",@"SHT_CUDA_INFO"
	.sectionflags	@""
	.align	4


	//----- nvinfo : EIATTR_CUDA_API_VERSION
	.align		4
        /*0000*/ 	.byte	0x04, 0x37
        /*0002*/ 	.short	(.L_901 - .L_900)
.L_900:
        /*0004*/ 	.word	0x00000082


	//----- nvinfo : EIATTR_KPARAM_INFO
	.align		4
.L_901:
        /*0008*/ 	.byte	0x04, 0x17
        /*000a*/ 	.short	(.L_903 - .L_902)
.L_902:
        /*000c*/ 	.word	0x00000000
        /*0010*/ 	.short	0x0003
        /*0012*/ 	.short	0x0014
        /*0014*/ 	.byte	0x00, 0xf0, 0x11, 0x00


	//----- nvinfo : EIATTR_KPARAM_INFO
	.align		4
.L_903:
        /*0018*/ 	.byte	0x04, 0x17
        /*001a*/ 	.short	(.L_905 - .L_904)
.L_904:
        /*001c*/ 	.word	0x00000000
        /*0020*/ 	.short	0x0002
        /*0022*/ 	.short	0x0010
        /*0024*/ 	.byte	0x00, 0xf0, 0x11, 0x00


	//----- nvinfo : EIATTR_KPARAM_INFO
	.align		4
.L_905:
        /*0028*/ 	.byte	0x04, 0x17
        /*002a*/ 	.short	(.L_907 - .L_906)
.L_906:
        /*002c*/ 	.word	0x00000000
        /*0030*/ 	.short	0x0001
        /*0032*/ 	.short	0x0008
        /*0034*/ 	.byte	0x00, 0xf5, 0x21, 0x00


	//----- nvinfo : EIATTR_KPARAM_INFO
	.align		4
.L_907:
        /*0038*/ 	.byte	0x04, 0x17
        /*003a*/ 	.short	(.L_909 - .L_908)
.L_908:
        /*003c*/ 	.word	0x00000000
        /*0040*/ 	.short	0x0000
        /*0042*/ 	.short	0x0000
        /*0044*/ 	.byte	0x00, 0xf5, 0x21, 0x00


	//----- nvinfo : EIATTR_SPARSE_MMA_MASK
	.align		4
.L_909:
        /*0048*/ 	.byte	0x03, 0x50
        /*004a*/ 	.short	0x0000


	//----- nvinfo : EIATTR_MAXREG_COUNT
	.align		4
        /*004c*/ 	.byte	0x03, 0x1b
        /*004e*/ 	.short	0x00ff


	//----- nvinfo : EIATTR_MERCURY_ISA_VERSION
	.align		4
        /*0050*/ 	.byte	0x03, 0x5f
        /*0052*/ 	.short	0x0101


	//----- nvinfo : EIATTR_VRC_CTA_INIT_COUNT
	.align		4
        /*0054*/ 	.byte	0x02, 0x4a
	.zero		1
	.zero		1


	//----- nvinfo : EIATTR_EXIT_INSTR_OFFSETS
	.align		4
        /*0058*/ 	.byte	0x04, 0x1c
        /*005a*/ 	.short	(.L_911 - .L_910)


	//   ....[0]....
.L_910:
        /*005c*/ 	.word	0x000000f0


	//   ....[1]....
        /*0060*/ 	.word	0x000001a0


	//----- nvinfo : EIATTR_CBANK_PARAM_SIZE
	.align		4
.L_911:
        /*0064*/ 	.byte	0x03, 0x19
        /*0066*/ 	.short	0x0018


	//----- nvinfo : EIATTR_PARAM_CBANK
	.align		4
        /*0068*/ 	.byte	0x04, 0x0a
        /*006a*/ 	.short	(.L_913 - .L_912)
	.align		4
.L_912:
        /*006c*/ 	.word	index@(.nv.constant0.findMean_part)
        /*0070*/ 	.short	0x0380
        /*0072*/ 	.short	0x0018


	//----- nvinfo : EIATTR_SW_WAR
	.align		4
.L_913:
        /*0074*/ 	.byte	0x04, 0x36
        /*0076*/ 	.short	(.L_915 - .L_914)
.L_914:
        /*0078*/ 	.word	0x00000008
.L_915:


//--------------------- .nv.info.derivativeWeight --------------------------
	.section	.nv.info.derivativeWeight,"",@"SHT_CUDA_INFO"
	.sectionflags	@""
	.align	4


	//----- nvinfo : EIATTR_CUDA_API_VERSION
	.align		4
        /*0000*/ 	.byte	0x04, 0x37
        /*0002*/ 	.short	(.L_917 - .L_916)
.L_916:
        /*0004*/ 	.word	0x00000082


	//----- nvinfo : EIATTR_KPARAM_INFO
	.align		4
.L_917:
        /*0008*/ 	.byte	0x04, 0x17
        /*000a*/ 	.short	(.L_919 - .L_918)
.L_918:
        /*000c*/ 	.word	0x00000000
        /*0010*/ 	.short	0x0004
        /*0012*/ 	.short	0x001c
        /*0014*/ 	.byte	0x00, 0xf0, 0x11, 0x00


	//----- nvinfo : EIATTR_KPARAM_INFO
	.align		4
.L_919:
        /*0018*/ 	.byte	0x04, 0x17
        /*001a*/ 	.short	(.L_921 - .L_920)
.L_920:
        /*001c*/ 	.word	0x00000000
        /*0020*/ 	.short	0x0003
        /*0022*/ 	.short	0x0018
        /*0024*/ 	.byte	0x00, 0xf0, 0x11, 0x00


	//----- nvinfo : EIATTR_KPARAM_INFO
	.align		4
.L_921:
        /*0028*/ 	.byte	0x04, 0x17
        /*002a*/ 	.short	(.L_923 - .L_922)
.L_922:
        /*002c*/ 	.word	0x00000000
        /*0030*/ 	.short	0x0002
        /*0032*/ 	.short	0x0010
        /*0034*/ 	.byte	0x00, 0xf5, 0x21, 0x00


	//----- nvinfo : EIATTR_KPARAM_INFO
	.align		4
.L_923:
        /*0038*/ 	.byte	0x04, 0x17
        /*003a*/ 	.short	(.L_925 - .L_924)
.L_924:
        /*003c*/ 	.word	0x00000000
        /*0040*/ 	.short	0x0001
        /*0042*/ 	.short	0x0008
        /*0044*/ 	.byte	0x00, 0xf5, 0x21, 0x00


	//----- nvinfo : EIATTR_KPARAM_INFO
	.align		4
.L_925:
        /*0048*/ 	.byte	0x04, 0x17
        /*004a*/ 	.short	(.L_927 - .L_926)
.L_926:
        /*004c*/ 	.word	0x00000000
        /*0050*/ 	.short	0x0000
        /*0052*/ 	.short	0x0000
        /*0054*/ 	.byte	0x00, 0xf5, 0x21, 0x00


	//----- nvinfo : EIATTR_SPARSE_MMA_MASK
	.align		4
.L_927:
        /*0058*/ 	.byte	0x03, 0x50
        /*005a*/ 	.short	0x0000


	//----- nvinfo : EIATTR_MAXREG_COUNT
	.align		4
        /*005c*/ 	.byte	0x03, 0x1b
        /*005e*/ 	.short	0x00ff


	//----- nvinfo : EIATTR_MERCURY_ISA_VERSION
	.align		4
        /*0060*/ 	.byte	0x03, 0x5f
        /*0062*/ 	.short	0x0101


	//----- nvinfo : EIATTR_VRC_CTA_INIT_COUNT
	.align		4
        /*0064*/ 	.byte	0x02, 0x4a
	.zero		1
	.zero		1


	//----- nvinfo : EIATTR_EXIT_INSTR_OFFSETS
	.align		4
        /*0068*/ 	.byte	0x04, 0x1c
        /*006a*/ 	.short	(.L_929 - .L_928)


	//   ....[0]....
.L_928:
        /*006c*/ 	.word	0x000000e0


	//   ....[1]....
        /*0070*/ 	.word	0x000001d0


	//----- nvinfo : EIATTR_CBANK_PARAM_SIZE
	.align		4
.L_929:
        /*0074*/ 	.byte	0x03, 0x19
        /*0076*/ 	.short	0x0020


	//----- nvinfo : EIATTR_PARAM_CBANK
	.align		4
        /*0078*/ 	.byte	0x04, 0x0a
        /*007a*/ 	.short	(.L_931 - .L_930)
	.align		4
.L_930:
        /*007c*/ 	.word	index@(.nv.constant0.derivativeWeight)
        /*0080*/ 	.short	0x0380
        /*0082*/ 	.short	0x0020


	//----- nvinfo : EIATTR_SW_WAR
	.align		4
.L_931:
        /*0084*/ 	.byte	0x04, 0x36
        /*0086*/ 	.short	(.L_933 - .L_932)
.L_932:
        /*0088*/ 	.word	0x00000008
.L_933:


//--------------------- .nv.info.dot_VectorAndMatrix --------------------------
	.section	.nv.info.dot_VectorAndMatrix,"",@"SHT_CUDA_INFO"
	.sectionflags	@""
	.align	4


	//----- nvinfo : EIATTR_CUDA_API_VERSION
	.align		4
        /*0000*/ 	.byte	0x04, 0x37
        /*0002*/ 	.short	(.L_935 - .L_934)
.L_934:
        /*0004*/ 	.word	0x00000082


	//----- nvinfo : EIATTR_KPARAM_INFO
	.align		4
.L_935:
        /*0008*/ 	.byte	0x04, 0x17
        /*000a*/ 	.short	(.L_937 - .L_936)
.L_936:
        /*000c*/ 	.word	0x00000000
        /*0010*/ 	.short	0x0004
        /*0012*/ 	.short	0x001c
        /*0014*/ 	.byte	0x00, 0xf0, 0x11, 0x00


	//----- nvinfo : EIATTR_KPARAM_INFO
	.align		4
.L_937:
        /*0018*/ 	.byte	0x04, 0x17
        /*001a*/ 	.short	(.L_939 - .L_938)
.L_938:
        /*001c*/ 	.word	0x00000000
        /*0020*/ 	.short	0x0003
        /*0022*/ 	.short	0x0018
        /*0024*/ 	.byte	0x00, 0xf0, 0x11, 0x00


	//----- nvinfo : EIATTR_KPARAM_INFO
	.align		4
.L_939:
        /*0028*/ 	.byte	0x04, 0x17
        /*002a*/ 	.short	(.L_941 - .L_940)
.L_940:
        /*002c*/ 	.word	0x00000000
        /*0030*/ 	.short	0x0002
        /*0032*/ 	.short	0x0010
        /*0034*/ 	.byte	0x00, 0xf5, 0x21, 0x00


	//----- nvinfo : EIATTR_KPARAM_INFO
	.align		4
.L_941:
        /*0038*/ 	.byte	0x04, 0x17
        /*003a*/ 	.short	(.L_943 - .L_942)
.L_942:
        /*003c*/ 	.word	0x00000000
        /*0040*/ 	.short	0x0001
        /*0042*/ 	.short	0x0008
        /*0044*/ 	.byte	0x00, 0xf5, 0x21, 0x00


	//----- nvinfo : EIATTR_KPARAM_INFO
	.align		4
.L_943:
        /*0048*/ 	.byte	0x04, 0x17
        /*004a*/ 	.short	(.L_945 - .L_944)
.L_944:
        /*004c*/ 	.word	0x00000000
        /*0050*/ 	.short	0x0000
        /*0052*/ 	.short	0x0000
        /*0054*/ 	.byte	0x00, 0xf5, 0x21, 0x00


	//----- nvinfo : EIATTR_SPARSE_MMA_MASK
	.align		4
.L_945:
        /*0058*/ 	.byte	0x03, 0x50
        /*005a*/ 	.short	0x0000


	//----- nvinfo : EIATTR_MAXREG_COUNT
	.align		4
        /*005c*/ 	.byte	0x03, 0x1b
        /*005e*/ 	.short	0x00ff


	//----- nvinfo : EIATTR_MERCURY_ISA_VERSION
	.align		4
        /*0060*/ 	.byte	0x03, 0x5f
        /*0062*/ 	.short	0x0101


	//----- nvinfo : EIATTR_VRC_CTA_INIT_COUNT
	.align		4
        /*0064*/ 	.byte	0x02, 0x4a
	.zero		1
	.zero		1


	//----- nvinfo : EIATTR_EXIT_INSTR_OFFSETS
	.align		4
        /*0068*/ 	.byte	0x04, 0x1c
        /*006a*/ 	.short	(.L_947 - .L_946)


	//   ....[0]....
.L_946:
        /*006c*/ 	.word	0x000000e0


	//   ....[1]....
        /*0070*/ 	.word	0x000001d0


	//----- nvinfo : EIATTR_CBANK_PARAM_SIZE
	.align		4
.L_947:
        /*0074*/ 	.byte	0x03, 0x19
        /*0076*/ 	.short	0x0020


	//----- nvinfo : EIATTR_PARAM_CBANK
	.align		4
        /*0078*/ 	.byte	0x04, 0x0a
        /*007a*/ 	.short	(.L_949 - .L_948)
	.align		4
.L_948:
        /*007c*/ 	.word	index@(.nv.constant0.dot_VectorAndMatrix)
        /*0080*/ 	.short	0x0380
        /*0082*/ 	.short	0x0020


	//----- nvinfo : EIATTR_SW_WAR
	.align		4
.L_949:
        /*0084*/ 	.byte	0x04, 0x36
        /*0086*/ 	.short	(.L_951 - .L_950)
.L_950:
        /*0088*/ 	.word	0x00000008
.L_951:


//--------------------- .nv.info.add3             --------------------------
	.section	.nv.info.add3,"",@"SHT_CUDA_INFO"
	.sectionflags	@""
	.align	4


	//----- nvinfo : EIATTR_CUDA_API_VERSION
	.align		4
        /*0000*/ 	.byte	0x04, 0x37
        /*0002*/ 	.short	(.L_953 - .L_952)
.L_952:
        /*0004*/ 	.word	0x00000082


	//----- nvinfo : EIATTR_KPARAM_INFO
	.align		4
.L_953:
        /*0008*/ 	.byte	0x04, 0x17
        /*000a*/ 	.short	(.L_955 - .L_954)
.L_954:
        /*000c*/ 	.word	0x00000000
        /*0010*/ 	.short	0x0003
        /*0012*/ 	.short	0x0014
        /*0014*/ 	.byte	0x00, 0xf0, 0x11, 0x00


	//----- nvinfo : EIATTR_KPARAM_INFO
	.align		4
.L_955:
        /*0018*/ 	.byte	0x04, 0x17
        /*001a*/ 	.short	(.L_957 - .L_956)
.L_956:
        /*001c*/ 	.word	0x00000000
        /*0020*/ 	.short	0x0002
        /*0022*/ 	.short	0x0010
        /*0024*/ 	.byte	0x00, 0xf0, 0x11, 0x00


	//----- nvinfo : EIATTR_KPARAM_INFO
	.align		4
.L_957:
        /*0028*/ 	.byte	0x04, 0x17
        /*002a*/ 	.short	(.L_959 - .L_958)
.L_958:
        /*002c*/ 	.word	0x00000000
        /*0030*/ 	.short	0x0001
        /*0032*/ 	.short	0x0008
        /*0034*/ 	.byte	0x00, 0xf5, 0x21, 0x00


	//----- nvinfo : EIATTR_KPARAM_INFO
	.align		4
.L_959:
        /*0038*/ 	.byte	0x04, 0x17
        /*003a*/ 	.short	(.L_961 - .L_960)
.L_960:
        /*003c*/ 	.word	0x00000000
        /*0040*/ 	.short	0x0000
        /*0042*/ 	.short	0x0000
        /*0044*/ 	.byte	0x00, 0xf5, 0x21, 0x00


	//----- nvinfo : EIATTR_SPARSE_MMA_MASK
	.align		4
.L_961:
        /*0048*/ 	.byte	0x03, 0x50
        /*004a*/ 	.short	0x0000


	//----- nvinfo : EIATTR_MAXREG_COUNT
	.align		4
        /*004c*/ 	.byte	0x03, 0x1b
        /*004e*/ 	.short	0x00ff


	//----- nvinfo : EIATTR_MERCURY_ISA_VERSION
	.align		4
        /*0050*/ 	.byte	0x03, 0x5f
        /*0052*/ 	.short	0x0101


	//----- nvinfo : EIATTR_VRC_CTA_INIT_COUNT
	.align		4
        /*0054*/ 	.byte	0x02, 0x4a
	.zero		1
	.zero		1


	//----- nvinfo : EIATTR_EXIT_INSTR_OFFSETS
	.align		4
        /*0058*/ 	.byte	0x04, 0x1c
        /*005a*/ 	.short	(.L_963 - .L_962)


	//   ....[0]....
.L_962:
        /*005c*/ 	.word	0x000000f0


	//   ....[1]....
        /*0060*/ 	.word	0x00000190


	//----- nvinfo : EIATTR_CBANK_PARAM_SIZE
	.align		4
.L_963:
        /*0064*/ 	.byte	0x03, 0x19
        /*0066*/ 	.short	0x0018


	//----- nvinfo : EIATTR_PARAM_CBANK
	.align		4
        /*0068*/ 	.byte	0x04, 0x0a
        /*006a*/ 	.short	(.L_965 - .L_964)
	.align		4
.L_964:
        /*006c*/ 	.word	index@(.nv.constant0.add3)
        /*0070*/ 	.short	0x0380
        /*0072*/ 	.short	0x0018


	//----- nvinfo : EIATTR_SW_WAR
	.align		4
.L_965:
        /*0074*/ 	.byte	0x04, 0x36
        /*0076*/ 	.short	(.L_967 - .L_966)
.L_966:
        /*0078*/ 	.word	0x00000008
.L_967:


//--------------------- .nv.info.backImageVector  --------------------------
	.section	.nv.info.backImageVector,"",@"SHT_CUDA_INFO"
	.sectionflags	@""
	.align	4


	//----- nvinfo : EIATTR_CUDA_API_VERSION
	.align		4
        /*0000*/ 	.byte	0x04, 0x37
        /*0002*/ 	.short	(.L_969 - .L_968)
.L_968:
        /*0004*/ 	.word	0x00000082


	//----- nvinfo : EIATTR_KPARAM_INFO
	.align		4
.L_969:
        /*0008*/ 	.byte	0x04, 0x17
        /*000a*/ 	.short	(.L_971 - .L_970)
.L_970:
        /*000c*/ 	.word	0x00000000
        /*0010*/ 	.short	0x0007
        /*0012*/ 	.short	0x0028
        /*0014*/ 	.byte	0x00, 0xf5, 0x21, 0x00


	//----- nvinfo : EIATTR_KPARAM_INFO
	.align		4
.L_971:
        /*0018*/ 	.byte	0x04, 0x17
        /*001a*/ 	.short	(.L_973 - .L_972)
.L_972:
        /*001c*/ 	.word	0x00000000
        /*0020*/ 	.short	0x0006
        /*0022*/ 	.short	0x0020
        /*0024*/ 	.byte	0x00, 0xf5, 0x21, 0x00


	//----- nvinfo : EIATTR_KPARAM_INFO
	.align		4
.L_973:
        /*0028*/ 	.byte	0x04, 0x17
        /*002a*/ 	.short	(.L_975 - .L_974)
.L_974:
        /*002c*/ 	.word	0x00000000
        /*0030*/ 	.short	0x0005
        /*0032*/ 	.short	0x001c
        /*0034*/ 	.byte	0x00, 0xf0, 0x11, 0x00


	//----- nvinfo : EIATTR_KPARAM_INFO
	.align		4
.L_975:
        /*0038*/ 	.byte	0x04, 0x17
        /*003a*/ 	.short	(.L_977 - .L_976)
.L_976:
        /*003c*/ 	.word	0x00000000
        /*0040*/ 	.short	0x0004
        /*0042*/ 	.short	0x0018
        /*0044*/ 	.byte	0x00, 0xf0, 0x11, 0x00


	//----- nvinfo : EIATTR_KPARAM_INFO
	.align		4
.L_977:
        /*0048*/ 	.byte	0x04, 0x17
        /*004a*/ 	.short	(.L_979 - .L_978)
.L_978:
        /*004c*/ 	.word	0x00000000
        /*0050*/ 	.short	0x0003
        /*0052*/ 	.short	0x0014
        /*0054*/ 	.byte	0x00, 0xf0, 0x11, 0x00


	//----- nvinfo : EIATTR_KPARAM_INFO
	.align		4
.L_979:
        /*0058*/ 	.byte	0x04, 0x17
        /*005a*/ 	.short	(.L_981 - .L_980)
.L_980:
        /*005c*/ 	.word	0x00000000
        /*0060*/ 	.short	0x0002
        /*0062*/ 	.short	0x0010
        /*0064*/ 	.byte	0x00, 0xf0, 0x11, 0x00


	//----- nvinfo : EIATTR_KPARAM_INFO
	.align		4
.L_981:
        /*0068*/ 	.byte	0x04, 0x17
        /*006a*/ 	.short	(.L_983 - .L_982)
.L_982:
        /*006c*/ 	.word	0x00000000
        /*0070*/ 	.short	0x0001
        /*0072*/ 	.short	0x0008
        /*0074*/ 	.byte	0x00, 0xf5, 0x21, 0x00


	//----- nvinfo : EIATTR_KPARAM_INFO
	.align		4
.L_983:
        /*0078*/ 	.byte	0x04, 0x17
        /*007a*/ 	.short	(.L_985 - .L_984)
.L_984:
        /*007c*/ 	.word	0x00000000
        /*0080*/ 	.short	0x0000
        /*0082*/ 	.short	0x0000
        /*0084*/ 	.byte	0x00, 0xf5, 0x21, 0x00


	//----- nvinfo : EIATTR_SPARSE_MMA_MASK
	.align		4
.L_985:
        /*0088*/ 	.byte	0x03, 0x50
        /*008a*/ 	.short	0x0000


	//----- nvinfo : EIATTR_MAXREG_COUNT
	.align		4
        /*008c*/ 	.byte	0x03, 0x1b
        /*008e*/ 	.short	0x00ff


	//----- nvinfo : EIATTR_MERCURY_ISA_VERSION
	.align		4
        /*0090*/ 	.byte	0x03, 0x5f
        /*0092*/ 	.short	0x0101


	//----- nvinfo : EIATTR_VRC_CTA_INIT_COUNT
	.align		4
        /*0094*/ 	.byte	0x02, 0x4a
	.zero		1
	.zero		1


	//----- nvinfo : EIATTR_EXIT_INSTR_OFFSETS
	.align		4
        /*0098*/ 	.byte	0x04, 0x1c
        /*009a*/ 	.short	(.L_987 - .L_986)


	//   ....[0]....
.L_986:
        /*009c*/ 	.word	0x00000170


	//   ....[1]....
        /*00a0*/ 	.word	0x00000f20


	//----- nvinfo : EIATTR_CBANK_PARAM_SIZE
	.align		4
.L_987:
        /*00a4*/ 	.byte	0x03, 0x19
        /*00a6*/ 	.short	0x0030


	//----- nvinfo : EIATTR_PARAM_CBANK
	.align		4
        /*00a8*/ 	.byte	0x04, 0x0a
        /*00aa*/ 	.short	(.L_989 - .L_988)
	.align		4
.L_988:
        /*00ac*/ 	.word	index@(.nv.constant0.backImageVector)
        /*00b0*/ 	.short	0x0380
        /*00b2*/ 	.short	0x0030


	//----- nvinfo : EIATTR_SW_WAR
	.align		4
.L_989:
        /*00b4*/ 	.byte	0x04, 0x36
        /*00b6*/ 	.short	(.L_991 - .L_990)
.L_990:
        /*00b8*/ 	.word	0x00000008
.L_991:


//--------------------- .nv.info.imageVector      --------------------------
	.section	.nv.info.imageVector,"",@"SHT_CUDA_INFO"
	.sectionflags	@""
	.align	4


	//----- nvinfo : EIATTR_CUDA_API_VERSION
	.align		4
        /*0000*/ 	.byte	0x04, 0x37
        /*0002*/ 	.short	(.L_993 - .L_992)
.L_992:
        /*0004*/ 	.word	0x00000082


	//----- nvinfo : EIATTR_KPARAM_INFO
	.align		4
.L_993:
        /*0008*/ 	.byte	0x04, 0x17
        /*000a*/ 	.short	(.L_995 - .L_994)
.L_994:
        /*000c*/ 	.word	0x00000000
        /*0010*/ 	.short	0x0007
        /*0012*/ 	.short	0x0028
        /*0014*/ 	.byte	0x00, 0xf5, 0x21, 0x00


	//----- nvinfo : EIATTR_KPARAM_INFO
	.align		4
.L_995:
        /*0018*/ 	.byte	0x04, 0x17
        /*001a*/ 	.short	(.L_997 - .L_996)
.L_996:
        /*001c*/ 	.word	0x00000000
        /*0020*/ 	.short	0x0006
        /*0022*/ 	.short	0x0020
        /*0024*/ 	.byte	0x00, 0xf5, 0x21, 0x00


	//----- nvinfo : EIATTR_KPARAM_INFO
	.align		4
.L_997:
        /*0028*/ 	.byte	0x04, 0x17
        /*002a*/ 	.short	(.L_999 - .L_998)
.L_998:
        /*002c*/ 	.word	0x00000000
        /*0030*/ 	.short	0x0005
        /*0032*/ 	.short	0x001c
        /*0034*/ 	.byte	0x00, 0xf0, 0x11, 0x00


	//----- nvinfo : EIATTR_KPARAM_INFO
	.align		4
.L_999:
        /*0038*/ 	.byte	0x04, 0x17
        /*003a*/ 	.short	(.L_1001 - .L_1000)
.L_1000:
        /*003c*/ 	.word	0x00000000
        /*0040*/ 	.short	0x0004
        /*0042*/ 	.short	0x0018
        /*0044*/ 	.byte	0x00, 0xf0, 0x11, 0x00


	//----- nvinfo : EIATTR_KPARAM_INFO
	.align		4
.L_1001:
        /*0048*/ 	.byte	0x04, 0x17
        /*004a*/ 	.short	(.L_1003 - .L_1002)
.L_1002:
        /*004c*/ 	.word	0x00000000
        /*0050*/ 	.short	0x0003
        /*0052*/ 	.short	0x0014
        /*0054*/ 	.byte	0x00, 0xf0, 0x11, 0x00


	//----- nvinfo : EIATTR_KPARAM_INFO
	.align		4
.L_1003:
        /*0058*/ 	.byte	0x04, 0x17
        /*005a*/ 	.short	(.L_1005 - .L_1004)
.L_1004:
        /*005c*/ 	.word	0x00000000
        /*0060*/ 	.short	0x0002
        /*0062*/ 	.short	0x0010
        /*0064*/ 	.byte	0x00, 0xf0, 0x11, 0x00


	//----- nvinfo : EIATTR_KPARAM_INFO
	.align		4
.L_1005:
        /*0068*/ 	.byte	0x04, 0x17
        /*006a*/ 	.short	(.L_1007 - .L_1006)
.L_1006:
        /*006c*/ 	.word	0x00000000
        /*0070*/ 	.short	0x0001
        /*0072*/ 	.short	0x0008
        /*0074*/ 	.byte	0x00, 0xf5, 0x21, 0x00


	//----- nvinfo : EIATTR_KPARAM_INFO
	.align		4
.L_1007:
        /*0078*/ 	.byte	0x04, 0x17
        /*007a*/ 	.short	(.L_1009 - .L_1008)
.L_1008:
        /*007c*/ 	.word	0x00000000
        /*0080*/ 	.short	0x0000
        /*0082*/ 	.short	0x0000
        /*0084*/ 	.byte	0x00, 0xf5, 0x21, 0x00


	//----- nvinfo : EIATTR_SPARSE_MMA_MASK
	.align		4
.L_1009:
        /*0088*/ 	.byte	0x03, 0x50
        /*008a*/ 	.short	0x0000


	//----- nvinfo : EIATTR_MAXREG_COUNT
	.align		4
        /*008c*/ 	.byte	0x03, 0x1b
        /*008e*/ 	.short	0x00ff


	//----- nvinfo : EIATTR_MERCURY_ISA_VERSION
	.align		4
        /*0090*/ 	.byte	0x03, 0x5f
        /*0092*/ 	.short	0x0101


	//----- nvinfo : EIATTR_VRC_CTA_INIT_COUNT
	.align		4
        /*0094*/ 	.byte	0x02, 0x4a
	.zero		1
	.zero		1


	//----- nvinfo : EIATTR_EXIT_INSTR_OFFSETS
	.align		4
        /*0098*/ 	.byte	0x04, 0x1c
        /*009a*/ 	.short	(.L_1011 - .L_1010)


	//   ....[0]....
.L_1010:
        /*009c*/ 	.word	0x00000170


	//   ....[1]....
        /*00a0*/ 	.word	0x00000f20


	//----- nvinfo : EIATTR_CBANK_PARAM_SIZE
	.align		4
.L_1011:
        /*00a4*/ 	.byte	0x03, 0x19
        /*00a6*/ 	.short	0x0030


	//----- nvinfo : EIATTR_PARAM_CBANK
	.align		4
        /*00a8*/ 	.byte	0x04, 0x0a
        /*00aa*/ 	.short	(.L_1013 - .L_1012)
	.align		4
.L_1012:
        /*00ac*/ 	.word	index@(.nv.constant0.imageVector)
        /*00b0*/ 	.short	0x0380
        /*00b2*/ 	.short	0x0030


	//----- nvinfo : EIATTR_SW_WAR
	.align		4
.L_1013:
        /*00b4*/ 	.byte	0x04, 0x36
        /*00b6*/ 	.short	(.L_1015 - .L_1014)
.L_1014:
        /*00b8*/ 	.word	0x00000008
.L_1015:


//--------------------- .nv.info.multiplyIndex    --------------------------
	.section	.nv.info.multiplyIndex,"",@"SHT_CUDA_INFO"
	.sectionflags	@""
	.align	4


	//----- nvinfo : EIATTR_CUDA_API_VERSION
	.align		4
        /*0000*/ 	.byte	0x04, 0x37
        /*0002*/ 	.short	(.L_1017 - .L_1016)
.L_1016:
        /*0004*/ 	.word	0x00000082


	//----- nvinfo : EIATTR_KPARAM_INFO
	.align		4
.L_1017:
        /*0008*/ 	.byte	0x04, 0x17
        /*000a*/ 	.short	(.L_1019 - .L_1018)
.L_1018:
        /*000c*/ 	.word	0x00000000
        /*0010*/ 	.short	0x0002
        /*0012*/ 	.short	0x000c
        /*0014*/ 	.byte	0x00, 0xf0, 0x11, 0x00


	//----- nvinfo : EIATTR_KPARAM_INFO
	.align		4
.L_1019:
        /*0018*/ 	.byte	0x04, 0x17
        /*001a*/ 	.short	(.L_1021 - .L_1020)
.L_1020:
        /*001c*/ 	.word	0x00000000
        /*0020*/ 	.short	0x0001
        /*0022*/ 	.short	0x0008
        /*0024*/ 	.byte	0x00, 0xf0, 0x11, 0x00


	//----- nvinfo : EIATTR_KPARAM_INFO
	.align		4
.L_1021:
        /*0028*/ 	.byte	0x04, 0x17
        /*002a*/ 	.short	(.L_1023 - .L_1022)
.L_1022:
        /*002c*/ 	.word	0x00000000
        /*0030*/ 	.short	0x0000
        /*0032*/ 	.short	0x0000
        /*0034*/ 	.byte	0x00, 0xf5, 0x21, 0x00


	//----- nvinfo : EIATTR_SPARSE_MMA_MASK
	.align		4
.L_1023:
        /*0038*/ 	.byte	0x03, 0x50
        /*003a*/ 	.short	0x0000


	//----- nvinfo : EIATTR_MAXREG_COUNT
	.align		4
        /*003c*/ 	.byte	0x03, 0x1b
        /*003e*/ 	.short	0x00ff


	//----- nvinfo : EIATTR_MERCURY_ISA_VERSION
	.align		4
        /*0040*/ 	.byte	0x03, 0x5f
        /*0042*/ 	.short	0x0101


	//----- nvinfo : EIATTR_VRC_CTA_INIT_COUNT
	.align		4
        /*0044*/ 	.byte	0x02, 0x4a
	.zero		1
	.zero		1


	//----- nvinfo : EIATTR_EXIT_INSTR_OFFSETS
	.align		4
        /*0048*/ 	.byte	0x04, 0x1c
        /*004a*/ 	.short	(.L_1025 - .L_1024)


	//   ....[0]....
.L_1024:
        /*004c*/ 	.word	0x00000070


	//   ....[1]....
        /*0050*/ 	.word	0x000000f0


	//----- nvinfo : EIATTR_CBANK_PARAM_SIZE
	.align		4
.L_1025:
        /*0054*/ 	.byte	0x03, 0x19
        /*0056*/ 	.short	0x0010


	//----- nvinfo : EIATTR_PARAM_CBANK
	.align		4
        /*0058*/ 	.byte	0x04, 0x0a
        /*005a*/ 	.short	(.L_1027 - .L_1026)
	.align		4
.L_1026:
        /*005c*/ 	.word	index@(.nv.constant0.multiplyIndex)
        /*0060*/ 	.short	0x0380
        /*0062*/ 	.short	0x0010


	//----- nvinfo : EIATTR_SW_WAR
	.align		4
.L_1027:
        /*0064*/ 	.byte	0x04, 0x36
        /*0066*/ 	.short	(.L_1029 - .L_1028)
.L_1028:
        /*0068*/ 	.word	0x00000008
.L_1029:


//--------------------- .nv.info.set              --------------------------
	.section	.nv.info.set,"",@"SHT_CUDA_INFO"
	.sectionflags	@""
	.align	4


	//----- nvinfo : EIATTR_CUDA_API_VERSION
	.align		4
        /*0000*/ 	.byte	0x04, 0x37
        /*0002*/ 	.short	(.L_1031 - .L_1030)
.L_1030:
        /*0004*/ 	.word	0x00000082


	//----- nvinfo : EIATTR_KPARAM_INFO
	.align		4
.L_1031:
        /*0008*/ 	.byte	0x04, 0x17
        /*000a*/ 	.short	(.L_1033 - .L_1032)
.L_1032:
        /*000c*/ 	.word	0x00000000
        /*0010*/ 	.short	0x0002
        /*0012*/ 	.short	0x000c
        /*0014*/ 	.byte	0x00, 0xf0, 0x11, 0x00


	//----- nvinfo : EIATTR_KPARAM_INFO
	.align		4
.L_1033:
        /*0018*/ 	.byte	0x04, 0x17
        /*001a*/ 	.short	(.L_1035 - .L_1034)
.L_1034:
        /*001c*/ 	.word	0x00000000
        /*0020*/ 	.short	0x0001
        /*0022*/ 	.short	0x0008
        /*0024*/ 	.byte	0x00, 0xf0, 0x11, 0x00


	//----- nvinfo : EIATTR_KPARAM_INFO
	.align		4
.L_1035:
        /*0028*/ 	.byte	0x04, 0x17
        /*002a*/ 	.short	(.L_1037 - .L_1036)
.L_1036:
        /*002c*/ 	.word	0x00000000
        /*0030*/ 	.short	0x0000
        /*0032*/ 	.short	0x0000
        /*0034*/ 	.byte	0x00, 0xf5, 0x21, 0x00


	//----- nvinfo : EIATTR_SPARSE_MMA_MASK
	.align		4
.L_1037:
        /*0038*/ 	.byte	0x03, 0x50
        /*003a*/ 	.short	0x0000


	//----- nvinfo : EIATTR_MAXREG_COUNT
	.align		4
        /*003c*/ 	.byte	0x03, 0x1b
        /*003e*/ 	.short	0x00ff


	//----- nvinfo : EIATTR_MERCURY_ISA_VERSION
	.align		4
        /*0040*/ 	.byte	0x03, 0x5f
        /*0042*/ 	.short	0x0101


	//----- nvinfo : EIATTR_VRC_CTA_INIT_COUNT
	.align		4
        /*0044*/ 	.byte	0x02, 0x4a
	.zero		1
	.zero		1


	//----- nvinfo : EIATTR_EXIT_INSTR_OFFSETS
	.align		4
        /*0048*/ 	.byte	0x04, 0x1c
        /*004a*/ 	.short	(.L_1039 - .L_1038)


	//   ....[0]....
.L_1038:
        /*004c*/ 	.word	0x00000060


	//----- nvinfo : EIATTR_CBANK_PARAM_SIZE
	.align		4
.L_1039:
        /*0050*/ 	.byte	0x03, 0x19
        /*0052*/ 	.short	0x0010


	//----- nvinfo : EIATTR_PARAM_CBANK
	.align		4
        /*0054*/ 	.byte	0x04, 0x0a
        /*0056*/ 	.short	(.L_1041 - .L_1040)
	.align		4
.L_1040:
        /*0058*/ 	.word	index@(.nv.constant0.set)
        /*005c*/ 	.short	0x0380
        /*005e*/ 	.short	0x0010


	//----- nvinfo : EIATTR_SW_WAR
	.align		4
.L_1041:
        /*0060*/ 	.byte	0x04, 0x36
        /*0062*/ 	.short	(.L_1043 - .L_1042)
.L_1042:
        /*0064*/ 	.word	0x00000008
.L_1043:


//--------------------- .nv.info.gelu             --------------------------
	.section	.nv.info.gelu,"",@"SHT_CUDA_INFO"
	.sectionflags	@""
	.align	4


	//----- nvinfo : EIATTR_CUDA_API_VERSION
	.align		4
        /*0000*/ 	.byte	0x04, 0x37
        /*0002*/ 	.short	(.L_1045 - .L_1044)
.L_1044:
        /*0004*/ 	.word	0x00000082


	//----- nvinfo : EIATTR_KPARAM_INFO
	.align		4
.L_1045:
        /*0008*/ 	.byte	0x04, 0x17
        /*000a*/ 	.short	(.L_1047 - .L_1046)
.L_1046:
        /*000c*/ 	.word	0x00000000
        /*0010*/ 	.short	0x0002
        /*0012*/ 	.short	0x0010
        /*0014*/ 	.byte	0x00, 0xf0, 0x11, 0x00


	//----- nvinfo : EIATTR_KPARAM_INFO
	.align		4
.L_1047:
        /*0018*/ 	.byte	0x04, 0x17
        /*001a*/ 	.short	(.L_1049 - .L_1048)
.L_1048:
        /*001c*/ 	.word	0x00000000
        /*0020*/ 	.short	0x0001
        /*0022*/ 	.short	0x0008
        /*0024*/ 	.byte	0x00, 0xf5, 0x21, 0x00


	//----- nvinfo : EIATTR_KPARAM_INFO
	.align		4
.L_1049:
        /*0028*/ 	.byte	0x04, 0x17
        /*002a*/ 	.short	(.L_1051 - .L_1050)
.L_1050:
        /*002c*/ 	.word	0x00000000
        /*0030*/ 	.short	0x0000
        /*0032*/ 	.short	0x0000
        /*0034*/ 	.byte	0x00, 0xf5, 0x21, 0x00


	//----- nvinfo : EIATTR_SPARSE_MMA_MASK
	.align		4
.L_1051:
        /*0038*/ 	.byte	0x03, 0x50
        /*003a*/ 	.short	0x0000


	//----- nvinfo : EIATTR_MAXREG_COUNT
	.align		4
        /*003c*/ 	.byte	0x03, 0x1b
        /*003e*/ 	.short	0x00ff


	//----- nvinfo : EIATTR_MERCURY_ISA_VERSION
	.align		4
        /*0040*/ 	.byte	0x03, 0x5f
        /*0042*/ 	.short	0x0101


	//----- nvinfo : EIATTR_VRC_CTA_INIT_COUNT
	.align		4
        /*0044*/ 	.byte	0x02, 0x4a
	.zero		1
	.zero		1


	//----- nvinfo : EIATTR_EXIT_INSTR_OFFSETS
	.align		4
        /*0048*/ 	.byte	0x04, 0x1c
        /*004a*/ 	.short	(.L_1053 - .L_1052)


	//   ....[0]....
.L_1052:
        /*004c*/ 	.word	0x00000070


	//   ....[1]....
        /*0050*/ 	.word	0x00000790


	//----- nvinfo : EIATTR_CRS_STACK_SIZE
	.align		4
.L_1053:
        /*0054*/ 	.byte	0x04, 0x1e
        /*0056*/ 	.short	(.L_1055 - .L_1054)
.L_1054:
        /*0058*/ 	.word	0x00000000


	//----- nvinfo : EIATTR_CBANK_PARAM_SIZE
	.align		4
.L_1055:
        /*005c*/ 	.byte	0x03, 0x19
        /*005e*/ 	.short	0x0014


	//----- nvinfo : EIATTR_PARAM_CBANK
	.align		4
        /*0060*/ 	.byte	0x04, 0x0a
        /*0062*/ 	.short	(.L_1057 - .L_1056)
	.align		4
.L_1056:
        /*0064*/ 	.word	index@(.nv.constant0.gelu)
        /*0068*/ 	.short	0x0380
        /*006a*/ 	.short	0x0014


	//----- nvinfo : EIATTR_SW_WAR
	.align		4
.L_1057:
        /*006c*/ 	.byte	0x04, 0x36
        /*006e*/ 	.short	(.L_1059 - .L_1058)
.L_1058:
        /*0070*/ 	.word	0x00000008
.L_1059:


//--------------------- .nv.info.fill             --------------------------
	.section	.nv.info.fill,"",@"SHT_CUDA_INFO"
	.sectionflags	@""
	.align	4


	//----- nvinfo : EIATTR_CUDA_API_VERSION
	.align		4
        /*0000*/ 	.byte	0x04, 0x37
        /*0002*/ 	.short	(.L_1061 - .L_1060)
.L_1060:
        /*0004*/ 	.word	0x00000082


	//----- nvinfo : EIATTR_KPARAM_INFO
	.align		4
.L_1061:
        /*0008*/ 	.byte	0x04, 0x17
        /*000a*/ 	.short	(.L_1063 - .L_1062)
.L_1062:
        /*000c*/ 	.word	0x00000000
        /*0010*/ 	.short	0x0002
        /*0012*/ 	.short	0x000c
        /*0014*/ 	.byte	0x00, 0xf0, 0x11, 0x00


	//----- nvinfo : EIATTR_KPARAM_INFO
	.align		4
.L_1063:
        /*0018*/ 	.byte	0x04, 0x17
        /*001a*/ 	.short	(.L_1065 - .L_1064)
.L_1064:
        /*001c*/ 	.word	0x00000000
        /*0020*/ 	.short	0x0001
        /*0022*/ 	.short	0x0008
        /*0024*/ 	.byte	0x00, 0xf0, 0x11, 0x00


	//----- nvinfo : EIATTR_KPARAM_INFO
	.align		4
.L_1065:
        /*0028*/ 	.byte	0x04, 0x17
        /*002a*/ 	.short	(.L_1067 - .L_1066)
.L_1066:
        /*002c*/ 	.word	0x00000000
        /*0030*/ 	.short	0x0000
        /*0032*/ 	.short	0x0000
        /*0034*/ 	.byte	0x00, 0xf5, 0x21, 0x00


	//----- nvinfo : EIATTR_SPARSE_MMA_MASK
	.align		4
.L_1067:
        /*0038*/ 	.byte	0x03, 0x50
        /*003a*/ 	.short	0x0000


	//----- nvinfo : EIATTR_MAXREG_COUNT
	.align		4
        /*003c*/ 	.byte	0x03, 0x1b
        /*003e*/ 	.short	0x00ff


	//----- nvinfo : EIATTR_MERCURY_ISA_VERSION
	.align		4
        /*0040*/ 	.byte	0x03, 0x5f
        /*0042*/ 	.short	0x0101


	//----- nvinfo : EIATTR_VRC_CTA_INIT_COUNT
	.align		4
        /*0044*/ 	.byte	0x02, 0x4a
	.zero		1
	.zero		1


	//----- nvinfo : EIATTR_EXIT_INSTR_OFFSETS
	.align		4
        /*0048*/ 	.byte	0x04, 0x1c
        /*004a*/ 	.short	(.L_1069 - .L_1068)


	//   ....[0]....
.L_1068:
        /*004c*/ 	.word	0x00000070


	//   ....[1]....
        /*0050*/ 	.word	0x000000d0


	//----- nvinfo : EIATTR_CBANK_PARAM_SIZE
	.align		4
.L_1069:
        /*0054*/ 	.byte	0x03, 0x19
        /*0056*/ 	.short	0x0010


	//----- nvinfo : EIATTR_PARAM_CBANK
	.align		4
        /*0058*/ 	.byte	0x04, 0x0a
        /*005a*/ 	.short	(.L_1071 - .L_1070)
	.align		4
.L_1070:
        /*005c*/ 	.word	index@(.nv.constant0.fill)
        /*0060*/ 	.short	0x0380
        /*0062*/ 	.short	0x0010


	//----- nvinfo : EIATTR_SW_WAR
	.align		4
.L_1071:
        /*0064*/ 	.byte	0x04, 0x36
        /*0066*/ 	.short	(.L_1073 - .L_1072)
.L_1072:
        /*0068*/ 	.word	0x00000008
.L_1073:


//--------------------- .nv.callgraph             --------------------------
	.section	.nv.callgraph,"",@"SHT_CUDA_CALLGRAPH"
	.align	4
	.sectionentsize	8
	.align		4
        /*0000*/ 	.word	0x00000000
	.align		4
        /*0004*/ 	.word	0xffffffff
	.align		4
        /*0008*/ 	.word	0x00000000
	.align		4
        /*000c*/ 	.word	0xfffffffe
	.align		4
        /*0010*/ 	.word	0x00000000
	.align		4
        /*0014*/ 	.word	0xfffffffd
	.align		4
        /*0018*/ 	.word	0x00000000
	.align		4
        /*001c*/ 	.word	0xfffffffc


//--------------------- .text.derSoftmax          --------------------------
	.section	.text.derSoftmax,"ax",@progbits
	.align	128
        .global         derSoftmax
        .type           derSoftmax,@function
        .size           derSoftmax,(.L_x_318 - derSoftmax)
        .other          derSoftmax,@"STO_CUDA_ENTRY STV_DEFAULT"
derSoftmax:
.text.derSoftmax:
[----:B------:R-:W-:Y:S01]  /*0000*/  LDC R1, c[0x0][0x37c] ;  /* 0x0000df00ff017b82 */ /* 0x000fe20000000800 */
[----:B------:R-:W0:Y:S01]  /*0010*/  S2R R14, SR_CTAID.X ;  /* 0x00000000000e7919 */ /* 0x000e220000002500 */
[----:B------:R-:W0:Y:S01]  /*0020*/  LDCU UR4, c[0x0][0x360] ;  /* 0x00006c00ff0477ac */ /* 0x000e220008000800 */
[----:B------:R-:W0:Y:S01]  /*0030*/  S2R R3, SR_TID.X ;  /* 0x0000000000037919 */ /* 0x000e220000002100 */
[----:B------:R-:W1:Y:S01]  /*0040*/  LDCU UR5, c[0x0][0x3a0] ;  /* 0x00007400ff0577ac */ /* 0x000e620008000800 */
[----:B0-----:R-:W-:-:S05]  /*0050*/  IMAD R14, R14, UR4, R3 ;  /* 0x000000040e0e7c24 */ /* 0x001fca000f8e0203 */
[----:B-1----:R-:W-:-:S13]  /*0060*/  ISETP.GE.AND P0, PT, R14, UR5, PT ;  /* 0x000000050e007c0c */ /* 0x002fda000bf06270 */
[----:B------:R-:W-:Y:S05]  /*0070*/  @P0 EXIT ;  /* 0x000000000000094d */ /* 0x000fea0003800000 */
[----:B------:R-:W0:Y:S02]  /*0080*/  LDC R3, c[0x0][0x390] ;  /* 0x0000e400ff037b82 */ /* 0x000e240000000800 */
[----:B0-----:R-:W-:-:S13]  /*0090*/  ISETP.GE.AND P0, PT, R3, 0x1, PT ;  /* 0x000000010300780c */ /* 0x001fda0003f06270 */
[----:B------:R-:W-:Y:S05]  /*00a0*/  @!P0 EXIT ;  /* 0x000000000000894d */ /* 0x000fea0003800000 */
[----:B------:R-:W-:Y:S01]  /*00b0*/  IMAD R14, R14, R3, RZ ;  /* 0x000000030e0e7224 */ /* 0x000fe200078e02ff */
[C---:B------:R-:W-:Y:S01]  /*00c0*/  LOP3.LUT R20, R3.reuse, 0x7, RZ, 0xc0, !PT ;  /* 0x0000000703147812 */ /* 0x040fe200078ec0ff */
[----:B------:R-:W0:Y:S01]  /*00d0*/  LDCU.64 UR6, c[0x0][0x358] ;  /* 0x00006b00ff0677ac */ /* 0x000e220008000a00 */
[C---:B------:R-:W-:Y:S02]  /*00e0*/  LOP3.LUT R19, R3.reuse, 0x3, RZ, 0xc0, !PT ;  /* 0x0000000303137812 */ /* 0x040fe400078ec0ff */
[----:B------:R-:W-:Y:S01]  /*00f0*/  LOP3.LUT R12, R3, 0x7ffffff8, RZ, 0xc0, !PT ;  /* 0x7ffffff8030c7812 */ /* 0x000fe200078ec0ff */
[----:B------:R-:W-:Y:S01]  /*0100*/  UMOV UR4, URZ ;  /* 0x000000ff00047c82 */ /* 0x000fe20008000000 */
[----:B------:R-:W-:-:S07]  /*0110*/  MOV R13, R14 ;  /* 0x0000000e000d7202 */ /* 0x000fce0000000f00 */
.L_x_5:
[----:B-1----:R-:W1:Y:S01]  /*0120*/  LDCU UR5, c[0x0][0x390] ;  /* 0x00007200ff0577ac */ /* 0x002e620008000800 */
[----:B------:R-:W-:Y:S01]  /*0130*/  HFMA2 R8, -RZ, RZ, 0, 0 ;  /* 0x00000000ff087431 */ /* 0x000fe200000001ff */
[----:B------:R-:W-:Y:S01]  /*0140*/  SHF.R.S32.HI R0, RZ, 0x1f, R13 ;  /* 0x0000001fff007819 */ /* 0x000fe2000001140d */
[----:B------:R-:W2:Y:S01]  /*0150*/  LDCU.64 UR8, c[0x0][0x380] ;  /* 0x00007000ff0877ac */ /* 0x000ea20008000a00 */
[----:B------:R-:W-:Y:S02]  /*0160*/  MOV R16, RZ ;  /* 0x000000ff00107202 */ /* 0x000fe40000000f00 */
[----:B------:R-:W-:Y:S01]  /*0170*/  MOV R15, R14 ;  /* 0x0000000e000f7202 */ /* 0x000fe20000000f00 */
[----:B-1----:R-:W-:Y:S01]  /*0180*/  UISETP.GE.U32.AND UP0, UPT, UR5, 0x8, UPT ;  /* 0x000000080500788c */ /* 0x002fe2000bf06070 */
[----:B--2---:R-:W-:Y:S02]  /*0190*/  MOV R10, UR8 ;  /* 0x00000008000a7c02 */ /* 0x004fe40008000f00 */
[----:B------:R-:W-:-:S03]  /*01a0*/  MOV R11, UR9 ;  /* 0x00000009000b7c02 */ /* 0x000fc60008000f00 */
[----:B------:R-:W-:-:S03]  /*01b0*/  IMAD.WIDE R2, R13, 0x4, R10 ;  /* 0x000000040d027825 */ /* 0x000fc600078e020a */
[----:B------:R-:W-:Y:S05]  /*01c0*/  BRA.U !UP0, `(.L_x_0) ;  /* 0x0000000508347547 */ /* 0x000fea000b800000 */
[----:B0-----:R0:W5:Y:S01]  /*01d0*/  LDG.E.CONSTANT R18, desc[UR6][R2.64] ;  /* 0x0000000602127981 */ /* 0x001162000c1e9900 */
[----:B------:R-:W1:Y:S01]  /*01e0*/  LDC.64 R4, c[0x0][0x388] ;  /* 0x0000e200ff047b82 */ /* 0x000e620000000a00 */
[----:B------:R-:W-:Y:S02]  /*01f0*/  CS2R R16, SRZ ;  /* 0x0000000000107805 */ /* 0x000fe4000001ff00 */
[----:B------:R-:W-:Y:S01]  /*0200*/  MOV R15, R14 ;  /* 0x0000000e000f7202 */ /* 0x000fe20000000f00 */
[----:B------:R-:W-:-:S04]  /*0210*/  UIADD3 UR5, UPT, UPT, -UR4, URZ, URZ ;  /* 0x000000ff04057290 */ /* 0x000fc8000fffe1ff */
[----:B------:R-:W2:Y:S08]  /*0220*/  LDC.64 R10, c[0x0][0x380] ;  /* 0x0000e000ff0a7b82 */ /* 0x000eb00000000a00 */
.L_x_1:
[----:B------:R-:W-:Y:S01]  /*0230*/  ISETP.NE.AND P0, PT, RZ, UR5, PT ;  /* 0x00000005ff007c0c */ /* 0x000fe2000bf05270 */
[----:B--2---:R-:W-:Y:S01]  /*0240*/  IMAD.WIDE R6, R15, 0x4, R10 ;  /* 0x000000040f067825 */ /* 0x004fe200078e020a */
[----:B------:R-:W-:-:S04]  /*0250*/  IADD3 R8, PT, PT, R17, 0x1, RZ ;  /* 0x0000000111087810 */ /* 0x000fc80007ffe0ff */
[----:B------:R-:W-:Y:S01]  /*0260*/  ISETP.NE.AND P1, PT, R8, UR4, PT ;  /* 0x0000000408007c0c */ /* 0x000fe2000bf25270 */
[----:B-1----:R-:W-:-:S05]  /*0270*/  IMAD.WIDE R8, R15, 0x4, R4 ;  /* 0x000000040f087825 */ /* 0x002fca00078e0204 */
[----:B------:R-:W2:Y:S04]  /*0280*/  LDG.E.CONSTANT R27, desc[UR6][R8.64] ;  /* 0x00000006081b7981 */ /* 0x000ea8000c1e9900 */
[----:B------:R-:W3:Y:S04]  /*0290*/  @P0 LDG.E.CONSTANT R23, desc[UR6][R6.64] ;  /* 0x0000000606170981 */ /* 0x000ee8000c1e9900 */
[----:B------:R-:W4:Y:S04]  /*02a0*/  @P1 LDG.E.CONSTANT R22, desc[UR6][R6.64+0x4] ;  /* 0x0000040606161981 */ /* 0x000f28000c1e9900 */
[----:B------:R-:W4:Y:S01]  /*02b0*/  LDG.E.CONSTANT R21, desc[UR6][R8.64+0x4] ;  /* 0x0000040608157981 */ /* 0x000f22000c1e9900 */
[----:B-----5:R-:W-:-:S03]  /*02c0*/  @!P0 FADD R25, -R18, 1 ;  /* 0x3f80000012198421 */ /* 0x020fc60000000100 */
[----:B------:R-:W4:Y:S01]  /*02d0*/  LDG.E.CONSTANT R26, desc[UR6][R8.64+0x1c] ;  /* 0x00001c06081a7981 */ /* 0x000f22000c1e9900 */
[C---:B---3--:R-:W-:Y:S01]  /*02e0*/  @P0 FMUL R23, R18.reuse, -R23 ;  /* 0x8000001712170220 */ /* 0x048fe20000400000 */
[----:B------:R-:W-:Y:S02]  /*02f0*/  @!P0 FMUL R23, R18, R25 ;  /* 0x0000001912178220 */ /* 0x000fe40000400000 */
[----:B------:R-:W3:Y:S02]  /*0300*/  LDG.E.CONSTANT R25, desc[UR6][R8.64+0x8] ;  /* 0x0000080608197981 */ /* 0x000ee4000c1e9900 */
[----:B--2---:R-:W-:Y:S01]  /*0310*/  FFMA R27, R27, R23, R16 ;  /* 0x000000171b1b7223 */ /* 0x004fe20000000010 */
[----:B------:R-:W-:Y:S01]  /*0320*/  IADD3 R16, PT, PT, R17, 0x2, RZ ;  /* 0x0000000211107810 */ /* 0x000fe20007ffe0ff */
[----:B----4-:R-:W-:-:S03]  /*0330*/  @P1 FADD R23, -R22, -RZ ;  /* 0x800000ff16171221 */ /* 0x010fc60000000100 */
[----:B------:R-:W-:Y:S01]  /*0340*/  ISETP.NE.AND P2, PT, R16, UR4, PT ;  /* 0x0000000410007c0c */ /* 0x000fe2000bf45270 */
[----:B------:R-:W-:-:S04]  /*0350*/  @!P1 FADD R23, -R18, 1 ;  /* 0x3f80000012179421 */ /* 0x000fc80000000100 */
[----:B------:R-:W-:-:S04]  /*0360*/  FMUL R16, R23, R18 ;  /* 0x0000001217107220 */ /* 0x000fc80000400000 */
[----:B------:R-:W-:Y:S01]  /*0370*/  FFMA R21, R16, R21, R27 ;  /* 0x0000001510157223 */ /* 0x000fe2000000001b */
[----:B------:R-:W-:-:S03]  /*0380*/  IADD3 R16, PT, PT, R17, 0x3, RZ ;  /* 0x0000000311107810 */ /* 0x000fc60007ffe0ff */
[----:B------:R-:W2:Y:S01]  /*0390*/  @P2 LDG.E.CONSTANT R23, desc[UR6][R6.64+0x8] ;  /* 0x0000080606172981 */ /* 0x000ea2000c1e9900 */
[----:B------:R-:W-:-:S03]  /*03a0*/  ISETP.NE.AND P0, PT, R16, UR4, PT ;  /* 0x0000000410007c0c */ /* 0x000fc6000bf05270 */
[----:B------:R-:W4:Y:S10]  /*03b0*/  LDG.E.CONSTANT R16, desc[UR6][R8.64+0xc] ;  /* 0x00000c0608107981 */ /* 0x000f34000c1e9900 */
[----:B------:R-:W4:Y:S01]  /*03c0*/  @P0 LDG.E.CONSTANT R22, desc[UR6][R6.64+0xc] ;  /* 0x00000c0606160981 */ /* 0x000f22000c1e9900 */
[----:B--2---:R-:W-:Y:S01]  /*03d0*/  @P2 FADD R23, -R23, -RZ ;  /* 0x800000ff17172221 */ /* 0x004fe20000000100 */
[----:B------:R-:W-:-:S04]  /*03e0*/  @!P2 FADD R23, -R18, 1 ;  /* 0x3f8000001217a421 */ /* 0x000fc80000000100 */
[----:B------:R-:W-:-:S04]  /*03f0*/  FMUL R24, R23, R18 ;  /* 0x0000001217187220 */ /* 0x000fc80000400000 */
[----:B---3--:R-:W-:Y:S01]  /*0400*/  FFMA R24, R24, R25, R21 ;  /* 0x0000001918187223 */ /* 0x008fe20000000015 */
[----:B------:R-:W-:-:S04]  /*0410*/  IADD3 R21, PT, PT, R17, 0x4, RZ ;  /* 0x0000000411157810 */ /* 0x000fc80007ffe0ff */
[----:B------:R-:W-:Y:S01]  /*0420*/  ISETP.NE.AND P1, PT, R21, UR4, PT ;  /* 0x0000000415007c0c */ /* 0x000fe2000bf25270 */
[----:B----4-:R-:W-:Y:S01]  /*0430*/  @P0 FADD R21, -R22, -RZ ;  /* 0x800000ff16150221 */ /* 0x010fe20000000100 */
[----:B------:R-:W-:-:S04]  /*0440*/  @!P0 FADD R21, -R18, 1 ;  /* 0x3f80000012158421 */ /* 0x000fc80000000100 */
[----:B------:R-:W-:-:S04]  /*0450*/  FMUL R21, R21, R18 ;  /* 0x0000001215157220 */ /* 0x000fc80000400000 */
[----:B------:R-:W-:Y:S01]  /*0460*/  FFMA R16, R21, R16, R24 ;  /* 0x0000001015107223 */ /* 0x000fe20000000018 */
[----:B------:R-:W-:Y:S01]  /*0470*/  IADD3 R21, PT, PT, R17, 0x5, RZ ;  /* 0x0000000511157810 */ /* 0x000fe20007ffe0ff */
[----:B------:R-:W2:Y:S04]  /*0480*/  LDG.E.CONSTANT R24, desc[UR6][R8.64+0x10] ;  /* 0x0000100608187981 */ /* 0x000ea8000c1e9900 */
[----:B------:R-:W3:Y:S01]  /*0490*/  @P1 LDG.E.CONSTANT R23, desc[UR6][R6.64+0x10] ;  /* 0x0000100606171981 */ /* 0x000ee2000c1e9900 */
[----:B------:R-:W-:-:S03]  /*04a0*/  ISETP.NE.AND P0, PT, R21, UR4, PT ;  /* 0x0000000415007c0c */ /* 0x000fc6000bf05270 */
[----:B------:R-:W4:Y:S10]  /*04b0*/  LDG.E.CONSTANT R21, desc[UR6][R8.64+0x14] ;  /* 0x0000140608157981 */ /* 0x000f34000c1e9900 */
[----:B------:R-:W4:Y:S01]  /*04c0*/  @P0 LDG.E.CONSTANT R22, desc[UR6][R6.64+0x14] ;  /* 0x0000140606160981 */ /* 0x000f22000c1e9900 */
[----:B---3--:R-:W-:Y:S01]  /*04d0*/  @P1 FADD R23, -R23, -RZ ;  /* 0x800000ff17171221 */ /* 0x008fe20000000100 */
[----:B------:R-:W-:-:S04]  /*04e0*/  @!P1 FADD R23, -R18, 1 ;  /* 0x3f80000012179421 */ /* 0x000fc80000000100 */
[----:B------:R-:W-:-:S04]  /*04f0*/  FMUL R23, R23, R18 ;  /* 0x0000001217177220 */ /* 0x000fc80000400000 */
[----:B--2---:R-:W-:Y:S01]  /*0500*/  FFMA R25, R23, R24, R16 ;  /* 0x0000001817197223 */ /* 0x004fe20000000010 */
[----:B------:R-:W-:-:S04]  /*0510*/  IADD3 R16, PT, PT, R17, 0x6, RZ ;  /* 0x0000000611107810 */ /* 0x000fc80007ffe0ff */
[----:B------:R-:W-:Y:S02]  /*0520*/  ISETP.NE.AND P1, PT, R16, UR4, PT ;  /* 0x0000000410007c0c */ /* 0x000fe4000bf25270 */
[----:B------:R-:W-:Y:S01]  /*0530*/  IADD3 R16, PT, PT, R17, 0x7, RZ ;  /* 0x0000000711107810 */ /* 0x000fe20007ffe0ff */
[----:B----4-:R-:W-:Y:S01]  /*0540*/  @P0 FADD R23, -R22, -RZ ;  /* 0x800000ff16170221 */ /* 0x010fe20000000100 */
[----:B------:R-:W-:Y:S01]  /*0550*/  @!P0 FADD R23, -R18, 1 ;  /* 0x3f80000012178421 */ /* 0x000fe20000000100 */
[----:B------:R-:W2:Y:S01]  /*0560*/  LDG.E.CONSTANT R22, desc[UR6][R8.64+0x18] ;  /* 0x0000180608167981 */ /* 0x000ea2000c1e9900 */
[----:B------:R-:W-:Y:S02]  /*0570*/  ISETP.NE.AND P2, PT, R16, UR4, PT ;  /* 0x0000000410007c0c */ /* 0x000fe4000bf45270 */
[----:B------:R-:W-:-:S04]  /*0580*/  FMUL R16, R23, R18 ;  /* 0x0000001217107220 */ /* 0x000fc80000400000 */
[----:B------:R-:W-:Y:S02]  /*0590*/  FFMA R21, R16, R21, R25 ;  /* 0x0000001510157223 */ /* 0x000fe40000000019 */
[----:B------:R-:W3:Y:S05]  /*05a0*/  @P1 LDG.E.CONSTANT R16, desc[UR6][R6.64+0x18] ;  /* 0x0000180606101981 */ /* 0x000eea000c1e9900 */
[----:B------:R-:W4:Y:S01]  /*05b0*/  @P2 LDG.E.CONSTANT R24, desc[UR6][R6.64+0x1c] ;  /* 0x00001c0606182981 */ /* 0x000f22000c1e9900 */
[----:B------:R-:W-:-:S04]  /*05c0*/  IADD3 R17, PT, PT, R17, 0x8, RZ ;  /* 0x0000000811117810 */ /* 0x000fc80007ffe0ff */
[----:B------:R-:W-:Y:S01]  /*05d0*/  ISETP.NE.AND P0, PT, R17, R12, PT ;  /* 0x0000000c1100720c */ /* 0x000fe20003f05270 */
[----:B------:R-:W-:Y:S01]  /*05e0*/  UIADD3 UR5, UPT, UPT, UR5, 0x8, URZ ;  /* 0x0000000805057890 */ /* 0x000fe2000fffe0ff */
[----:B------:R-:W-:Y:S01]  /*05f0*/  IADD3 R15, PT, PT, R15, 0x8, RZ ;  /* 0x000000080f0f7810 */ /* 0x000fe20007ffe0ff */
[----:B---3--:R-:W-:Y:S01]  /*0600*/  @P1 FADD R23, -R16, -RZ ;  /* 0x800000ff10171221 */ /* 0x008fe20000000100 */
[----:B------:R-:W-:Y:S01]  /*0610*/  @!P1 FADD R23, -R18, 1 ;  /* 0x3f80000012179421 */ /* 0x000fe20000000100 */
[----:B----4-:R-:W-:-:S03]  /*0620*/  @P2 FADD R25, -R24, -RZ ;  /* 0x800000ff18192221 */ /* 0x010fc60000000100 */
[----:B------:R-:W-:Y:S01]  /*0630*/  FMUL R16, R23, R18 ;  /* 0x0000001217107220 */ /* 0x000fe20000400000 */
[----:B------:R-:W-:-:S03]  /*0640*/  @!P2 FADD R25, -R18, 1 ;  /* 0x3f8000001219a421 */ /* 0x000fc60000000100 */
[----:B--2---:R-:W-:Y:S01]  /*0650*/  FFMA R16, R16, R22, R21 ;  /* 0x0000001610107223 */ /* 0x004fe20000000015 */
[----:B------:R-:W-:-:S04]  /*0660*/  FMUL R25, R25, R18 ;  /* 0x0000001219197220 */ /* 0x000fc80000400000 */
[----:B------:R-:W-:Y:S01]  /*0670*/  FFMA R16, R25, R26, R16 ;  /* 0x0000001a19107223 */ /* 0x000fe20000000010 */
[----:B------:R-:W-:Y:S06]  /*0680*/  @P0 BRA `(.L_x_1) ;  /* 0xfffffff800e80947 */ /* 0x000fec000383ffff */
[----:B------:R-:W-:-:S07]  /*0690*/  MOV R8, R12 ;  /* 0x0000000c00087202 */ /* 0x000fce0000000f00 */
.L_x_0:
[----:B------:R-:W-:-:S13]  /*06a0*/  ISETP.NE.AND P0, PT, R20, RZ, PT ;  /* 0x000000ff1400720c */ /* 0x000fda0003f05270 */
[----:B------:R-:W-:Y:S05]  /*06b0*/  @!P0 BRA `(.L_x_2) ;  /* 0x00000004003c8947 */ /* 0x000fea0003800000 */
[----:B------:R-:W-:Y:S02]  /*06c0*/  IADD3 R4, PT, PT, R20, -0x1, RZ ;  /* 0xffffffff14047810 */ /* 0x000fe40007ffe0ff */
[----:B------:R-:W-:Y:S02]  /*06d0*/  ISETP.NE.AND P0, PT, R19, RZ, PT ;  /* 0x000000ff1300720c */ /* 0x000fe40003f05270 */
[----:B------:R-:W-:-:S13]  /*06e0*/  ISETP.GE.U32.AND P1, PT, R4, 0x3, PT ;  /* 0x000000030400780c */ /* 0x000fda0003f26070 */
[----:B------:R-:W-:Y:S05]  /*06f0*/  @!P1 BRA `(.L_x_3) ;  /* 0x0000000000949947 */ /* 0x000fea0003800000 */
[----:B------:R-:W1:Y:S01]  /*0700*/  LDC.64 R6, c[0x0][0x388] ;  /* 0x0000e200ff067b82 */ /* 0x000e620000000a00 */
[C---:B------:R-:W-:Y:S01]  /*0710*/  IADD3 R9, PT, PT, R8.reuse, 0x1, RZ ;  /* 0x0000000108097810 */ /* 0x040fe20007ffe0ff */
[----:B------:R-:W-:Y:S01]  /*0720*/  IMAD.WIDE R4, R15, 0x4, R10 ;  /* 0x000000040f047825 */ /* 0x000fe200078e020a */
[C---:B------:R-:W-:Y:S01]  /*0730*/  ISETP.NE.AND P1, PT, R8.reuse, UR4, PT ;  /* 0x0000000408007c0c */ /* 0x040fe2000bf25270 */
[----:B0-----:R-:W2:Y:S01]  /*0740*/  LDG.E.CONSTANT R17, desc[UR6][R2.64] ;  /* 0x0000000602117981 */ /* 0x001ea2000c1e9900 */
[----:B------:R-:W-:Y:S02]  /*0750*/  ISETP.NE.AND P2, PT, R9, UR4, PT ;  /* 0x0000000409007c0c */ /* 0x000fe4000bf45270 */
[C---:B------:R-:W-:Y:S02]  /*0760*/  IADD3 R9, PT, PT, R8.reuse, 0x2, RZ ;  /* 0x0000000208097810 */ /* 0x040fe40007ffe0ff */
[----:B------:R-:W-:Y:S02]  /*0770*/  IADD3 R18, PT, PT, R8, 0x3, RZ ;  /* 0x0000000308127810 */ /* 0x000fe40007ffe0ff */
[----:B------:R-:W-:-:S02]  /*0780*/  ISETP.NE.AND P3, PT, R9, UR4, PT ;  /* 0x0000000409007c0c */ /* 0x000fc4000bf65270 */
[----:B------:R-:W-:-:S03]  /*0790*/  ISETP.NE.AND P4, PT, R18, UR4, PT ;  /* 0x0000000412007c0c */ /* 0x000fc6000bf85270 */
[----:B------:R-:W3:Y:S04]  /*07a0*/  @P1 LDG.E.CONSTANT R22, desc[UR6][R4.64] ;  /* 0x0000000604161981 */ /* 0x000ee8000c1e9900 */
[----:B------:R-:W4:Y:S01]  /*07b0*/  @P2 LDG.E.CONSTANT R9, desc[UR6][R4.64+0x4] ;  /* 0x0000040604092981 */ /* 0x000f22000c1e9900 */
[----:B-1----:R-:W-:-:S03]  /*07c0*/  IMAD.WIDE R6, R15, 0x4, R6 ;  /* 0x000000040f067825 */ /* 0x002fc600078e0206 */
[----:B------:R-:W5:Y:S04]  /*07d0*/  @P3 LDG.E.CONSTANT R26, desc[UR6][R4.64+0x8] ;  /* 0x00000806041a3981 */ /* 0x000f68000c1e9900 */
[----:B------:R-:W5:Y:S04]  /*07e0*/  LDG.E.CONSTANT R21, desc[UR6][R6.64] ;  /* 0x0000000606157981 */ /* 0x000f68000c1e9900 */
[----:B------:R0:W5:Y:S04]  /*07f0*/  @P4 LDG.E.CONSTANT R25, desc[UR6][R4.64+0xc] ;  /* 0x00000c0604194981 */ /* 0x000168000c1e9900 */
[----:B------:R-:W5:Y:S04]  /*0800*/  LDG.E.CONSTANT R23, desc[UR6][R6.64+0x4] ;  /* 0x0000040606177981 */ /* 0x000f68000c1e9900 */
[----:B------:R-:W5:Y:S04]  /*0810*/  LDG.E.CONSTANT R18, desc[UR6][R6.64+0x8] ;  /* 0x0000080606127981 */ /* 0x000f68000c1e9900 */
[----:B------:R-:W5:Y:S01]  /*0820*/  LDG.E.CONSTANT R24, desc[UR6][R6.64+0xc] ;  /* 0x00000c0606187981 */ /* 0x000f62000c1e9900 */
[----:B------:R-:W-:-:S02]  /*0830*/  IADD3 R8, PT, PT, R8, 0x4, RZ ;  /* 0x0000000408087810 */ /* 0x000fc40007ffe0ff */
[----:B------:R-:W-:Y:S01]  /*0840*/  IADD3 R15, PT, PT, R15, 0x4, RZ ;  /* 0x000000040f0f7810 */ /* 0x000fe20007ffe0ff */
[C---:B--2---:R-:W-:Y:S01]  /*0850*/  @!P1 FADD R28, -R17.reuse, 1 ;  /* 0x3f800000111c9421 */ /* 0x044fe20000000100 */
[----:B---3--:R-:W-:-:S03]  /*0860*/  @P1 FMUL R22, R17, -R22 ;  /* 0x8000001611161220 */ /* 0x008fc60000400000 */
[----:B------:R-:W-:Y:S01]  /*0870*/  @!P1 FMUL R22, R17, R28 ;  /* 0x0000001c11169220 */ /* 0x000fe20000400000 */
[----:B----4-:R-:W-:Y:S01]  /*0880*/  @P2 FADD R28, -R9, -RZ ;  /* 0x800000ff091c2221 */ /* 0x010fe20000000100 */
[----:B------:R-:W-:Y:S01]  /*0890*/  @!P2 FADD R28, -R17, 1 ;  /* 0x3f800000111ca421 */ /* 0x000fe20000000100 */
[----:B-----5:R-:W-:-:S03]  /*08a0*/  @P3 FADD R26, -R26, -RZ ;  /* 0x800000ff1a1a3221 */ /* 0x020fc60000000100 */
[----:B------:R-:W-:Y:S01]  /*08b0*/  FMUL R28, R28, R17 ;  /* 0x000000111c1c7220 */ /* 0x000fe20000400000 */
[----:B------:R-:W-:Y:S01]  /*08c0*/  @!P3 FADD R26, -R17, 1 ;  /* 0x3f800000111ab421 */ /* 0x000fe20000000100 */
[----:B------:R-:W-:-:S03]  /*08d0*/  FFMA R21, R21, R22, R16 ;  /* 0x0000001615157223 */ /* 0x000fc60000000010 */
[----:B0-----:R-:W-:Y:S01]  /*08e0*/  FMUL R5, R26, R17 ;  /* 0x000000111a057220 */ /* 0x001fe20000400000 */
[----:B------:R-:W-:Y:S01]  /*08f0*/  @P4 FADD R4, -R25, -RZ ;  /* 0x800000ff19044221 */ /* 0x000fe20000000100 */
[----:B------:R-:W-:Y:S01]  /*0900*/  @!P4 FADD R4, -R17, 1 ;  /* 0x3f8000001104c421 */ /* 0x000fe20000000100 */
[----:B------:R-:W-:-:S03]  /*0910*/  FFMA R28, R28, R23, R21 ;  /* 0x000000171c1c7223 */ /* 0x000fc60000000015 */
[----:B------:R-:W-:Y:S01]  /*0920*/  FMUL R17, R4, R17 ;  /* 0x0000001104117220 */ /* 0x000fe20000400000 */
[----:B------:R-:W-:-:S04]  /*0930*/  FFMA R18, R5, R18, R28 ;  /* 0x0000001205127223 */ /* 0x000fc8000000001c */
[----:B------:R-:W-:-:S07]  /*0940*/  FFMA R16, R17, R24, R18 ;  /* 0x0000001811107223 */ /* 0x000fce0000000012 */
.L_x_3:
[----:B------:R-:W-:Y:S05]  /*0950*/  @!P0 BRA `(.L_x_2) ;  /* 0x0000000000948947 */ /* 0x000fea0003800000 */
[----:B------:R-:W1:Y:S01]  /*0960*/  LDCU UR5, c[0x0][0x390] ;  /* 0x00007200ff0577ac */ /* 0x000e620008000800 */
[----:B------:R-:W-:Y:S01]  /*0970*/  ISETP.NE.AND P0, PT, R19, 0x1, PT ;  /* 0x000000011300780c */ /* 0x000fe20003f05270 */
[----:B-1----:R-:W-:-:S12]  /*0980*/  ULOP3.LUT UP0, URZ, UR5, 0x1, URZ, 0xc0, !UPT ;  /* 0x0000000105ff7892 */ /* 0x002fd8000f80c0ff */
[----:B------:R-:W-:Y:S05]  /*0990*/  @!P0 BRA `(.L_x_4) ;  /* 0x0000000000548947 */ /* 0x000fea0003800000 */
[----:B------:R-:W1:Y:S01]  /*09a0*/  LDC.64 R4, c[0x0][0x388] ;  /* 0x0000e200ff047b82 */ /* 0x000e620000000a00 */
[C---:B------:R-:W-:Y:S01]  /*09b0*/  IADD3 R6, PT, PT, R8.reuse, 0x1, RZ ;  /* 0x0000000108067810 */ /* 0x040fe20007ffe0ff */
[----:B0-----:R-:W2:Y:S01]  /*09c0*/  LDG.E.CONSTANT R17, desc[UR6][R2.64] ;  /* 0x0000000602117981 */ /* 0x001ea2000c1e9900 */
[----:B------:R-:W-:Y:S02]  /*09d0*/  ISETP.NE.AND P0, PT, R8, UR4, PT ;  /* 0x0000000408007c0c */ /* 0x000fe4000bf05270 */
[----:B------:R-:W-:Y:S01]  /*09e0*/  ISETP.NE.AND P1, PT, R6, UR4, PT ;  /* 0x0000000406007c0c */ /* 0x000fe2000bf25270 */
[----:B------:R-:W-:-:S10]  /*09f0*/  IMAD.WIDE R6, R15, 0x4, R10 ;  /* 0x000000040f067825 */ /* 0x000fd400078e020a */
[----:B------:R-:W3:Y:S04]  /*0a00*/  @P0 LDG.E.CONSTANT R9, desc[UR6][R6.64] ;  /* 0x0000000606090981 */ /* 0x000ee8000c1e9900 */
[----:B------:R-:W4:Y:S01]  /*0a10*/  @P1 LDG.E.CONSTANT R18, desc[UR6][R6.64+0x4] ;  /* 0x0000040606121981 */ /* 0x000f22000c1e9900 */
[----:B-1----:R-:W-:-:S05]  /*0a20*/  IMAD.WIDE R4, R15, 0x4, R4 ;  /* 0x000000040f047825 */ /* 0x002fca00078e0204 */
[----:B------:R-:W5:Y:S04]  /*0a30*/  LDG.E.CONSTANT R21, desc[UR6][R4.64] ;  /* 0x0000000604157981 */ /* 0x000f68000c1e9900 */
[----:B------:R-:W5:Y:S01]  /*0a40*/  LDG.E.CONSTANT R23, desc[UR6][R4.64+0x4] ;  /* 0x0000040604177981 */ /* 0x000f62000c1e9900 */
[----:B------:R-:W-:Y:S02]  /*0a50*/  IADD3 R8, PT, PT, R8, 0x2, RZ ;  /* 0x0000000208087810 */ /* 0x000fe40007ffe0ff */
[----:B------:R-:W-:Y:S01]  /*0a60*/  IADD3 R15, PT, PT, R15, 0x2, RZ ;  /* 0x000000020f0f7810 */ /* 0x000fe20007ffe0ff */
[C---:B--2---:R-:W-:Y:S01]  /*0a70*/  @!P0 FADD R22, -R17.reuse, 1 ;  /* 0x3f80000011168421 */ /* 0x044fe20000000100 */
[----:B---3--:R-:W-:-:S03]  /*0a80*/  @P0 FMUL R9, R17, -R9 ;  /* 0x8000000911090220 */ /* 0x008fc60000400000 */
[C---:B------:R-:W-:Y:S01]  /*0a90*/  @!P0 FMUL R9, R17.reuse, R22 ;  /* 0x0000001611098220 */ /* 0x040fe20000400000 */
[----:B----4-:R-:W-:Y:S01]  /*0aa0*/  @P1 FADD R18, -R18, -RZ ;  /* 0x800000ff12121221 */ /* 0x010fe20000000100 */
[----:B------:R-:W-:-:S04]  /*0ab0*/  @!P1 FADD R18, -R17, 1 ;  /* 0x3f80000011129421 */ /* 0x000fc80000000100 */
[----:B------:R-:W-:Y:S01]  /*0ac0*/  FMUL R18, R18, R17 ;  /* 0x0000001112127220 */ /* 0x000fe20000400000 */
[----:B-----5:R-:W-:-:S04]  /*0ad0*/  FFMA R9, R21, R9, R16 ;  /* 0x0000000915097223 */ /* 0x020fc80000000010 */
[----:B------:R-:W-:-:S07]  /*0ae0*/  FFMA R16, R18, R23, R9 ;  /* 0x0000001712107223 */ /* 0x000fce0000000009 */
.L_x_4:
[----:B------:R-:W-:Y:S05]  /*0af0*/  BRA.U !UP0, `(.L_x_2) ;  /* 0x00000001082c7547 */ /* 0x000fea000b800000 */
[----:B------:R-:W1:Y:S01]  /*0b00*/  LDC.64 R4, c[0x0][0x388] ;  /* 0x0000e200ff047b82 */ /* 0x000e620000000a00 */
[----:B------:R-:W-:Y:S01]  /*0b10*/  ISETP.NE.AND P0, PT, R8, UR4, PT ;  /* 0x0000000408007c0c */ /* 0x000fe2000bf05270 */
[----:B0-----:R-:W2:-:S12]  /*0b20*/  LDG.E.CONSTANT R3, desc[UR6][R2.64] ;  /* 0x0000000602037981 */ /* 0x001e98000c1e9900 */
[----:B------:R-:W-:-:S06]  /*0b30*/  @P0 IMAD.WIDE R10, R15, 0x4, R10 ;  /* 0x000000040f0a0825 */ /* 0x000fcc00078e020a */
[----:B------:R-:W3:Y:S01]  /*0b40*/  @P0 LDG.E.CONSTANT R10, desc[UR6][R10.64] ;  /* 0x000000060a0a0981 */ /* 0x000ee2000c1e9900 */
[----:B-1----:R-:W-:-:S06]  /*0b50*/  IMAD.WIDE R4, R15, 0x4, R4 ;  /* 0x000000040f047825 */ /* 0x002fcc00078e0204 */
[----:B------:R-:W4:Y:S01]  /*0b60*/  LDG.E.CONSTANT R5, desc[UR6][R4.64] ;  /* 0x0000000604057981 */ /* 0x000f22000c1e9900 */
[C---:B--2---:R-:W-:Y:S01]  /*0b70*/  @!P0 FADD R6, -R3.reuse, 1 ;  /* 0x3f80000003068421 */ /* 0x044fe20000000100 */
[----:B---3--:R-:W-:-:S03]  /*0b80*/  @P0 FMUL R7, R3, -R10 ;  /* 0x8000000a03070220 */ /* 0x008fc60000400000 */
[----:B------:R-:W-:-:S04]  /*0b90*/  @!P0 FMUL R7, R3, R6 ;  /* 0x0000000603078220 */ /* 0x000fc80000400000 */
[----:B----4-:R-:W-:-:S07]  /*0ba0*/  FFMA R16, R5, R7, R16 ;  /* 0x0000000705107223 */ /* 0x010fce0000000010 */
.L_x_2:
[----:B------:R-:W0:Y:S01]  /*0bb0*/  LDCU.64 UR8, c[0x0][0x398] ;  /* 0x00007300ff0877ac */ /* 0x000e220008000a00 */
[----:B------:R-:W1:Y:S01]  /*0bc0*/  LDCU UR5, c[0x0][0x390] ;  /* 0x00007200ff0577ac */ /* 0x000e620008000800 */
[----:B------:R-:W-:Y:S01]  /*0bd0*/  UIADD3 UR4, UPT, UPT, UR4, 0x1, URZ ;  /* 0x0000000104047890 */ /* 0x000fe2000fffe0ff */
[----:B0-----:R-:W-:-:S04]  /*0be0*/  LEA R2, P0, R13, UR8, 0x2 ;  /* 0x000000080d027c11 */ /* 0x001fc8000f8010ff */
[C---:B------:R-:W-:Y:S01]  /*0bf0*/  LEA.HI.X R3, R13.reuse, UR9, R0, 0x2, P0 ;  /* 0x000000090d037c11 */ /* 0x040fe200080f1400 */
[----:B-1----:R-:W-:Y:S01]  /*0c00*/  UISETP.NE.AND UP0, UPT, UR4, UR5, UPT ;  /* 0x000000050400728c */ /* 0x002fe2000bf05270 */
[----:B------:R-:W-:-:S03]  /*0c10*/  IADD3 R13, PT, PT, R13, 0x1, RZ ;  /* 0x000000010d0d7810 */ /* 0x000fc60007ffe0ff */
[----:B------:R1:W-:Y:S05]  /*0c20*/  STG.E desc[UR6][R2.64], R16 ;  /* 0x0000001002007986 */ /* 0x0003ea000c101906 */
[----:B------:R-:W-:Y:S05]  /*0c30*/  BRA.U UP0, `(.L_x_5) ;  /* 0xfffffff500387547 */ /* 0x000fea000b83ffff */
[----:B------:R-:W-:Y:S05]  /*0c40*/  EXIT ;  /* 0x000000000000794d */ /* 0x000fea0003800000 */
.L_x_6:
[----:B------:R-:W-:-:S00]  /*0c50*/  BRA `(.L_x_6) ;  /* 0xfffffffc00fc7947 */ /* 0x000fc0000383ffff */
[----:B------:R-:W-:-:S00]  /*0c60*/  NOP ;  /* 0x0000000000007918 */ /* 0x000fc00000000000 */
        /* <DEDUP_REMOVED lines=9> */
.L_x_318:


//--------------------- .text.derGelu             --------------------------
	.section	.text.derGelu,"ax",@progbits
	.align	128
        .global         derGelu
        .type           derGelu,@function
        .size           derGelu,(.L_x_319 - derGelu)
        .other          derGelu,@"STO_CUDA_ENTRY STV_DEFAULT"
derGelu:
.text.derGelu:
        /* <DEDUP_REMOVED lines=8> */
[----:B------:R-:W0:Y:S01]  /*0080*/  LDC.64 R4, c[0x0][0x380] ;  /* 0x0000e000ff047b82 */ /* 0x000e220000000a00 */
[----:B------:R-:W1:Y:S01]  /*0090*/  LDCU.64 UR4, c[0x0][0x358] ;  /* 0x00006b00ff0477ac */ /* 0x000e620008000a00 */
[----:B0-----:R-:W-:-:S05]  /*00a0*/  IMAD.WIDE R4, R2, 0x4, R4 ;  /* 0x0000000402047825 */ /* 0x001fca00078e0204 */
[----:B-1----:R-:W2:Y:S01]  /*00b0*/  LDG.E.CONSTANT R3, desc[UR4][R4.64] ;  /* 0x0000000404037981 */ /* 0x002ea2000c1e9900 */
[----:B------:R-:W-:Y:S01]  /*00c0*/  HFMA2 R13, -RZ, RZ, 0.771484375, 0.21533203125 ;  /* 0x3a2c32e4ff0d7431 */ /* 0x000fe200000001ff */
[----:B------:R-:W-:Y:S01]  /*00d0*/  BSSY.RECONVERGENT B0, `(.L_x_7) ;  /* 0x0000048000007945 */ /* 0x000fe20003800200 */
[C---:B--2---:R-:W-:Y:S01]  /*00e0*/  FMUL R0, |R3|.reuse, 16777216 ;  /* 0x4b80000003007820 */ /* 0x044fe20000400200 */
[C---:B------:R-:W-:Y:S02]  /*00f0*/  FSETP.GEU.AND P0, PT, |R3|.reuse, 1.175494350822287508e-38, PT ;  /* 0x008000000300780b */ /* 0x040fe40003f0e200 */
[----:B------:R-:W-:Y:S02]  /*0100*/  FSETP.NEU.AND P2, PT, R3, 1, PT ;  /* 0x3f8000000300780b */ /* 0x000fe40003f4d000 */
[----:B------:R-:W-:-:S04]  /*0110*/  FSEL R0, R0, |R3|, !P0 ;  /* 0x4000000300007208 */ /* 0x000fc80004000000 */
[----:B------:R-:W-:-:S04]  /*0120*/  IADD3 R6, PT, PT, R0, -0x3f3504f3, RZ ;  /* 0xc0cafb0d00067810 */ /* 0x000fc80007ffe0ff */
[----:B------:R-:W-:-:S04]  /*0130*/  LOP3.LUT R7, R6, 0xff800000, RZ, 0xc0, !PT ;  /* 0xff80000006077812 */ /* 0x000fc800078ec0ff */
[-C--:B------:R-:W-:Y:S02]  /*0140*/  IADD3 R0, PT, PT, R0, -R7.reuse, RZ ;  /* 0x8000000700007210 */ /* 0x080fe40007ffe0ff */
[----:B------:R-:W-:-:S03]  /*0150*/  I2FP.F32.S32 R7, R7 ;  /* 0x0000000700077245 */ /* 0x000fc60000201400 */
[C---:B------:R-:W-:Y:S01]  /*0160*/  FADD R8, R0.reuse, 1 ;  /* 0x3f80000000087421 */ /* 0x040fe20000000000 */
[----:B------:R-:W-:Y:S01]  /*0170*/  FADD R6, R0, -1 ;  /* 0xbf80000000067421 */ /* 0x000fe20000000000 */
[----:B------:R-:W-:-:S03]  /*0180*/  FSEL R0, RZ, -24, P0 ;  /* 0xc1c00000ff007808 */ /* 0x000fc60000000000 */
[----:B------:R-:W-:Y:S01]  /*0190*/  FADD R9, R6, R6 ;  /* 0x0000000606097221 */ /* 0x000fe20000000000 */
[----:B------:R-:W0:Y:S01]  /*01a0*/  MUFU.RCP R8, R8 ;  /* 0x0000000800087308 */ /* 0x000e220000001000 */
[----:B------:R-:W-:Y:S02]  /*01b0*/  FFMA R0, R7, 1.1920928955078125e-07, R0 ;  /* 0x3400000007007823 */ /* 0x000fe40000000000 */
[----:B0-----:R-:W-:-:S04]  /*01c0*/  FMUL R9, R8, R9 ;  /* 0x0000000908097220 */ /* 0x001fc80000400000 */
[----:B------:R-:W-:Y:S01]  /*01d0*/  FADD R5, R6, -R9 ;  /* 0x8000000906057221 */ /* 0x000fe20000000000 */
[C---:B------:R-:W-:Y:S01]  /*01e0*/  FMUL R4, R9.reuse, R9 ;  /* 0x0000000909047220 */ /* 0x040fe20000400000 */
[----:B------:R-:W-:Y:S02]  /*01f0*/  FFMA R11, R9, 1.4426950216293334961, R0 ;  /* 0x3fb8aa3b090b7823 */ /* 0x000fe40000000000 */
[----:B------:R-:W-:Y:S01]  /*0200*/  FADD R5, R5, R5 ;  /* 0x0000000505057221 */ /* 0x000fe20000000000 */
[----:B------:R-:W-:Y:S01]  /*0210*/  FFMA R7, R4, R13, 0.0032181653659790754318 ;  /* 0x3b52e7db04077423 */ /* 0x000fe2000000000d */
[----:B------:R-:W-:Y:S01]  /*0220*/  FADD R0, R0, -R11 ;  /* 0x8000000b00007221 */ /* 0x000fe20000000000 */
[----:B------:R-:W-:Y:S02]  /*0230*/  HFMA2 R13, -RZ, RZ, 1.875, 0 ;  /* 0x3f800000ff0d7431 */ /* 0x000fe400000001ff */
[----:B------:R-:W-:Y:S01]  /*0240*/  FFMA R5, R6, -R9, R5 ;  /* 0x8000000906057223 */ /* 0x000fe20000000005 */
[----:B------:R-:W-:Y:S01]  /*0250*/  FFMA R7, R4, R7, 0.018033718690276145935 ;  /* 0x3c93bb7304077423 */ /* 0x000fe20000000007 */
[----:B------:R-:W-:-:S02]  /*0260*/  FFMA R0, R9, 1.4426950216293334961, R0 ;  /* 0x3fb8aa3b09007823 */ /* 0x000fc40000000000 */
[----:B------:R-:W-:Y:S01]  /*0270*/  FMUL R5, R8, R5 ;  /* 0x0000000508057220 */ /* 0x000fe20000400000 */
[----:B------:R-:W-:-:S03]  /*0280*/  FFMA R7, R4, R7, 0.12022458761930465698 ;  /* 0x3df6384f04077423 */ /* 0x000fc60000000007 */
[----:B------:R-:W-:Y:S01]  /*0290*/  FFMA R0, R5, 1.4426950216293334961, R0 ;  /* 0x3fb8aa3b05007823 */ /* 0x000fe20000000000 */
[----:B------:R-:W-:-:S03]  /*02a0*/  FMUL R4, R4, R7 ;  /* 0x0000000704047220 */ /* 0x000fc60000400000 */
[----:B------:R-:W-:Y:S01]  /*02b0*/  FFMA R0, R9, 1.9251366722983220825e-08, R0 ;  /* 0x32a55e3409007823 */ /* 0x000fe20000000000 */
[----:B------:R-:W-:-:S04]  /*02c0*/  FMUL R6, R4, 3 ;  /* 0x4040000004067820 */ /* 0x000fc80000400000 */
[----:B------:R-:W-:-:S04]  /*02d0*/  FFMA R5, R5, R6, R0 ;  /* 0x0000000605057223 */ /* 0x000fc80000000000 */
[----:B------:R-:W-:Y:S01]  /*02e0*/  FFMA R4, R9, R4, R5 ;  /* 0x0000000409047223 */ /* 0x000fe20000000005 */
[----:B------:R-:W-:-:S03]  /*02f0*/  MOV R9, 0x391fcb8e ;  /* 0x391fcb8e00097802 */ /* 0x000fc60000000f00 */
[----:B------:R-:W-:-:S04]  /*0300*/  FADD R0, R11, R4 ;  /* 0x000000040b007221 */ /* 0x000fc80000000000 */
[----:B------:R-:W-:Y:S01]  /*0310*/  FMUL R5, R0, 3 ;  /* 0x4040000000057820 */ /* 0x000fe20000400000 */
[----:B------:R-:W-:-:S03]  /*0320*/  FADD R11, -R11, R0 ;  /* 0x000000000b0b7221 */ /* 0x000fc60000000100 */
[----:B------:R-:W0:Y:S01]  /*0330*/  FRND R6, R5 ;  /* 0x0000000500067307 */ /* 0x000e220000201000 */
[----:B------:R-:W-:Y:S01]  /*0340*/  FADD R11, R4, -R11 ;  /* 0x8000000b040b7221 */ /* 0x000fe20000000000 */
[----:B------:R-:W-:Y:S01]  /*0350*/  FFMA R0, R0, 3, -R5 ;  /* 0x4040000000007823 */ /* 0x000fe20000000805 */
[----:B------:R-:W-:-:S03]  /*0360*/  FSETP.GEU.AND P1, PT, R5, RZ, PT ;  /* 0x000000ff0500720b */ /* 0x000fc60003f2e000 */
[----:B------:R-:W-:Y:S02]  /*0370*/  FFMA R0, R11, 3, R0 ;  /* 0x404000000b007823 */ /* 0x000fe40000000000 */
[----:B------:R-:W1:Y:S01]  /*0380*/  F2I.NTZ R4, R5 ;  /* 0x0000000500047305 */ /* 0x000e620000203100 */
[----:B0-----:R-:W-:Y:S01]  /*0390*/  FADD R7, R5, -R6 ;  /* 0x8000000605077221 */ /* 0x001fe20000000000 */
[----:B------:R-:W-:-:S03]  /*03a0*/  FSETP.GT.AND P0, PT, R6, RZ, PT ;  /* 0x000000ff0600720b */ /* 0x000fc60003f04000 */
[----:B------:R-:W-:-:S04]  /*03b0*/  FADD R0, R0, R7 ;  /* 0x0000000700007221 */ /* 0x000fc80000000000 */
[C---:B------:R-:W-:Y:S01]  /*03c0*/  FFMA R7, R0.reuse, R9, 0.0013391353422775864601 ;  /* 0x3aaf85ed00077423 */ /* 0x040fe20000000009 */
[----:B------:R-:W-:Y:S02]  /*03d0*/  SEL R9, RZ, 0x83000000, P0 ;  /* 0x83000000ff097807 */ /* 0x000fe40000000000 */
[----:B------:R-:W-:Y:S01]  /*03e0*/  FSETP.GT.AND P0, PT, |R5|, 152, PT ;  /* 0x431800000500780b */ /* 0x000fe20003f04200 */
[----:B------:R-:W-:Y:S01]  /*03f0*/  FFMA R7, R0, R7, 0.0096188392490148544312 ;  /* 0x3c1d985600077423 */ /* 0x000fe20000000007 */
[----:B------:R-:W-:Y:S02]  /*0400*/  IADD3 R6, PT, PT, R9, 0x7f000000, RZ ;  /* 0x7f00000009067810 */ /* 0x000fe40007ffe0ff */
[----:B-1----:R-:W-:Y:S01]  /*0410*/  LEA R9, R4, -R9, 0x17 ;  /* 0x8000000904097211 */ /* 0x002fe200078eb8ff */
[----:B------:R-:W-:-:S04]  /*0420*/  FFMA R7, R0, R7, 0.055503588169813156128 ;  /* 0x3d6357bb00077423 */ /* 0x000fc80000000007 */
[----:B------:R-:W-:-:S04]  /*0430*/  FFMA R7, R0, R7, 0.24022644758224487305 ;  /* 0x3e75fdec00077423 */ /* 0x000fc80000000007 */
[----:B------:R-:W-:-:S04]  /*0440*/  FFMA R7, R0, R7, 0.69314718246459960938 ;  /* 0x3f31721800077423 */ /* 0x000fc80000000007 */
[----:B------:R-:W-:Y:S01]  /*0450*/  FFMA R7, R0, R7, 1 ;  /* 0x3f80000000077423 */ /* 0x000fe20000000007 */
[----:B------:R-:W-:-:S03]  /*0460*/  MOV R0, 0x3f800000 ;  /* 0x3f80000000007802 */ /* 0x000fc60000000f00 */
[----:B------:R-:W-:-:S04]  /*0470*/  FMUL R6, R7, R6 ;  /* 0x0000000607067220 */ /* 0x000fc80000400000 */
[----:B------:R-:W-:Y:S01]  /*0480*/  FMUL R6, R6, R9 ;  /* 0x0000000906067220 */ /* 0x000fe20000400000 */
[----:B------:R-:W-:Y:S01]  /*0490*/  @P0 FSEL R6, RZ, +INF , !P1 ;  /* 0x7f800000ff060808 */ /* 0x000fe20004800000 */
[----:B------:R-:W-:Y:S06]  /*04a0*/  @!P2 BRA `(.L_x_8) ;  /* 0x000000000028a947 */ /* 0x000fec0003800000 */
[----:B------:R-:W-:-:S13]  /*04b0*/  FSETP.NAN.AND P0, PT, |R3|, |R3|, PT ;  /* 0x400000030300720b */ /* 0x000fda0003f08200 */
[----:B------:R-:W-:Y:S01]  /*04c0*/  @P0 FADD R0, R3, 3 ;  /* 0x4040000003000421 */ /* 0x000fe20000000000 */
[----:B------:R-:W-:Y:S06]  /*04d0*/  @P0 BRA `(.L_x_8) ;  /* 0x00000000001c0947 */ /* 0x000fec0003800000 */
[----:B------:R-:W-:-:S04]  /*04e0*/  FSETP.NEU.AND P0, PT, |R3|, +INF , PT ;  /* 0x7f8000000300780b */ /* 0x000fc80003f0d200 */
[----:B------:R-:W-:-:S13]  /*04f0*/  FSETP.NEU.AND P0, PT, R3, RZ, P0 ;  /* 0x000000ff0300720b */ /* 0x000fda000070d000 */
[----:B------:R-:W-:Y:S01]  /*0500*/  @!P0 FADD R0, R3, R3 ;  /* 0x0000000303008221 */ /* 0x000fe20000000000 */
[----:B------:R-:W-:Y:S06]  /*0510*/  @!P0 BRA `(.L_x_8) ;  /* 0x00000000000c8947 */ /* 0x000fec0003800000 */
[----:B------:R-:W-:Y:S02]  /*0520*/  FSETP.GEU.AND P0, PT, R3, RZ, PT ;  /* 0x000000ff0300720b */ /* 0x000fe40003f0e000 */
[----:B------:R-:W-:-:S11]  /*0530*/  MOV R0, R6 ;  /* 0x0000000600007202 */ /* 0x000fd60000000f00 */
[----:B------:R-:W-:-:S07]  /*0540*/  @!P0 FADD R0, -R6, -RZ ;  /* 0x800000ff06008221 */ /* 0x000fce0000000100 */
.L_x_8:
[----:B------:R-:W-:Y:S05]  /*0550*/  BSYNC.RECONVERGENT B0 ;  /* 0x0000000000007941 */ /* 0x000fea0003800200 */
.L_x_7:
[----:B------:R-:W0:Y:S02]  /*0560*/  LDC.64 R8, c[0x0][0x388] ;  /* 0x0000e200ff087b82 */ /* 0x000e240000000a00 */
[----:B0-----:R-:W-:-:S05]  /*0570*/  IMAD.WIDE R8, R2, 0x4, R8 ;  /* 0x0000000402087825 */ /* 0x001fca00078e0208 */
[----:B------:R0:W2:Y:S01]  /*0580*/  LDG.E.CONSTANT R14, desc[UR4][R8.64] ;  /* 0x00000004080e7981 */ /* 0x0000a2000c1e9900 */
[----:B------:R-:W1:Y:S01]  /*0590*/  F2F.F64.F32 R6, R0 ;  /* 0x0000000000067310 */ /* 0x000e620000201800 */
[----:B------:R-:W-:Y:S01]  /*05a0*/  UMOV UR6, 0xe469a184 ;  /* 0xe469a18400067882 */ /* 0x000fe20000000000 */
[----:B------:R-:W-:-:S06]  /*05b0*/  UMOV UR7, 0x3fa2444e ;  /* 0x3fa2444e00077882 */ /* 0x000fcc0000000000 */
[----:B------:R-:W3:Y:S01]  /*05c0*/  F2F.F64.F32 R4, R3 ;  /* 0x0000000300047310 */ /* 0x000ee20000201800 */
[----:B0-----:R-:W-:Y:S01]  /*05d0*/  MOV R8, 0x3c80f082 ;  /* 0x3c80f08200087802 */ /* 0x001fe20000000f00 */
[----:B-1----:R-:W-:Y:S01]  /*05e0*/  DMUL R6, R6, UR6 ;  /* 0x0000000606067c28 */ /* 0x002fe20008000000 */
[----:B------:R-:W-:Y:S01]  /*05f0*/  UMOV UR6, 0x48df6ce3 ;  /* 0x48df6ce300067882 */ /* 0x000fe20000000000 */
[----:B------:R-:W-:-:S06]  /*0600*/  UMOV UR7, 0x3fe98845 ;  /* 0x3fe9884500077882 */ /* 0x000fcc0000000000 */
[----:B---3--:R-:W-:Y:S01]  /*0610*/  DFMA R6, R4, UR6, R6 ;  /* 0x0000000604067c2b */ /* 0x008fe20008000006 */
[----:B------:R-:W-:Y:S01]  /*0620*/  UMOV UR6, 0x569e7246 ;  /* 0x569e724600067882 */ /* 0x000fe20000000000 */
[----:B------:R-:W-:-:S04]  /*0630*/  UMOV UR7, 0x3fbb6676 ;  /* 0x3fbb667600077882 */ /* 0x000fc80000000000 */
[----:B------:R-:W0:Y:S04]  /*0640*/  F2F.F32.F64 R10, R6 ;  /* 0x00000006000a7310 */ /* 0x000e280000301000 */
[----:B------:R-:W-:-:S04]  /*0650*/  SHF.R.U32.HI R0, RZ, 0x1f, R7 ;  /* 0x0000001fff007819 */ /* 0x000fc80000011607 */
[----:B------:R-:W-:-:S04]  /*0660*/  LOP3.LUT R0, R0, 0x1, RZ, 0xc0, !PT ;  /* 0x0000000100007812 */ /* 0x000fc800078ec0ff */
[----:B------:R-:W-:Y:S01]  /*0670*/  ISETP.NE.U32.AND P0, PT, R0, 0x1, PT ;  /* 0x000000010000780c */ /* 0x000fe20003f05070 */
[C---:B0-----:R-:W-:Y:S01]  /*0680*/  FMUL R11, |R10|.reuse, 2.8853900432586669922 ;  /* 0x4038aa3b0a0b7820 */ /* 0x041fe20000400200 */
[C---:B------:R-:W-:Y:S01]  /*0690*/  FMUL R9, R10.reuse, R10 ;  /* 0x0000000a0a097220 */ /* 0x040fe20000400000 */
[C---:B------:R-:W-:Y:S02]  /*06a0*/  FSETP.GE.AND P1, PT, |R10|.reuse, 9.010913848876953125, PT ;  /* 0x41102cb40a00780b */ /* 0x040fe40003f26200 */
[----:B------:R-:W-:Y:S01]  /*06b0*/  FSETP.GE.AND P2, PT, |R10|, 0.60000002384185791016, PT ;  /* 0x3f19999a0a00780b */ /* 0x000fe20003f46200 */
[C---:B------:R-:W-:Y:S01]  /*06c0*/  FFMA R8, R9.reuse, R8, -0.052303962409496307373 ;  /* 0xbd563cae09087423 */ /* 0x040fe20000000008 */
[----:B------:R-:W0:Y:S01]  /*06d0*/  MUFU.EX2 R11, R11 ;  /* 0x0000000b000b7308 */ /* 0x000e220000000800 */
[----:B------:R-:W-:Y:S02]  /*06e0*/  ISETP.NE.U32.AND.EX P0, PT, RZ, RZ, PT, P0 ;  /* 0x000000ffff00720c */ /* 0x000fe40003f05100 */
[----:B------:R-:W-:Y:S01]  /*06f0*/  FFMA R8, R9, R8, 0.1331529766321182251 ;  /* 0x3e08594109087423 */ /* 0x000fe20000000008 */
[----:B0-----:R-:W-:-:S06]  /*0700*/  FADD R12, R11, 1 ;  /* 0x3f8000000b0c7421 */ /* 0x001fcc0000000000 */
[----:B------:R-:W0:Y:S02]  /*0710*/  MUFU.RCP R12, R12 ;  /* 0x0000000c000c7308 */ /* 0x000e240000001000 */
[----:B0-----:R-:W-:Y:S01]  /*0720*/  FFMA R0, R12, -2, R13 ;  /* 0xc00000000c007823 */ /* 0x001fe2000000000d */
[----:B------:R-:W-:Y:S01]  /*0730*/  DMUL R12, R4, UR6 ;  /* 0x00000006040c7c28 */ /* 0x000fe20008000000 */
[----:B------:R-:W-:Y:S01]  /*0740*/  UMOV UR6, 0x6131c926 ;  /* 0x6131c92600067882 */ /* 0x000fe20000000000 */
[----:B------:R-:W-:Y:S02]  /*0750*/  UMOV UR7, 0x3fe9884d ;  /* 0x3fe9884d00077882 */ /* 0x000fe40000000000 */
[----:B------:R-:W-:Y:S01]  /*0760*/  FSEL R6, R0, 1, !P1 ;  /* 0x3f80000000067808 */ /* 0x000fe20004800000 */
[----:B------:R-:W-:-:S03]  /*0770*/  FFMA R0, R9, R8, -0.33332768082618713379 ;  /* 0xbeaaa9ed09007423 */ /* 0x000fc60000000008 */
[----:B------:R-:W-:Y:S01]  /*0780*/  FSEL R8, -|R6|, |R6|, !P0 ;  /* 0x4000000606087208 */ /* 0x000fe20004000300 */
[----:B------:R-:W-:Y:S01]  /*0790*/  FFMA R9, R9, R0, RZ ;  /* 0x0000000009097223 */ /* 0x000fe200000000ff */
[----:B------:R-:W-:Y:S01]  /*07a0*/  DFMA R12, R4, R12, UR6 ;  /* 0x00000006040c7e2b */ /* 0x000fe2000800000c */
[----:B------:R-:W0:Y:S02]  /*07b0*/  LDC.64 R4, c[0x0][0x390] ;  /* 0x0000e400ff047b82 */ /* 0x000e240000000a00 */
[----:B------:R-:W-:-:S04]  /*07c0*/  @!P2 FFMA R8, R10, R9, R10 ;  /* 0x000000090a08a223 */ /* 0x000fc8000000000a */
[C---:B------:R-:W-:Y:S01]  /*07d0*/  FFMA R10, -R8.reuse, R8, 1 ;  /* 0x3f800000080a7423 */ /* 0x040fe20000000108 */
[----:B------:R-:W-:-:S03]  /*07e0*/  FADD R0, R8, 1 ;  /* 0x3f80000008007421 */ /* 0x000fc60000000000 */
[----:B------:R-:W-:Y:S01]  /*07f0*/  FMUL R10, R3, R10 ;  /* 0x0000000a030a7220 */ /* 0x000fe20000400000 */
[----:B------:R-:W-:Y:S08]  /*0800*/  F2F.F64.F32 R8, R0 ;  /* 0x0000000000087310 */ /* 0x000ff00000201800 */
[----:B------:R-:W1:Y:S01]  /*0810*/  F2F.F64.F32 R10, R10 ;  /* 0x0000000a000a7310 */ /* 0x000e620000201800 */
[----:B0-----:R-:W-:Y:S01]  /*0820*/  IMAD.WIDE R2, R2, 0x4, R4 ;  /* 0x0000000402027825 */ /* 0x001fe200078e0204 */
[----:B-1----:R-:W-:-:S06]  /*0830*/  DFMA R8, R10, R12, R8 ;  /* 0x0000000c0a08722b */ /* 0x002fcc0000000008 */
[----:B--2---:R-:W0:Y:S02]  /*0840*/  F2F.F64.F32 R6, R14 ;  /* 0x0000000e00067310 */ /* 0x004e240000201800 */
[----:B0-----:R-:W-:-:S08]  /*0850*/  DMUL R6, R6, 0.5 ;  /* 0x3fe0000006067828 */ /* 0x001fd00000000000 */
[----:B------:R-:W-:-:S10]  /*0860*/  DMUL R6, R6, R8 ;  /* 0x0000000806067228 */ /* 0x000fd40000000000 */
[----:B------:R-:W0:Y:S02]  /*0870*/  F2F.F32.F64 R7, R6 ;  /* 0x0000000600077310 */ /* 0x000e240000301000 */
[----:B0-----:R-:W-:Y:S01]  /*0880*/  STG.E desc[UR4][R2.64], R7 ;  /* 0x0000000702007986 */ /* 0x001fe2000c101904 */
[----:B------:R-:W-:Y:S05]  /*0890*/  EXIT ;  /* 0x000000000000794d */ /* 0x000fea0003800000 */
.L_x_9:
        /* <DEDUP_REMOVED lines=14> */
.L_x_319:


//--------------------- .text.dropoutBack         --------------------------
	.section	.text.dropoutBack,"ax",@progbits
	.align	128
        .global         dropoutBack
        .type           dropoutBack,@function
        .size           dropoutBack,(.L_x_320 - dropoutBack)
        .other          dropoutBack,@"STO_CUDA_ENTRY STV_DEFAULT"
dropoutBack:
.text.dropoutBack:
        /* <DEDUP_REMOVED lines=10> */
[----:B0-----:R-:W-:-:S06]  /*00a0*/  IMAD.WIDE R2, R7, 0x4, R2 ;  /* 0x0000000407027825 */ /* 0x001fcc00078e0202 */
[----:B-1----:R-:W2:Y:S02]  /*00b0*/  LDG.E.CONSTANT R2, desc[UR4][R2.64] ;  /* 0x0000000402027981 */ /* 0x002ea4000c1e9900 */
[----:B--2---:R-:W-:-:S13]  /*00c0*/  FSETP.NEU.AND P0, PT, R2, RZ, PT ;  /* 0x000000ff0200720b */ /* 0x004fda0003f0d000 */
[----:B------:R-:W-:Y:S05]  /*00d0*/  @!P0 EXIT ;  /* 0x000000000000894d */ /* 0x000fea0003800000 */
[----:B------:R-:W0:Y:S01]  /*00e0*/  LDC.64 R2, c[0x0][0x388] ;  /* 0x0000e200ff027b82 */ /* 0x000e220000000a00 */
[----:B------:R-:W1:Y:S07]  /*00f0*/  LDCU UR6, c[0x0][0x390] ;  /* 0x00007200ff0677ac */ /* 0x000e6e0008000800 */
[----:B------:R-:W2:Y:S01]  /*0100*/  LDC.64 R4, c[0x0][0x398] ;  /* 0x0000e600ff047b82 */ /* 0x000ea20000000a00 */
[----:B0-----:R-:W-:-:S06]  /*0110*/  IMAD.WIDE R2, R7, 0x4, R2 ;  /* 0x0000000407027825 */ /* 0x001fcc00078e0202 */
[----:B------:R-:W1:Y:S01]  /*0120*/  LDG.E.CONSTANT R2, desc[UR4][R2.64] ;  /* 0x0000000402027981 */ /* 0x000e62000c1e9900 */
[----:B--2---:R-:W-:-:S04]  /*0130*/  IMAD.WIDE R4, R7, 0x4, R4 ;  /* 0x0000000407047825 */ /* 0x004fc800078e0204 */
[----:B-1----:R-:W-:-:S05]  /*0140*/  FMUL R7, R2, UR6 ;  /* 0x0000000602077c20 */ /* 0x002fca0008400000 */
[----:B------:R-:W-:Y:S01]  /*0150*/  STG.E desc[UR4][R4.64], R7 ;  /* 0x0000000704007986 */ /* 0x000fe2000c101904 */
[----:B------:R-:W-:Y:S05]  /*0160*/  EXIT ;  /* 0x000000000000794d */ /* 0x000fea0003800000 */
.L_x_10:
        /* <DEDUP_REMOVED lines=9> */
.L_x_320:


//--------------------- .text.addBackCopy         --------------------------
	.section	.text.addBackCopy,"ax",@progbits
	.align	128
        .global         addBackCopy
        .type           addBackCopy,@function
        .size           addBackCopy,(.L_x_321 - addBackCopy)
        .other          addBackCopy,@"STO_CUDA_ENTRY STV_DEFAULT"
addBackCopy:
.text.addBackCopy:
        /* <DEDUP_REMOVED lines=9> */
[----:B------:R-:W1:Y:S07]  /*0090*/  LDCU.64 UR4, c[0x0][0x358] ;  /* 0x00006b00ff0477ac */ /* 0x000e6e0008000a00 */
[----:B------:R-:W2:Y:S01]  /*00a0*/  LDC.64 R8, c[0x0][0x390] ;  /* 0x0000e400ff087b82 */ /* 0x000ea20000000a00 */
[----:B0-----:R-:W-:-:S06]  /*00b0*/  IMAD.WIDE R2, R7, 0x4, R2 ;  /* 0x0000000407027825 */ /* 0x001fcc00078e0202 */
[----:B-1----:R-:W3:Y:S01]  /*00c0*/  LDG.E.CONSTANT R2, desc[UR4][R2.64] ;  /* 0x0000000402027981 */ /* 0x002ee2000c1e9900 */
[----:B--2---:R-:W-:Y:S01]  /*00d0*/  ISETP.GE.AND P0, PT, R8, 0x1, PT ;  /* 0x000000010800780c */ /* 0x004fe20003f06270 */
[----:B------:R-:W-:-:S05]  /*00e0*/  IMAD R0, R9, R8, RZ ;  /* 0x0000000809007224 */ /* 0x000fca00078e02ff */
[----:B------:R-:W-:-:S05]  /*00f0*/  I2FP.F32.S32 R5, R0 ;  /* 0x0000000000057245 */ /* 0x000fca0000201400 */
[----:B---3--:R-:W-:Y:S02]  /*0100*/  FADD R0, R2, R5 ;  /* 0x0000000502007221 */ /* 0x008fe40000000000 */
[----:B------:R-:W-:Y:S05]  /*0110*/  @!P0 EXIT ;  /* 0x000000000000894d */ /* 0x000fea0003800000 */
[----:B------:R-:W0:Y:S01]  /*0120*/  LDC.64 R4, c[0x0][0x388] ;  /* 0x0000e200ff047b82 */ /* 0x000e220000000a00 */
[----:B------:R-:W1:Y:S02]  /*0130*/  F2I.TRUNC.NTZ R3, R0 ;  /* 0x0000000000037305 */ /* 0x000e64000020f100 */
[----:B-1----:R-:W-:-:S05]  /*0140*/  IADD3 R3, PT, PT, R3, -0x1, R8 ;  /* 0xffffffff03037810 */ /* 0x002fca0007ffe008 */
[----:B0-----:R-:W-:Y:S02]  /*0150*/  IMAD.WIDE R4, R3, 0x4, R4 ;  /* 0x0000000403047825 */ /* 0x001fe400078e0204 */
[----:B------:R-:W0:Y:S04]  /*0160*/  LDC.64 R2, c[0x0][0x398] ;  /* 0x0000e600ff027b82 */ /* 0x000e280000000a00 */
[----:B------:R-:W2:Y:S01]  /*0170*/  LDG.E.CONSTANT R5, desc[UR4][R4.64] ;  /* 0x0000000404057981 */ /* 0x000ea2000c1e9900 */
[----:B0-----:R-:W-:-:S05]  /*0180*/  IMAD.WIDE R2, R7, 0x4, R2 ;  /* 0x0000000407027825 */ /* 0x001fca00078e0202 */
[----:B--2---:R-:W-:Y:S01]  /*0190*/  STG.E desc[UR4][R2.64], R5 ;  /* 0x0000000502007986 */ /* 0x004fe2000c101904 */
[----:B------:R-:W-:Y:S05]  /*01a0*/  EXIT ;  /* 0x000000000000794d */ /* 0x000fea0003800000 */
.L_x_11:
        /* <DEDUP_REMOVED lines=13> */
.L_x_321:


//--------------------- .text.subDivSqrtNorm      --------------------------
	.section	.text.subDivSqrtNorm,"ax",@progbits
	.align	128
        .global         subDivSqrtNorm
        .type           subDivSqrtNorm,@function
        .size           subDivSqrtNorm,(.L_x_305 - subDivSqrtNorm)
        .other          subDivSqrtNorm,@"STO_CUDA_ENTRY STV_DEFAULT"
subDivSqrtNorm:
.text.subDivSqrtNorm:
        /* <DEDUP_REMOVED lines=8> */
[----:B------:R-:W0:Y:S01]  /*0080*/  LDCU.64 UR4, c[0x0][0x390] ;  /* 0x00007200ff0477ac */ /* 0x000e220008000a00 */
[----:B------:R-:W-:Y:S01]  /*0090*/  IMAD.MOV.U32 R2, RZ, RZ, 0x1 ;  /* 0x00000001ff027424 */ /* 0x000fe200078e00ff */
[----:B------:R-:W-:Y:S01]  /*00a0*/  UMOV UR6, 0x9abcaf48 ;  /* 0x9abcaf4800067882 */ /* 0x000fe20000000000 */
[----:B------:R-:W-:Y:S01]  /*00b0*/  UMOV UR7, 0x3e7ad7f2 ;  /* 0x3e7ad7f200077882 */ /* 0x000fe20000000000 */
[----:B0-----:R-:W0:Y:S02]  /*00c0*/  F2F.F64.F32 R6, UR5 ;  /* 0x0000000500067d10 */ /* 0x001e240008201800 */
[----:B0-----:R-:W-:-:S06]  /*00d0*/  DADD R6, R6, UR6 ;  /* 0x0000000606067e29 */ /* 0x001fcc0008000000 */
[----:B------:R-:W0:Y:S02]  /*00e0*/  MUFU.RCP64H R3, R7 ;  /* 0x0000000700037308 */ /* 0x000e240000001800 */
[----:B0-----:R-:W-:-:S08]  /*00f0*/  DFMA R8, -R6, R2, 1 ;  /* 0x3ff000000608742b */ /* 0x001fd00000000102 */
[----:B------:R-:W-:-:S08]  /*0100*/  DFMA R8, R8, R8, R8 ;  /* 0x000000080808722b */ /* 0x000fd00000000008 */
[----:B------:R-:W-:Y:S02]  /*0110*/  DFMA R2, R2, R8, R2 ;  /* 0x000000080202722b */ /* 0x000fe40000000002 */
[----:B------:R-:W0:Y:S01]  /*0120*/  F2F.F64.F32 R8, UR4 ;  /* 0x0000000400087d10 */ /* 0x000e220008201800 */
[----:B------:R-:W1:Y:S05]  /*0130*/  LDCU.64 UR4, c[0x0][0x358] ;  /* 0x00006b00ff0477ac */ /* 0x000e6a0008000a00 */
[----:B------:R-:W-:-:S08]  /*0140*/  DFMA R10, -R6, R2, 1 ;  /* 0x3ff00000060a742b */ /* 0x000fd00000000102 */
[----:B------:R-:W-:Y:S01]  /*0150*/  DFMA R2, R2, R10, R2 ;  /* 0x0000000a0202722b */ /* 0x000fe20000000002 */
[----:B0-----:R-:W-:-:S07]  /*0160*/  FSETP.GEU.AND P1, PT, |R9|, 6.5827683646048100446e-37, PT ;  /* 0x036000000900780b */ /* 0x001fce0003f2e200 */
[----:B------:R-:W-:-:S08]  /*0170*/  DMUL R10, R8, R2 ;  /* 0x00000002080a7228 */ /* 0x000fd00000000000 */
[----:B------:R-:W-:-:S08]  /*0180*/  DFMA R12, -R6, R10, R8 ;  /* 0x0000000a060c722b */ /* 0x000fd00000000108 */
[----:B------:R-:W-:-:S10]  /*0190*/  DFMA R2, R2, R12, R10 ;  /* 0x0000000c0202722b */ /* 0x000fd4000000000a */
[----:B------:R-:W-:-:S05]  /*01a0*/  FFMA R0, RZ, R7, R3 ;  /* 0x00000007ff007223 */ /* 0x000fca0000000003 */
[----:B------:R-:W-:-:S13]  /*01b0*/  FSETP.GT.AND P0, PT, |R0|, 1.469367938527859385e-39, PT ;  /* 0x001000000000780b */ /* 0x000fda0003f04200 */
[----:B-1----:R-:W-:Y:S05]  /*01c0*/  @P0 BRA P1, `(.L_x_12) ;  /* 0x0000000000180947 */ /* 0x002fea0000800000 */
[----:B------:R-:W-:Y:S01]  /*01d0*/  IMAD.MOV.U32 R5, RZ, RZ, R8 ;  /* 0x000000ffff057224 */ /* 0x000fe200078e0008 */
[----:B------:R-:W-:Y:S01]  /*01e0*/  MOV R0, 0x210 ;  /* 0x0000021000007802 */ /* 0x000fe20000000f00 */
[----:B------:R-:W-:-:S07]  /*01f0*/  IMAD.MOV.U32 R10, RZ, RZ, R9 ;  /* 0x000000ffff0a7224 */ /* 0x000fce00078e0009 */
[----:B------:R-:W-:Y:S05]  /*0200*/  CALL.REL.NOINC `($__internal_0_$__cuda_sm20_div_rn_f64_full) ;  /* 0x0000000400287944 */ /* 0x000fea0003c00000 */
[----:B------:R-:W-:Y:S02]  /*0210*/  IMAD.MOV.U32 R2, RZ, RZ, R12 ;  /* 0x000000ffff027224 */ /* 0x000fe400078e000c */
[----:B------:R-:W-:-:S07]  /*0220*/  IMAD.MOV.U32 R3, RZ, RZ, R13 ;  /* 0x000000ffff037224 */ /* 0x000fce00078e000d */
.L_x_12:
[----:B------:R-:W0:Y:S08]  /*0230*/  LDC.64 R8, c[0x0][0x380] ;  /* 0x0000e000ff087b82 */ /* 0x000e300000000a00 */
[----:B------:R-:W1:Y:S08]  /*0240*/  LDC.64 R10, c[0x0][0x388] ;  /* 0x0000e200ff0a7b82 */ /* 0x000e700000000a00 */
[----:B------:R-:W2:Y:S01]  /*0250*/  LDC R13, c[0x0][0x398] ;  /* 0x0000e600ff0d7b82 */ /* 0x000ea20000000800 */
[----:B0-----:R-:W-:-:S06]  /*0260*/  IMAD.WIDE R8, R4, 0x4, R8 ;  /* 0x0000000404087825 */ /* 0x001fcc00078e0208 */
[----:B------:R-:W3:Y:S01]  /*0270*/  LDG.E.CONSTANT R8, desc[UR4][R8.64] ;  /* 0x0000000408087981 */ /* 0x000ee2000c1e9900 */
[----:B-1----:R-:W-:-:S05]  /*0280*/  IMAD.WIDE R10, R4, 0x4, R10 ;  /* 0x00000004040a7825 */ /* 0x002fca00078e020a */
[----:B------:R-:W4:Y:S01]  /*0290*/  LDG.E.CONSTANT R0, desc[UR4][R10.64] ;  /* 0x000000040a007981 */ /* 0x000f22000c1e9900 */
[----:B------:R-:W-:Y:S01]  /*02a0*/  BSSY.RECONVERGENT B0, `(.L_x_13) ;  /* 0x000000e000007945 */ /* 0x000fe20003800200 */
[----:B--2---:R-:W0:Y:S02]  /*02b0*/  MUFU.RCP R5, R13 ;  /* 0x0000000d00057308 */ /* 0x004e240000001000 */
[----:B0-----:R-:W-:-:S04]  /*02c0*/  FFMA R12, R5, -R13, 1 ;  /* 0x3f800000050c7423 */ /* 0x001fc8000000080d */
[----:B------:R-:W-:Y:S02]  /*02d0*/  FFMA R5, R5, R12, R5 ;  /* 0x0000000c05057223 */ /* 0x000fe40000000005 */
[----:B---3--:R-:W0:Y:S02]  /*02e0*/  F2F.F64.F32 R6, R8 ;  /* 0x0000000800067310 */ /* 0x008e240000201800 */
[----:B----4-:R-:W-:-:S06]  /*02f0*/  FFMA R12, R0, R5, RZ ;  /* 0x00000005000c7223 */ /* 0x010fcc00000000ff */
[----:B------:R-:W1:Y:S01]  /*0300*/  FCHK P0, R0, R13 ;  /* 0x0000000d00007302 */ /* 0x000e620000000000 */
[----:B0-----:R-:W-:Y:S01]  /*0310*/  DMUL R6, R6, R2 ;  /* 0x0000000206067228 */ /* 0x001fe20000000000 */
[----:B------:R-:W-:-:S04]  /*0320*/  FFMA R2, R12, -R13, R0 ;  /* 0x8000000d0c027223 */ /* 0x000fc80000000000 */
[----:B------:R-:W-:Y:S01]  /*0330*/  FFMA R2, R5, R2, R12 ;  /* 0x0000000205027223 */ /* 0x000fe2000000000c */
[----:B-1----:R-:W-:Y:S06]  /*0340*/  @!P0 BRA `(.L_x_14) ;  /* 0x00000000000c8947 */ /* 0x002fec0003800000 */
[----:B------:R-:W-:-:S07]  /*0350*/  MOV R2, 0x370 ;  /* 0x0000037000027802 */ /* 0x000fce0000000f00 */
[----:B------:R-:W-:Y:S05]  /*0360*/  CALL.REL.NOINC `($__internal_2_$__cuda_sm3x_div_rn_noftz_f32_slowpath) ;  /* 0x0000000800a47944 */ /* 0x000fea0003c00000 */
[----:B------:R-:W-:-:S07]  /*0370*/  IMAD.MOV.U32 R2, RZ, RZ, R0 ;  /* 0x000000ffff027224 */ /* 0x000fce00078e0000 */
.L_x_14:
[----:B------:R-:W-:Y:S05]  /*0380*/  BSYNC.RECONVERGENT B0 ;  /* 0x0000000000007941 */ /* 0x000fea0003800200 */
.L_x_13:
[----:B------:R-:W-:Y:S01]  /*0390*/  VIADD R0, R2, 0xf3000000 ;  /* 0xf300000002007836 */ /* 0x000fe20000000000 */
[----:B------:R0:W1:Y:S01]  /*03a0*/  MUFU.RSQ R5, R2 ;  /* 0x0000000200057308 */ /* 0x0000620000001400 */
[----:B------:R-:W-:Y:S03]  /*03b0*/  BSSY.RECONVERGENT B0, `(.L_x_15) ;  /* 0x000000b000007945 */ /* 0x000fe60003800200 */
[----:B------:R-:W-:-:S13]  /*03c0*/  ISETP.GT.U32.AND P0, PT, R0, 0x727fffff, PT ;  /* 0x727fffff0000780c */ /* 0x000fda0003f04070 */
[----:B01----:R-:W-:Y:S05]  /*03d0*/  @!P0 BRA `(.L_x_16) ;  /* 0x0000000000108947 */ /* 0x003fea0003800000 */
[----:B------:R-:W-:Y:S01]  /*03e0*/  IMAD.MOV.U32 R0, RZ, RZ, R2 ;  /* 0x000000ffff007224 */ /* 0x000fe200078e0002 */
[----:B------:R-:W-:-:S07]  /*03f0*/  MOV R10, 0x410 ;  /* 0x00000410000a7802 */ /* 0x000fce0000000f00 */
[----:B------:R-:W-:Y:S05]  /*0400*/  CALL.REL.NOINC `($__internal_1_$__cuda_sm20_sqrt_rn_f32_slowpath) ;  /* 0x0000000800207944 */ /* 0x000fea0003c00000 */
[----:B------:R-:W-:Y:S05]  /*0410*/  BRA `(.L_x_17) ;  /* 0x0000000000107947 */ /* 0x000fea0003800000 */
.L_x_16:
[C---:B------:R-:W-:Y:S01]  /*0420*/  FMUL.FTZ R3, R5.reuse, R2 ;  /* 0x0000000205037220 */ /* 0x040fe20000410000 */
[----:B------:R-:W-:-:S03]  /*0430*/  FMUL.FTZ R5, R5, 0.5 ;  /* 0x3f00000005057820 */ /* 0x000fc60000410000 */
[----:B------:R-:W-:-:S04]  /*0440*/  FFMA R0, -R3, R3, R2 ;  /* 0x0000000303007223 */ /* 0x000fc80000000102 */
[----:B------:R-:W-:-:S07]  /*0450*/  FFMA R0, R0, R5, R3 ;  /* 0x0000000500007223 */ /* 0x000fce0000000003 */
.L_x_17:
[----:B------:R-:W-:Y:S05]  /*0460*/  BSYNC.RECONVERGENT B0 ;  /* 0x0000000000007941 */ /* 0x000fea0003800200 */
.L_x_15:
[----:B------:R-:W0:Y:S01]  /*0470*/  F2F.F64.F32 R8, R0 ;  /* 0x0000000000087310 */ /* 0x000e220000201800 */
[----:B------:R-:W-:Y:S01]  /*0480*/  UMOV UR6, 0x9abcaf48 ;  /* 0x9abcaf4800067882 */ /* 0x000fe20000000000 */
[----:B------:R-:W-:Y:S01]  /*0490*/  UMOV UR7, 0x3e7ad7f2 ;  /* 0x3e7ad7f200077882 */ /* 0x000fe20000000000 */
[----:B------:R-:W-:Y:S01]  /*04a0*/  IMAD.MOV.U32 R2, RZ, RZ, 0x1 ;  /* 0x00000001ff027424 */ /* 0x000fe200078e00ff */
[----:B------:R-:W-:Y:S01]  /*04b0*/  FSETP.GEU.AND P1, PT, |R7|, 6.5827683646048100446e-37, PT ;  /* 0x036000000700780b */ /* 0x000fe20003f2e200 */
[----:B------:R-:W-:Y:S01]  /*04c0*/  BSSY.RECONVERGENT B0, `(.L_x_18) ;  /* 0x0000016000007945 */ /* 0x000fe20003800200 */
[----:B0-----:R-:W-:-:S06]  /*04d0*/  DADD R8, R8, UR6 ;  /* 0x0000000608087e29 */ /* 0x001fcc0008000000 */
[----:B------:R-:W0:Y:S02]  /*04e0*/  MUFU.RCP64H R3, R9 ;  /* 0x0000000900037308 */ /* 0x000e240000001800 */
[----:B0-----:R-:W-:-:S08]  /*04f0*/  DFMA R10, -R8, R2, 1 ;  /* 0x3ff00000080a742b */ /* 0x001fd00000000102 */
[----:B------:R-:W-:-:S08]  /*0500*/  DFMA R10, R10, R10, R10 ;  /* 0x0000000a0a0a722b */ /* 0x000fd0000000000a */
[----:B------:R-:W-:-:S08]  /*0510*/  DFMA R10, R2, R10, R2 ;  /* 0x0000000a020a722b */ /* 0x000fd00000000002 */
[----:B------:R-:W-:-:S08]  /*0520*/  DFMA R2, -R8, R10, 1 ;  /* 0x3ff000000802742b */ /* 0x000fd0000000010a */
[----:B------:R-:W-:-:S08]  /*0530*/  DFMA R2, R10, R2, R10 ;  /* 0x000000020a02722b */ /* 0x000fd0000000000a */
[----:B------:R-:W-:-:S08]  /*0540*/  DMUL R10, R6, R2 ;  /* 0x00000002060a7228 */ /* 0x000fd00000000000 */
[----:B------:R-:W-:-:S08]  /*0550*/  DFMA R12, -R8, R10, R6 ;  /* 0x0000000a080c722b */ /* 0x000fd00000000106 */
[----:B------:R-:W-:-:S10]  /*0560*/  DFMA R2, R2, R12, R10 ;  /* 0x0000000c0202722b */ /* 0x000fd4000000000a */
[----:B------:R-:W-:-:S05]  /*0570*/  FFMA R0, RZ, R9, R3 ;  /* 0x00000009ff007223 */ /* 0x000fca0000000003 */
[----:B------:R-:W-:-:S13]  /*0580*/  FSETP.GT.AND P0, PT, |R0|, 1.469367938527859385e-39, PT ;  /* 0x001000000000780b */ /* 0x000fda0003f04200 */
[----:B------:R-:W-:Y:S05]  /*0590*/  @P0 BRA P1, `(.L_x_19) ;  /* 0x0000000000200947 */ /* 0x000fea0000800000 */
[----:B------:R-:W-:Y:S01]  /*05a0*/  IMAD.MOV.U32 R5, RZ, RZ, R6 ;  /* 0x000000ffff057224 */ /* 0x000fe200078e0006 */
[----:B------:R-:W-:Y:S01]  /*05b0*/  MOV R0, 0x600 ;  /* 0x0000060000007802 */ /* 0x000fe20000000f00 */
[----:B------:R-:W-:Y:S02]  /*05c0*/  IMAD.MOV.U32 R10, RZ, RZ, R7 ;  /* 0x000000ffff0a7224 */ /* 0x000fe400078e0007 */
[----:B------:R-:W-:Y:S02]  /*05d0*/  IMAD.MOV.U32 R6, RZ, RZ, R8 ;  /* 0x000000ffff067224 */ /* 0x000fe400078e0008 */
[----:B------:R-:W-:-:S07]  /*05e0*/  IMAD.MOV.U32 R7, RZ, RZ, R9 ;  /* 0x000000ffff077224 */ /* 0x000fce00078e0009 */
[----:B------:R-:W-:Y:S05]  /*05f0*/  CALL.REL.NOINC `($__internal_0_$__cuda_sm20_div_rn_f64_full) ;  /* 0x00000000002c7944 */ /* 0x000fea0003c00000 */
[----:B------:R-:W-:Y:S02]  /*0600*/  IMAD.MOV.U32 R2, RZ, RZ, R12 ;  /* 0x000000ffff027224 */ /* 0x000fe400078e000c */
[----:B------:R-:W-:-:S07]  /*0610*/  IMAD.MOV.U32 R3, RZ, RZ, R13 ;  /* 0x000000ffff037224 */ /* 0x000fce00078e000d */
.L_x_19:
[----:B------:R-:W-:Y:S05]  /*0620*/  BSYNC.RECONVERGENT B0 ;  /* 0x0000000000007941 */ /* 0x000fea0003800200 */
.L_x_18:
[----:B------:R-:W0:Y:S02]  /*0630*/  LDC.64 R6, c[0x0][0x3a0] ;  /* 0x0000e800ff067b82 */ /* 0x000e240000000a00 */
[----:B0-----:R-:W-:-:S05]  /*0640*/  IMAD.WIDE R4, R4, 0x4, R6 ;  /* 0x0000000404047825 */ /* 0x001fca00078e0206 */
[----:B------:R-:W2:Y:S02]  /*0650*/  LDG.E R0, desc[UR4][R4.64] ;  /* 0x0000000404007981 */ /* 0x000ea4000c1e1900 */
[----:B--2---:R-:W0:Y:S02]  /*0660*/  F2F.F64.F32 R6, R0 ;  /* 0x0000000000067310 */ /* 0x004e240000201800 */
[----:B0-----:R-:W-:-:S10]  /*0670*/  DADD R6, R6, -R2 ;  /* 0x0000000006067229 */ /* 0x001fd40000000802 */
[----:B------:R-:W0:Y:S02]  /*0680*/  F2F.F32.F64 R7, R6 ;  /* 0x0000000600077310 */ /* 0x000e240000301000 */
[----:B0-----:R-:W-:Y:S01]  /*0690*/  STG.E desc[UR4][R4.64], R7 ;  /* 0x0000000704007986 */ /* 0x001fe2000c101904 */
[----:B------:R-:W-:Y:S05]  /*06a0*/  EXIT ;  /* 0x000000000000794d */ /* 0x000fea0003800000 */
        .weak           $__internal_0_$__cuda_sm20_div_rn_f64_full
        .type           $__internal_0_$__cuda_sm20_div_rn_f64_full,@function
        .size           $__internal_0_$__cuda_sm20_div_rn_f64_full,($__internal_1_$__cuda_sm20_sqrt_rn_f32_slowpath - $__internal_0_$__cuda_sm20_div_rn_f64_full)
$__internal_0_$__cuda_sm20_div_rn_f64_full:
[C---:B------:R-:W-:Y:S01]  /*06b0*/  FSETP.GEU.AND P0, PT, |R7|.reuse, 1.469367938527859385e-39, PT ;  /* 0x001000000700780b */ /* 0x040fe20003f0e200 */
[----:B------:R-:W-:Y:S01]  /*06c0*/  IMAD.MOV.U32 R9, RZ, RZ, R10 ;  /* 0x000000ffff097224 */ /* 0x000fe200078e000a */
[C---:B------:R-:W-:Y:S01]  /*06d0*/  LOP3.LUT R2, R7.reuse, 0x800fffff, RZ, 0xc0, !PT ;  /* 0x800fffff07027812 */ /* 0x040fe200078ec0ff */
[----:B------:R-:W-:Y:S01]  /*06e0*/  IMAD.MOV.U32 R16, RZ, RZ, 0x1 ;  /* 0x00000001ff107424 */ /* 0x000fe200078e00ff */
[----:B------:R-:W-:Y:S01]  /*06f0*/  LOP3.LUT R14, R7, 0x7ff00000, RZ, 0xc0, !PT ;  /* 0x7ff00000070e7812 */ /* 0x000fe200078ec0ff */
[----:B------:R-:W-:Y:S01]  /*0700*/  IMAD.MOV.U32 R8, RZ, RZ, R5 ;  /* 0x000000ffff087224 */ /* 0x000fe200078e0005 */
[----:B------:R-:W-:Y:S01]  /*0710*/  LOP3.LUT R3, R2, 0x3ff00000, RZ, 0xfc, !PT ;  /* 0x3ff0000002037812 */ /* 0x000fe200078efcff */
[----:B------:R-:W-:Y:S01]  /*0720*/  IMAD.MOV.U32 R2, RZ, RZ, R6 ;  /* 0x000000ffff027224 */ /* 0x000fe200078e0006 */
[C---:B------:R-:W-:Y:S01]  /*0730*/  FSETP.GEU.AND P2, PT, |R9|.reuse, 1.469367938527859385e-39, PT ;  /* 0x001000000900780b */ /* 0x040fe20003f4e200 */
[----:B------:R-:W-:Y:S01]  /*0740*/  BSSY.RECONVERGENT B1, `(.L_x_20) ;  /* 0x0000051000017945 */ /* 0x000fe20003800200 */
[----:B------:R-:W-:-:S03]  /*0750*/  LOP3.LUT R5, R9, 0x7ff00000, RZ, 0xc0, !PT ;  /* 0x7ff0000009057812 */ /* 0x000fc600078ec0ff */
[----:B------:R-:W-:Y:S01]  /*0760*/  @!P0 DMUL R2, R6, 8.98846567431157953865e+307 ;  /* 0x7fe0000006028828 */ /* 0x000fe20000000000 */
[----:B------:R-:W-:-:S05]  /*0770*/  ISETP.GE.U32.AND P1, PT, R5, R14, PT ;  /* 0x0000000e0500720c */ /* 0x000fca0003f26070 */
[----:B------:R-:W0:Y:S02]  /*0780*/  MUFU.RCP64H R17, R3 ;  /* 0x0000000300117308 */ /* 0x000e240000001800 */
[----:B------:R-:W-:Y:S01]  /*0790*/  @!P2 LOP3.LUT R12, R7, 0x7ff00000, RZ, 0xc0, !PT ;  /* 0x7ff00000070ca812 */ /* 0x000fe200078ec0ff */
[----:B------:R-:W-:-:S03]  /*07a0*/  @!P2 IMAD.MOV.U32 R18, RZ, RZ, RZ ;  /* 0x000000ffff12a224 */ /* 0x000fc600078e00ff */
[----:B------:R-:W-:Y:S01]  /*07b0*/  @!P2 ISETP.GE.U32.AND P3, PT, R5, R12, PT ;  /* 0x0000000c0500a20c */ /* 0x000fe20003f66070 */
[----:B------:R-:W-:-:S05]  /*07c0*/  IMAD.MOV.U32 R12, RZ, RZ, 0x1ca00000 ;  /* 0x1ca00000ff0c7424 */ /* 0x000fca00078e00ff */
[----:B------:R-:W-:-:S04]  /*07d0*/  @!P2 SEL R13, R12, 0x63400000, !P3 ;  /* 0x634000000c0da807 */ /* 0x000fc80005800000 */
[----:B------:R-:W-:Y:S01]  /*07e0*/  @!P2 LOP3.LUT R13, R13, 0x80000000, R9, 0xf8, !PT ;  /* 0x800000000d0da812 */ /* 0x000fe200078ef809 */
[----:B0-----:R-:W-:-:S03]  /*07f0*/  DFMA R10, R16, -R2, 1 ;  /* 0x3ff00000100a742b */ /* 0x001fc60000000802 */
[----:B------:R-:W-:-:S05]  /*0800*/  @!P2 LOP3.LUT R19, R13, 0x100000, RZ, 0xfc, !PT ;  /* 0x001000000d13a812 */ /* 0x000fca00078efcff */
[----:B------:R-:W-:-:S08]  /*0810*/  DFMA R10, R10, R10, R10 ;  /* 0x0000000a0a0a722b */ /* 0x000fd0000000000a */
[----:B------:R-:W-:Y:S01]  /*0820*/  DFMA R16, R16, R10, R16 ;  /* 0x0000000a1010722b */ /* 0x000fe20000000010 */
[----:B------:R-:W-:Y:S01]  /*0830*/  SEL R11, R12, 0x63400000, !P1 ;  /* 0x634000000c0b7807 */ /* 0x000fe20004800000 */
[----:B------:R-:W-:-:S03]  /*0840*/  IMAD.MOV.U32 R10, RZ, RZ, R8 ;  /* 0x000000ffff0a7224 */ /* 0x000fc600078e0008 */
[----:B------:R-:W-:-:S03]  /*0850*/  LOP3.LUT R11, R11, 0x800fffff, R9, 0xf8, !PT ;  /* 0x800fffff0b0b7812 */ /* 0x000fc600078ef809 */
[----:B------:R-:W-:-:S03]  /*0860*/  DFMA R20, R16, -R2, 1 ;  /* 0x3ff000001014742b */ /* 0x000fc60000000802 */
[----:B------:R-:W-:-:S05]  /*0870*/  @!P2 DFMA R10, R10, 2, -R18 ;  /* 0x400000000a0aa82b */ /* 0x000fca0000000812 */
[----:B------:R-:W-:Y:S01]  /*0880*/  DFMA R16, R16, R20, R16 ;  /* 0x000000141010722b */ /* 0x000fe20000000010 */
[----:B------:R-:W-:Y:S02]  /*0890*/  IMAD.MOV.U32 R21, RZ, RZ, R5 ;  /* 0x000000ffff157224 */ /* 0x000fe400078e0005 */
[----:B------:R-:W-:Y:S01]  /*08a0*/  IMAD.MOV.U32 R20, RZ, RZ, R14 ;  /* 0x000000ffff147224 */ /* 0x000fe200078e000e */
[----:B------:R-:W-:Y:S02]  /*08b0*/  @!P0 LOP3.LUT R20, R3, 0x7ff00000, RZ, 0xc0, !PT ;  /* 0x7ff0000003148812 */ /* 0x000fe400078ec0ff */
[----:B------:R-:W-:Y:S02]  /*08c0*/  @!P2 LOP3.LUT R21, R11, 0x7ff00000, RZ, 0xc0, !PT ;  /* 0x7ff000000b15a812 */ /* 0x000fe400078ec0ff */
[----:B------:R-:W-:Y:S01]  /*08d0*/  DMUL R18, R16, R10 ;  /* 0x0000000a10127228 */ /* 0x000fe20000000000 */
[----:B------:R-:W-:Y:S02]  /*08e0*/  VIADD R22, R20, 0xffffffff ;  /* 0xffffffff14167836 */ /* 0x000fe40000000000 */
[----:B------:R-:W-:-:S05]  /*08f0*/  VIADD R13, R21, 0xffffffff ;  /* 0xffffffff150d7836 */ /* 0x000fca0000000000 */
[----:B------:R-:W-:Y:S01]  /*0900*/  DFMA R14, R18, -R2, R10 ;  /* 0x80000002120e722b */ /* 0x000fe2000000000a */
[----:B------:R-:W-:-:S04]  /*0910*/  ISETP.GT.U32.AND P0, PT, R13, 0x7feffffe, PT ;  /* 0x7feffffe0d00780c */ /* 0x000fc80003f04070 */
[----:B------:R-:W-:-:S03]  /*0920*/  ISETP.GT.U32.OR P0, PT, R22, 0x7feffffe, P0 ;  /* 0x7feffffe1600780c */ /* 0x000fc60000704470 */
[----:B------:R-:W-:-:S10]  /*0930*/  DFMA R14, R16, R14, R18 ;  /* 0x0000000e100e722b */ /* 0x000fd40000000012 */
[----:B------:R-:W-:Y:S05]  /*0940*/  @P0 BRA `(.L_x_21) ;  /* 0x00000000006c0947 */ /* 0x000fea0003800000 */
[----:B------:R-:W-:-:S04]  /*0950*/  LOP3.LUT R16, R7, 0x7ff00000, RZ, 0xc0, !PT ;  /* 0x7ff0000007107812 */ /* 0x000fc800078ec0ff */
[CC--:B------:R-:W-:Y:S02]  /*0960*/  VIADDMNMX R8, R5.reuse, -R16.reuse, 0xb9600000, !PT ;  /* 0xb960000005087446 */ /* 0x0c0fe40007800910 */
[----:B------:R-:W-:Y:S02]  /*0970*/  ISETP.GE.U32.AND P0, PT, R5, R16, PT ;  /* 0x000000100500720c */ /* 0x000fe40003f06070 */
[----:B------:R-:W-:Y:S02]  /*0980*/  VIMNMX R8, PT, PT, R8, 0x46a00000, PT ;  /* 0x46a0000008087848 */ /* 0x000fe40003fe0100 */
[----:B------:R-:W-:-:S05]  /*0990*/  SEL R5, R12, 0x63400000, !P0 ;  /* 0x634000000c057807 */ /* 0x000fca0004000000 */
[----:B------:R-:W-:Y:S02]  /*09a0*/  IMAD.IADD R5, R8, 0x1, -R5 ;  /* 0x0000000108057824 */ /* 0x000fe400078e0a05 */
[----:B------:R-:W-:Y:S02]  /*09b0*/  IMAD.MOV.U32 R8, RZ, RZ, RZ ;  /* 0x000000ffff087224 */ /* 0x000fe400078e00ff */
[----:B------:R-:W-:-:S06]  /*09c0*/  VIADD R9, R5, 0x7fe00000 ;  /* 0x7fe0000005097836 */ /* 0x000fcc0000000000 */
[----:B------:R-:W-:-:S10]  /*09d0*/  DMUL R12, R14, R8 ;  /* 0x000000080e0c7228 */ /* 0x000fd40000000000 */
[----:B------:R-:W-:-:S13]  /*09e0*/  FSETP.GTU.AND P0, PT, |R13|, 1.469367938527859385e-39, PT ;  /* 0x001000000d00780b */ /* 0x000fda0003f0c200 */
[----:B------:R-:W-:Y:S05]  /*09f0*/  @P0 BRA `(.L_x_22) ;  /* 0x0000000000940947 */ /* 0x000fea0003800000 */
[----:B------:R-:W-:Y:S01]  /*0a00*/  DFMA R2, R14, -R2, R10 ;  /* 0x800000020e02722b */ /* 0x000fe2000000000a */
[----:B------:R-:W-:-:S09]  /*0a10*/  IMAD.MOV.U32 R8, RZ, RZ, RZ ;  /* 0x000000ffff087224 */ /* 0x000fd200078e00ff */
[C---:B------:R-:W-:Y:S02]  /*0a20*/  FSETP.NEU.AND P0, PT, R3.reuse, RZ, PT ;  /* 0x000000ff0300720b */ /* 0x040fe40003f0d000 */
[----:B------:R-:W-:-:S04]  /*0a30*/  LOP3.LUT R7, R3, 0x80000000, R7, 0x48, !PT ;  /* 0x8000000003077812 */ /* 0x000fc800078e4807 */
[----:B------:R-:W-:-:S07]  /*0a40*/  LOP3.LUT R9, R7, R9, RZ, 0xfc, !PT ;  /* 0x0000000907097212 */ /* 0x000fce00078efcff */
[----:B------:R-:W-:Y:S05]  /*0a50*/  @!P0 BRA `(.L_x_22) ;  /* 0x00000000007c8947 */ /* 0x000fea0003800000 */
[----:B------:R-:W-:Y:S01]  /*0a60*/  IMAD.MOV R3, RZ, RZ, -R5 ;  /* 0x000000ffff037224 */ /* 0x000fe200078e0a05 */
[----:B------:R-:W-:Y:S01]  /*0a70*/  DMUL.RP R8, R14, R8 ;  /* 0x000000080e087228 */ /* 0x000fe20000008000 */
[----:B------:R-:W-:-:S06]  /*0a80*/  IMAD.MOV.U32 R2, RZ, RZ, RZ ;  /* 0x000000ffff027224 */ /* 0x000fcc00078e00ff */
[----:B------:R-:W-:-:S03]  /*0a90*/  DFMA R2, R12, -R2, R14 ;  /* 0x800000020c02722b */ /* 0x000fc6000000000e */
[----:B------:R-:W-:-:S03]  /*0aa0*/  LOP3.LUT R7, R9, R7, RZ, 0x3c, !PT ;  /* 0x0000000709077212 */ /* 0x000fc600078e3cff */
[----:B------:R-:W-:-:S04]  /*0ab0*/  IADD3 R2, PT, PT, -R5, -0x43300000, RZ ;  /* 0xbcd0000005027810 */ /* 0x000fc80007ffe1ff */
[----:B------:R-:W-:-:S04]  /*0ac0*/  FSETP.NEU.AND P0, PT, |R3|, R2, PT ;  /* 0x000000020300720b */ /* 0x000fc80003f0d200 */
[----:B------:R-:W-:Y:S02]  /*0ad0*/  FSEL R12, R8, R12, !P0 ;  /* 0x0000000c080c7208 */ /* 0x000fe40004000000 */
[----:B------:R-:W-:Y:S01]  /*0ae0*/  FSEL R13, R7, R13, !P0 ;  /* 0x0000000d070d7208 */ /* 0x000fe20004000000 */
[----:B------:R-:W-:Y:S06]  /*0af0*/  BRA `(.L_x_22) ;  /* 0x0000000000547947 */ /* 0x000fec0003800000 */
.L_x_21:
[----:B------:R-:W-:-:S14]  /*0b00*/  DSETP.NAN.AND P0, PT, R8, R8, PT ;  /* 0x000000080800722a */ /* 0x000fdc0003f08000 */
[----:B------:R-:W-:Y:S05]  /*0b10*/  @P0 BRA `(.L_x_23) ;  /* 0x0000000000440947 */ /* 0x000fea0003800000 */
[----:B------:R-:W-:-:S14]  /*0b20*/  DSETP.NAN.AND P0, PT, R6, R6, PT ;  /* 0x000000060600722a */ /* 0x000fdc0003f08000 */
[----:B------:R-:W-:Y:S05]  /*0b30*/  @P0 BRA `(.L_x_24) ;  /* 0x0000000000300947 */ /* 0x000fea0003800000 */
[----:B------:R-:W-:Y:S01]  /*0b40*/  ISETP.NE.AND P0, PT, R21, R20, PT ;  /* 0x000000141500720c */ /* 0x000fe20003f05270 */
[----:B------:R-:W-:Y:S01]  /*0b50*/  IMAD.MOV.U32 R13, RZ, RZ, -0x80000 ;  /* 0xfff80000ff0d7424 */ /* 0x000fe200078e00ff */
[----:B------:R-:W-:-:S11]  /*0b60*/  MOV R12, 0x0 ;  /* 0x00000000000c7802 */ /* 0x000fd60000000f00 */
[----:B------:R-:W-:Y:S05]  /*0b70*/  @!P0 BRA `(.L_x_22) ;  /* 0x0000000000348947 */ /* 0x000fea0003800000 */
[----:B------:R-:W-:Y:S02]  /*0b80*/  ISETP.NE.AND P0, PT, R21, 0x7ff00000, PT ;  /* 0x7ff000001500780c */ /* 0x000fe40003f05270 */
[----:B------:R-:W-:Y:S02]  /*0b90*/  LOP3.LUT R13, R9, 0x80000000, R7, 0x48, !PT ;  /* 0x80000000090d7812 */ /* 0x000fe400078e4807 */
[----:B------:R-:W-:-:S13]  /*0ba0*/  ISETP.EQ.OR P0, PT, R20, RZ, !P0 ;  /* 0x000000ff1400720c */ /* 0x000fda0004702670 */
[----:B------:R-:W-:Y:S01]  /*0bb0*/  @P0 LOP3.LUT R2, R13, 0x7ff00000, RZ, 0xfc, !PT ;  /* 0x7ff000000d020812 */ /* 0x000fe200078efcff */
[----:B------:R-:W-:Y:S02]  /*0bc0*/  @!P0 IMAD.MOV.U32 R12, RZ, RZ, RZ ;  /* 0x000000ffff0c8224 */ /* 0x000fe400078e00ff */
[----:B------:R-:W-:Y:S02]  /*0bd0*/  @P0 IMAD.MOV.U32 R12, RZ, RZ, RZ ;  /* 0x000000ffff0c0224 */ /* 0x000fe400078e00ff */
[----:B------:R-:W-:Y:S01]  /*0be0*/  @P0 IMAD.MOV.U32 R13, RZ, RZ, R2 ;  /* 0x000000ffff0d0224 */ /* 0x000fe200078e0002 */
[----:B------:R-:W-:Y:S06]  /*0bf0*/  BRA `(.L_x_22) ;  /* 0x0000000000147947 */ /* 0x000fec0003800000 */
.L_x_24:
[----:B------:R-:W-:Y:S01]  /*0c00*/  LOP3.LUT R13, R7, 0x80000, RZ, 0xfc, !PT ;  /* 0x00080000070d7812 */ /* 0x000fe200078efcff */
[----:B------:R-:W-:Y:S01]  /*0c10*/  IMAD.MOV.U32 R12, RZ, RZ, R6 ;  /* 0x000000ffff0c7224 */ /* 0x000fe200078e0006 */
[----:B------:R-:W-:Y:S06]  /*0c20*/  BRA `(.L_x_22) ;  /* 0x0000000000087947 */ /* 0x000fec0003800000 */
.L_x_23:
[----:B------:R-:W-:Y:S01]  /*0c30*/  LOP3.LUT R13, R9, 0x80000, RZ, 0xfc, !PT ;  /* 0x00080000090d7812 */ /* 0x000fe200078efcff */
[----:B------:R-:W-:-:S07]  /*0c40*/  IMAD.MOV.U32 R12, RZ, RZ, R8 ;  /* 0x000000ffff0c7224 */ /* 0x000fce00078e0008 */
.L_x_22:
[----:B------:R-:W-:Y:S05]  /*0c50*/  BSYNC.RECONVERGENT B1 ;  /* 0x0000000000017941 */ /* 0x000fea0003800200 */
.L_x_20:
[----:B------:R-:W-:Y:S02]  /*0c60*/  IMAD.MOV.U32 R2, RZ, RZ, R0 ;  /* 0x000000ffff027224 */ /* 0x000fe400078e0000 */
[----:B------:R-:W-:-:S04]  /*0c70*/  IMAD.MOV.U32 R3, RZ, RZ, 0x0 ;  /* 0x00000000ff037424 */ /* 0x000fc800078e00ff */
[----:B------:R-:W-:Y:S05]  /*0c80*/  RET.REL.NODEC R2 `(subDivSqrtNorm) ;  /* 0xfffffff002dc7950 */ /* 0x000fea0003c3ffff */
        .weak           $__internal_1_$__cuda_sm20_sqrt_rn_f32_slowpath
        .type           $__internal_1_$__cuda_sm20_sqrt_rn_f32_slowpath,@function
        .size           $__internal_1_$__cuda_sm20_sqrt_rn_f32_slowpath,($__internal_2_$__cuda_sm3x_div_rn_noftz_f32_slowpath - $__internal_1_$__cuda_sm20_sqrt_rn_f32_slowpath)
$__internal_1_$__cuda_sm20_sqrt_rn_f32_slowpath:
[----:B------:R-:W-:-:S13]  /*0c90*/  LOP3.LUT P0, RZ, R0, 0x7fffffff, RZ, 0xc0, !PT ;  /* 0x7fffffff00ff7812 */ /* 0x000fda000780c0ff */
[----:B------:R-:W-:Y:S01]  /*0ca0*/  @!P0 IMAD.MOV.U32 R2, RZ, RZ, R0 ;  /* 0x000000ffff028224 */ /* 0x000fe200078e0000 */
[----:B------:R-:W-:Y:S06]  /*0cb0*/  @!P0 BRA `(.L_x_25) ;  /* 0x0000000000408947 */ /* 0x000fec0003800000 */
[----:B------:R-:W-:-:S13]  /*0cc0*/  FSETP.GEU.FTZ.AND P0, PT, R0, RZ, PT ;  /* 0x000000ff0000720b */ /* 0x000fda0003f1e000 */
[----:B------:R-:W-:Y:S01]  /*0cd0*/  @!P0 IMAD.MOV.U32 R2, RZ, RZ, 0x7fffffff ;  /* 0x7fffffffff028424 */ /* 0x000fe200078e00ff */
[----:B------:R-:W-:Y:S06]  /*0ce0*/  @!P0 BRA `(.L_x_25) ;  /* 0x0000000000348947 */ /* 0x000fec0003800000 */
[----:B------:R-:W-:-:S13]  /*0cf0*/  FSETP.GTU.FTZ.AND P0, PT, |R0|, +INF , PT ;  /* 0x7f8000000000780b */ /* 0x000fda0003f1c200 */
[----:B------:R-:W-:Y:S01]  /*0d00*/  @P0 FADD.FTZ R2, R0, 1 ;  /* 0x3f80000000020421 */ /* 0x000fe20000010000 */
[----:B------:R-:W-:Y:S06]  /*0d10*/  @P0 BRA `(.L_x_25) ;  /* 0x0000000000280947 */ /* 0x000fec0003800000 */
[----:B------:R-:W-:-:S13]  /*0d20*/  FSETP.NEU.FTZ.AND P0, PT, |R0|, +INF , PT ;  /* 0x7f8000000000780b */ /* 0x000fda0003f1d200 */
[----:B------:R-:W-:-:S04]  /*0d30*/  @P0 FFMA R3, R0, 1.84467440737095516160e+19, RZ ;  /* 0x5f80000000030823 */ /* 0x000fc800000000ff */
[----:B------:R-:W0:Y:S02]  /*0d40*/  @P0 MUFU.RSQ R2, R3 ;  /* 0x0000000300020308 */ /* 0x000e240000001400 */
[----:B0-----:R-:W-:Y:S01]  /*0d50*/  @P0 FMUL.FTZ R8, R3, R2 ;  /* 0x0000000203080220 */ /* 0x001fe20000410000 */
[----:B------:R-:W-:Y:S01]  /*0d60*/  @P0 FMUL.FTZ R9, R2, 0.5 ;  /* 0x3f00000002090820 */ /* 0x000fe20000410000 */
[----:B------:R-:W-:Y:S02]  /*0d70*/  @!P0 IMAD.MOV.U32 R2, RZ, RZ, R0 ;  /* 0x000000ffff028224 */ /* 0x000fe400078e0000 */
[----:B------:R-:W-:-:S04]  /*0d80*/  @P0 FADD.FTZ R5, -R8, -RZ ;  /* 0x800000ff08050221 */ /* 0x000fc80000010100 */
[----:B------:R-:W-:-:S04]  /*0d90*/  @P0 FFMA R5, R8, R5, R3 ;  /* 0x0000000508050223 */ /* 0x000fc80000000003 */
[----:B------:R-:W-:-:S04]  /*0da0*/  @P0 FFMA R5, R5, R9, R8 ;  /* 0x0000000905050223 */ /* 0x000fc80000000008 */
[----:B------:R-:W-:-:S07]  /*0db0*/  @P0 FMUL.FTZ R2, R5, 2.3283064365386962891e-10 ;  /* 0x2f80000005020820 */ /* 0x000fce0000410000 */
.L_x_25:
[----:B------:R-:W-:Y:S02]  /*0dc0*/  IMAD.MOV.U32 R0, RZ, RZ, R2 ;  /* 0x000000ffff007224 */ /* 0x000fe400078e0002 */
[----:B------:R-:W-:Y:S02]  /*0dd0*/  IMAD.MOV.U32 R2, RZ, RZ, R10 ;  /* 0x000000ffff027224 */ /* 0x000fe400078e000a */
[----:B------:R-:W-:-:S04]  /*0de0*/  IMAD.MOV.U32 R3, RZ, RZ, 0x0 ;  /* 0x00000000ff037424 */ /* 0x000fc800078e00ff */
[----:B------:R-:W-:Y:S05]  /*0df0*/  RET.REL.NODEC R2 `(subDivSqrtNorm) ;  /* 0xfffffff002807950 */ /* 0x000fea0003c3ffff */
        .weak           $__internal_2_$__cuda_sm3x_div_rn_noftz_f32_slowpath
        .type           $__internal_2_$__cuda_sm3x_div_rn_noftz_f32_slowpath,@function
        .size           $__internal_2_$__cuda_sm3x_div_rn_noftz_f32_slowpath,(.L_x_305 - $__internal_2_$__cuda_sm3x_div_rn_noftz_f32_slowpath)
$__internal_2_$__cuda_sm3x_div_rn_noftz_f32_slowpath:
[----:B------:R-:W0:Y:S01]  /*0e00*/  LDC R3, c[0x0][0x398] ;  /* 0x0000e600ff037b82 */ /* 0x000e220000000800 */
[----:B------:R-:W-:Y:S01]  /*0e10*/  SHF.R.U32.HI R5, RZ, 0x17, R0 ;  /* 0x00000017ff057819 */ /* 0x000fe20000011600 */
[----:B------:R-:W1:Y:S01]  /*0e20*/  LDCU UR6, c[0x0][0x398] ;  /* 0x00007300ff0677ac */ /* 0x000e620008000800 */
[----:B------:R-:W-:Y:S01]  /*0e30*/  BSSY.RECONVERGENT B1, `(.L_x_26) ;  /* 0x0000064000017945 */ /* 0x000fe20003800200 */
[----:B------:R-:W-:Y:S02]  /*0e40*/  MOV R9, R0 ;  /* 0x0000000000097202 */ /* 0x000fe40000000f00 */
[----:B------:R-:W-:-:S05]  /*0e50*/  LOP3.LUT R5, R5, 0xff, RZ, 0xc0, !PT ;  /* 0x000000ff05057812 */ /* 0x000fca00078ec0ff */
[----:B------:R-:W-:Y:S02]  /*0e60*/  VIADD R12, R5, 0xffffffff ;  /* 0xffffffff050c7836 */ /* 0x000fe40000000000 */
[----:B-1----:R-:W-:Y:S01]  /*0e70*/  IMAD.U32 R10, RZ, RZ, UR6 ;  /* 0x00000006ff0a7e24 */ /* 0x002fe2000f8e00ff */
[----:B0-----:R-:W-:-:S04]  /*0e80*/  SHF.R.U32.HI R8, RZ, 0x17, R3 ;  /* 0x00000017ff087819 */ /* 0x001fc80000011603 */
[----:B------:R-:W-:-:S05]  /*0e90*/  LOP3.LUT R8, R8, 0xff, RZ, 0xc0, !PT ;  /* 0x000000ff08087812 */ /* 0x000fca00078ec0ff */
[----:B------:R-:W-:-:S05]  /*0ea0*/  VIADD R13, R8, 0xffffffff ;  /* 0xffffffff080d7836 */ /* 0x000fca0000000000 */
[----:B------:R-:W-:-:S04]  /*0eb0*/  ISETP.GT.U32.AND P0, PT, R13, 0xfd, PT ;  /* 0x000000fd0d00780c */ /* 0x000fc80003f04070 */
[----:B------:R-:W-:-:S13]  /*0ec0*/  ISETP.GT.U32.OR P0, PT, R12, 0xfd, P0 ;  /* 0x000000fd0c00780c */ /* 0x000fda0000704470 */
[----:B------:R-:W-:Y:S01]  /*0ed0*/  @!P0 IMAD.MOV.U32 R11, RZ, RZ, RZ ;  /* 0x000000ffff0b8224 */ /* 0x000fe200078e00ff */
[----:B------:R-:W-:Y:S06]  /*0ee0*/  @!P0 BRA `(.L_x_27) ;  /* 0x00000000005c8947 */ /* 0x000fec0003800000 */
[----:B------:R-:W-:Y:S02]  /*0ef0*/  FSETP.GTU.FTZ.AND P1, PT, |R3|, +INF , PT ;  /* 0x7f8000000300780b */ /* 0x000fe40003f3c200 */
[----:B------:R-:W-:-:S04]  /*0f00*/  FSETP.GTU.FTZ.AND P0, PT, |R0|, +INF , PT ;  /* 0x7f8000000000780b */ /* 0x000fc80003f1c200 */
[----:B------:R-:W-:-:S13]  /*0f10*/  PLOP3.LUT P0, PT, P0, P1, PT, 0xf8, 0x8f ;  /* 0x00000000008f781c */ /* 0x000fda0000703f70 */
[----:B------:R-:W-:Y:S05]  /*0f20*/  @P0 BRA `(.L_x_28) ;  /* 0x00000004004c0947 */ /* 0x000fea0003800000 */
[----:B------:R-:W-:-:S13]  /*0f30*/  LOP3.LUT P0, RZ, R10, 0x7fffffff, R9, 0xc8, !PT ;  /* 0x7fffffff0aff7812 */ /* 0x000fda000780c809 */
[----:B------:R-:W-:Y:S05]  /*0f40*/  @!P0 BRA `(.L_x_29) ;  /* 0x00000004003c8947 */ /* 0x000fea0003800000 */
[C---:B------:R-:W-:Y:S02]  /*0f50*/  FSETP.NEU.FTZ.AND P2, PT, |R0|.reuse, +INF , PT ;  /* 0x7f8000000000780b */ /* 0x040fe40003f5d200 */
[----:B------:R-:W-:Y:S02]  /*0f60*/  FSETP.NEU.FTZ.AND P1, PT, |R3|, +INF , PT ;  /* 0x7f8000000300780b */ /* 0x000fe40003f3d200 */
[----:B------:R-:W-:-:S11]  /*0f70*/  FSETP.NEU.FTZ.AND P0, PT, |R0|, +INF , PT ;  /* 0x7f8000000000780b */ /* 0x000fd60003f1d200 */
[----:B------:R-:W-:Y:S05]  /*0f80*/  @!P1 BRA !P2, `(.L_x_29) ;  /* 0x00000004002c9947 */ /* 0x000fea0005000000 */
[----:B------:R-:W-:-:S04]  /*0f90*/  LOP3.LUT P2, RZ, R9, 0x7fffffff, RZ, 0xc0, !PT ;  /* 0x7fffffff09ff7812 */ /* 0x000fc8000784c0ff */
[----:B------:R-:W-:-:S13]  /*0fa0*/  PLOP3.LUT P1, PT, P1, P2, PT, 0x2f, 0xf2 ;  /* 0x0000000000f2781c */ /* 0x000fda0000f24577 */
[----:B------:R-:W-:Y:S05]  /*0fb0*/  @P1 BRA `(.L_x_30) ;  /* 0x0000000400181947 */ /* 0x000fea0003800000 */
[----:B------:R-:W-:-:S04]  /*0fc0*/  LOP3.LUT P1, RZ, R10, 0x7fffffff, RZ, 0xc0, !PT ;  /* 0x7fffffff0aff7812 */ /* 0x000fc8000782c0ff */
[----:B------:R-:W-:-:S13]  /*0fd0*/  PLOP3.LUT P0, PT, P0, P1, PT, 0x2f, 0xf2 ;  /* 0x0000000000f2781c */ /* 0x000fda0000702577 */
[----:B------:R-:W-:Y:S05]  /*0fe0*/  @P0 BRA `(.L_x_31) ;  /* 0x0000000400000947 */ /* 0x000fea0003800000 */
[----:B------:R-:W-:Y:S02]  /*0ff0*/  ISETP.GE.AND P0, PT, R12, RZ, PT ;  /* 0x000000ff0c00720c */ /* 0x000fe40003f06270 */
[----:B------:R-:W-:-:S11]  /*1000*/  ISETP.GE.AND P1, PT, R13, RZ, PT ;  /* 0x000000ff0d00720c */ /* 0x000fd60003f26270 */
[----:B------:R-:W-:Y:S02]  /*1010*/  @P0 IMAD.MOV.U32 R11, RZ, RZ, RZ ;  /* 0x000000ffff0b0224 */ /* 0x000fe400078e00ff */
[----:B------:R-:W-:Y:S01]  /*1020*/  @!P0 FFMA R9, R0, 1.84467440737095516160e+19, RZ ;  /* 0x5f80000000098823 */ /* 0x000fe200000000ff */
[----:B------:R-:W-:Y:S02]  /*1030*/  @!P0 IMAD.MOV.U32 R11, RZ, RZ, -0x40 ;  /* 0xffffffc0ff0b8424 */ /* 0x000fe400078e00ff */
[----:B------:R-:W-:Y:S02]  /*1040*/  @!P1 FFMA R10, R3, 1.84467440737095516160e+19, RZ ;  /* 0x5f800000030a9823 */ /* 0x000fe400000000ff */
[----:B------:R-:W-:-:S07]  /*1050*/  @!P1 VIADD R11, R11, 0x40 ;  /* 0x000000400b0b9836 */ /* 0x000fce0000000000 */
.L_x_27:
[----:B------:R-:W-:Y:S01]  /*1060*/  LEA R3, R8, 0xc0800000, 0x17 ;  /* 0xc080000008037811 */ /* 0x000fe200078eb8ff */
[----:B------:R-:W-:Y:S01]  /*1070*/  VIADD R5, R5, 0xffffff81 ;  /* 0xffffff8105057836 */ /* 0x000fe20000000000 */
[----:B------:R-:W-:Y:S03]  /*1080*/  BSSY.RECONVERGENT B2, `(.L_x_32) ;  /* 0x0000035000027945 */ /* 0x000fe60003800200 */
[----:B------:R-:W-:Y:S01]  /*1090*/  IMAD.IADD R3, R10, 0x1, -R3 ;  /* 0x000000010a037824 */ /* 0x000fe200078e0a03 */
[C---:B------:R-:W-:Y:S01]  /*10a0*/  IADD3 R8, PT, PT, R5.reuse, 0x7f, -R8 ;  /* 0x0000007f05087810 */ /* 0x040fe20007ffe808 */
[----:B------:R-:W-:Y:S02]  /*10b0*/  IMAD R0, R5, -0x800000, R9 ;  /* 0xff80000005007824 */ /* 0x000fe400078e0209 */
[----:B------:R-:W0:Y:S01]  /*10c0*/  MUFU.RCP R10, R3 ;  /* 0x00000003000a7308 */ /* 0x000e220000001000 */
[----:B------:R-:W-:Y:S01]  /*10d0*/  FADD.FTZ R13, -R3, -RZ ;  /* 0x800000ff030d7221 */ /* 0x000fe20000010100 */
[----:B------:R-:W-:-:S03]  /*10e0*/  IMAD.IADD R8, R8, 0x1, R11 ;  /* 0x0000000108087824 */ /* 0x000fc600078e020b */
[----:B0-----:R-:W-:-:S04]  /*10f0*/  FFMA R15, R10, R13, 1 ;  /* 0x3f8000000a0f7423 */ /* 0x001fc8000000000d */
[----:B------:R-:W-:-:S04]  /*1100*/  FFMA R12, R10, R15, R10 ;  /* 0x0000000f0a0c7223 */ /* 0x000fc8000000000a */
[----:B------:R-:W-:-:S04]  /*1110*/  FFMA R9, R0, R12, RZ ;  /* 0x0000000c00097223 */ /* 0x000fc800000000ff */
[----:B------:R-:W-:-:S04]  /*1120*/  FFMA R10, R13, R9, R0 ;  /* 0x000000090d0a7223 */ /* 0x000fc80000000000 */
[----:B------:R-:W-:-:S04]  /*1130*/  FFMA R9, R12, R10, R9 ;  /* 0x0000000a0c097223 */ /* 0x000fc80000000009 */
[----:B------:R-:W-:-:S04]  /*1140*/  FFMA R10, R13, R9, R0 ;  /* 0x000000090d0a7223 */ /* 0x000fc80000000000 */
[----:B------:R-:W-:-:S05]  /*1150*/  FFMA R0, R12, R10, R9 ;  /* 0x0000000a0c007223 */ /* 0x000fca0000000009 */
[----:B------:R-:W-:-:S04]  /*1160*/  SHF.R.U32.HI R3, RZ, 0x17, R0 ;  /* 0x00000017ff037819 */ /* 0x000fc80000011600 */
[----:B------:R-:W-:-:S05]  /*1170*/  LOP3.LUT R3, R3, 0xff, RZ, 0xc0, !PT ;  /* 0x000000ff03037812 */ /* 0x000fca00078ec0ff */
[----:B------:R-:W-:-:S04]  /*1180*/  IMAD.IADD R11, R3, 0x1, R8 ;  /* 0x00000001030b7824 */ /* 0x000fc800078e0208 */
[----:B------:R-:W-:-:S05]  /*1190*/  VIADD R3, R11, 0xffffffff ;  /* 0xffffffff0b037836 */ /* 0x000fca0000000000 */
[----:B------:R-:W-:-:S13]  /*11a0*/  ISETP.GE.U32.AND P0, PT, R3, 0xfe, PT ;  /* 0x000000fe0300780c */ /* 0x000fda0003f06070 */
[----:B------:R-:W-:Y:S05]  /*11b0*/  @!P0 BRA `(.L_x_33) ;  /* 0x0000000000808947 */ /* 0x000fea0003800000 */
[----:B------:R-:W-:-:S13]  /*11c0*/  ISETP.GT.AND P0, PT, R11, 0xfe, PT ;  /* 0x000000fe0b00780c */ /* 0x000fda0003f04270 */
[----:B------:R-:W-:Y:S05]  /*11d0*/  @P0 BRA `(.L_x_34) ;  /* 0x00000000006c0947 */ /* 0x000fea0003800000 */
[----:B------:R-:W-:-:S13]  /*11e0*/  ISETP.GE.AND P0, PT, R11, 0x1, PT ;  /* 0x000000010b00780c */ /* 0x000fda0003f06270 */
[----:B------:R-:W-:Y:S05]  /*11f0*/  @P0 BRA `(.L_x_35) ;  /* 0x0000000000740947 */ /* 0x000fea0003800000 */
[----:B------:R-:W-:Y:S02]  /*1200*/  ISETP.GE.AND P0, PT, R11, -0x18, PT ;  /* 0xffffffe80b00780c */ /* 0x000fe40003f06270 */
[----:B------:R-:W-:-:S11]  /*1210*/  LOP3.LUT R0, R0, 0x80000000, RZ, 0xc0, !PT ;  /* 0x8000000000007812 */ /* 0x000fd600078ec0ff */
[----:B------:R-:W-:Y:S05]  /*1220*/  @!P0 BRA `(.L_x_35) ;  /* 0x0000000000688947 */ /* 0x000fea0003800000 */
[CCC-:B------:R-:W-:Y:S01]  /*1230*/  FFMA.RZ R3, R12.reuse, R10.reuse, R9.reuse ;  /* 0x0000000a0c037223 */ /* 0x1c0fe2000000c009 */
[CCC-:B------:R-:W-:Y:S01]  /*1240*/  FFMA.RM R8, R12.reuse, R10.reuse, R9.reuse ;  /* 0x0000000a0c087223 */ /* 0x1c0fe20000004009 */
[C---:B------:R-:W-:Y:S02]  /*1250*/  ISETP.NE.AND P2, PT, R11.reuse, RZ, PT ;  /* 0x000000ff0b00720c */ /* 0x040fe40003f45270 */
[----:B------:R-:W-:Y:S02]  /*1260*/  ISETP.NE.AND P1, PT, R11, RZ, PT ;  /* 0x000000ff0b00720c */ /* 0x000fe40003f25270 */
[----:B------:R-:W-:Y:S01]  /*1270*/  LOP3.LUT R5, R3, 0x7fffff, RZ, 0xc0, !PT ;  /* 0x007fffff03057812 */ /* 0x000fe200078ec0ff */
[----:B------:R-:W-:Y:S01]  /*1280*/  FFMA.RP R3, R12, R10, R9 ;  /* 0x0000000a0c037223 */ /* 0x000fe20000008009 */
[----:B------:R-:W-:Y:S02]  /*1290*/  VIADD R10, R11, 0x20 ;  /* 0x000000200b0a7836 */ /* 0x000fe40000000000 */
[----:B------:R-:W-:Y:S01]  /*12a0*/  LOP3.LUT R5, R5, 0x800000, RZ, 0xfc, !PT ;  /* 0x0080000005057812 */ /* 0x000fe200078efcff */
[----:B------:R-:W-:Y:S01]  /*12b0*/  IMAD.MOV R9, RZ, RZ, -R11 ;  /* 0x000000ffff097224 */ /* 0x000fe200078e0a0b */
[----:B------:R-:W-:-:S02]  /*12c0*/  FSETP.NEU.FTZ.AND P0, PT, R3, R8, PT ;  /* 0x000000080300720b */ /* 0x000fc40003f1d000 */
[----:B------:R-:W-:Y:S02]  /*12d0*/  SHF.L.U32 R10, R5, R10, RZ ;  /* 0x0000000a050a7219 */ /* 0x000fe400000006ff */
[----:B------:R-:W-:Y:S02]  /*12e0*/  SEL R8, R9, RZ, P2 ;  /* 0x000000ff09087207 */ /* 0x000fe40001000000 */
[----:B------:R-:W-:Y:S02]  /*12f0*/  ISETP.NE.AND P1, PT, R10, RZ, P1 ;  /* 0x000000ff0a00720c */ /* 0x000fe40000f25270 */
[----:B------:R-:W-:Y:S02]  /*1300*/  SHF.R.U32.HI R8, RZ, R8, R5 ;  /* 0x00000008ff087219 */ /* 0x000fe40000011605 */
[----:B------:R-:W-:Y:S02]  /*1310*/  PLOP3.LUT P0, PT, P0, P1, PT, 0xf8, 0x8f ;  /* 0x00000000008f781c */ /* 0x000fe40000703f70 */
[----:B------:R-:W-:-:S02]  /*1320*/  SHF.R.U32.HI R10, RZ, 0x1, R8 ;  /* 0x00000001ff0a7819 */ /* 0x000fc40000011608 */
[----:B------:R-:W-:-:S04]  /*1330*/  SEL R3, RZ, 0x1, !P0 ;  /* 0x00000001ff037807 */ /* 0x000fc80004000000 */
[----:B------:R-:W-:-:S04]  /*1340*/  LOP3.LUT R3, R3, 0x1, R10, 0xf8, !PT ;  /* 0x0000000103037812 */ /* 0x000fc800078ef80a */
[----:B------:R-:W-:-:S05]  /*1350*/  LOP3.LUT R3, R3, R8, RZ, 0xc0, !PT ;  /* 0x0000000803037212 */ /* 0x000fca00078ec0ff */
[----:B------:R-:W-:-:S05]  /*1360*/  IMAD.IADD R3, R10, 0x1, R3 ;  /* 0x000000010a037824 */ /* 0x000fca00078e0203 */
[----:B------:R-:W-:Y:S01]  /*1370*/  LOP3.LUT R0, R3, R0, RZ, 0xfc, !PT ;  /* 0x0000000003007212 */ /* 0x000fe200078efcff */
[----:B------:R-:W-:Y:S06]  /*1380*/  BRA `(.L_x_35) ;  /* 0x0000000000107947 */ /* 0x000fec0003800000 */
.L_x_34:
[----:B------:R-:W-:-:S04]  /*1390*/  LOP3.LUT R0, R0, 0x80000000, RZ, 0xc0, !PT ;  /* 0x8000000000007812 */ /* 0x000fc800078ec0ff */
[----:B------:R-:W-:Y:S01]  /*13a0*/  LOP3.LUT R0, R0, 0x7f800000, RZ, 0xfc, !PT ;  /* 0x7f80000000007812 */ /* 0x000fe200078efcff */
[----:B------:R-:W-:Y:S06]  /*13b0*/  BRA `(.L_x_35) ;  /* 0x0000000000047947 */ /* 0x000fec0003800000 */
.L_x_33:
[----:B------:R-:W-:-:S07]  /*13c0*/  IMAD R0, R8, 0x800000, R0 ;  /* 0x0080000008007824 */ /* 0x000fce00078e0200 */
.L_x_35:
[----:B------:R-:W-:Y:S05]  /*13d0*/  BSYNC.RECONVERGENT B2 ;  /* 0x0000000000027941 */ /* 0x000fea0003800200 */
.L_x_32:
[----:B------:R-:W-:Y:S05]  /*13e0*/  BRA `(.L_x_36) ;  /* 0x0000000000207947 */ /* 0x000fea0003800000 */
.L_x_31:
[----:B------:R-:W-:-:S04]  /*13f0*/  LOP3.LUT R0, R10, 0x80000000, R9, 0x48, !PT ;  /* 0x800000000a007812 */ /* 0x000fc800078e4809 */
[----:B------:R-:W-:Y:S01]  /*1400*/  LOP3.LUT R0, R0, 0x7f800000, RZ, 0xfc, !PT ;  /* 0x7f80000000007812 */ /* 0x000fe200078efcff */
[----:B------:R-:W-:Y:S06]  /*1410*/  BRA `(.L_x_36) ;  /* 0x0000000000147947 */ /* 0x000fec0003800000 */
.L_x_30:
[----:B------:R-:W-:Y:S01]  /*1420*/  LOP3.LUT R0, R10, 0x80000000, R9, 0x48, !PT ;  /* 0x800000000a007812 */ /* 0x000fe200078e4809 */
[----:B------:R-:W-:Y:S06]  /*1430*/  BRA `(.L_x_36) ;  /* 0x00000000000c7947 */ /* 0x000fec0003800000 */
.L_x_29:
[----:B------:R-:W0:Y:S01]  /*1440*/  MUFU.RSQ R0, -QNAN ;  /* 0xffc0000000007908 */ /* 0x000e220000001400 */
[----:B------:R-:W-:Y:S05]  /*1450*/  BRA `(.L_x_36) ;  /* 0x0000000000047947 */ /* 0x000fea0003800000 */
.L_x_28:
[----:B------:R-:W-:-:S07]  /*1460*/  FADD.FTZ R0, R0, R3 ;  /* 0x0000000300007221 */ /* 0x000fce0000010000 */
.L_x_36:
[----:B------:R-:W-:Y:S05]  /*1470*/  BSYNC.RECONVERGENT B1 ;  /* 0x0000000000017941 */ /* 0x000fea0003800200 */
.L_x_26:
[----:B------:R-:W-:-:S04]  /*1480*/  IMAD.MOV.U32 R3, RZ, RZ, 0x0 ;  /* 0x00000000ff037424 */ /* 0x000fc800078e00ff */
[----:B0-----:R-:W-:Y:S05]  /*1490*/  RET.REL.NODEC R2 `(subDivSqrtNorm) ;  /* 0xffffffe802d87950 */ /* 0x001fea0003c3ffff */
.L_x_37:
        /* <DEDUP_REMOVED lines=14> */
.L_x_305:


//--------------------- .text.momentumPow2        --------------------------
	.section	.text.momentumPow2,"ax",@progbits
	.align	128
        .global         momentumPow2
        .type           momentumPow2,@function
        .size           momentumPow2,(.L_x_323 - momentumPow2)
        .other          momentumPow2,@"STO_CUDA_ENTRY STV_DEFAULT"
momentumPow2:
.text.momentumPow2:
        /* <DEDUP_REMOVED lines=10> */
[----:B------:R-:W2:Y:S08]  /*00a0*/  LDC.64 R2, c[0x0][0x380] ;  /* 0x0000e000ff027b82 */ /* 0x000eb00000000a00 */
[----:B------:R-:W3:Y:S01]  /*00b0*/  LDC R8, c[0x0][0x390] ;  /* 0x0000e400ff087b82 */ /* 0x000ee20000000800 */
[----:B0-----:R-:W-:-:S06]  /*00c0*/  IMAD.WIDE R4, R7, 0x4, R4 ;  /* 0x0000000407047825 */ /* 0x001fcc00078e0204 */
[----:B-1----:R-:W4:Y:S01]  /*00d0*/  LDG.E.CONSTANT R5, desc[UR4][R4.64] ;  /* 0x0000000404057981 */ /* 0x002f22000c1e9900 */
[----:B--2---:R-:W-:-:S05]  /*00e0*/  IMAD.WIDE R2, R7, 0x4, R2 ;  /* 0x0000000407027825 */ /* 0x004fca00078e0202 */
[----:B------:R-:W2:Y:S01]  /*00f0*/  LDG.E R0, desc[UR4][R2.64] ;  /* 0x0000000402007981 */ /* 0x000ea2000c1e1900 */
[----:B---3--:R-:W-:-:S04]  /*0100*/  FADD R6, -R8, 1 ;  /* 0x3f80000008067421 */ /* 0x008fc80000000100 */
[----:B----4-:R-:W-:-:S04]  /*0110*/  FMUL R6, R6, R5 ;  /* 0x0000000506067220 */ /* 0x010fc80000400000 */
[----:B------:R-:W-:-:S04]  /*0120*/  FMUL R7, R5, R6 ;  /* 0x0000000605077220 */ /* 0x000fc80000400000 */
[----:B--2---:R-:W-:-:S05]  /*0130*/  FFMA R7, R0, R8, R7 ;  /* 0x0000000800077223 */ /* 0x004fca0000000007 */
[----:B------:R-:W-:Y:S01]  /*0140*/  STG.E desc[UR4][R2.64], R7 ;  /* 0x0000000702007986 */ /* 0x000fe2000c101904 */
[----:B------:R-:W-:Y:S05]  /*0150*/  EXIT ;  /* 0x000000000000794d */ /* 0x000fea0003800000 */
.L_x_38:
        /* <DEDUP_REMOVED lines=10> */
.L_x_323:


//--------------------- .text.momentum            --------------------------
	.section	.text.momentum,"ax",@progbits
	.align	128
        .global         momentum
        .type           momentum,@function
        .size           momentum,(.L_x_324 - momentum)
        .other          momentum,@"STO_CUDA_ENTRY STV_DEFAULT"
momentum:
.text.momentum:
        /* <DEDUP_REMOVED lines=10> */
[----:B------:R-:W2:Y:S06]  /*00a0*/  LDCU UR6, c[0x0][0x390] ;  /* 0x00007200ff0677ac */ /* 0x000eac0008000800 */
[----:B------:R-:W3:Y:S01]  /*00b0*/  LDC.64 R6, c[0x0][0x388] ;  /* 0x0000e200ff067b82 */ /* 0x000ee20000000a00 */
[----:B0-----:R-:W-:-:S05]  /*00c0*/  IMAD.WIDE R2, R5, 0x4, R2 ;  /* 0x0000000405027825 */ /* 0x001fca00078e0202 */
[----:B-1----:R-:W4:Y:S01]  /*00d0*/  LDG.E R0, desc[UR4][R2.64] ;  /* 0x0000000402007981 */ /* 0x002f22000c1e1900 */
[----:B---3--:R-:W-:-:S06]  /*00e0*/  IMAD.WIDE R6, R5, 0x4, R6 ;  /* 0x0000000405067825 */ /* 0x008fcc00078e0206 */
[----:B------:R-:W3:Y:S01]  /*00f0*/  LDG.E.CONSTANT R6, desc[UR4][R6.64] ;  /* 0x0000000406067981 */ /* 0x000ee2000c1e9900 */
[----:B--2---:R-:W0:Y:S02]  /*0100*/  F2F.F64.F32 R10, UR6 ;  /* 0x00000006000a7d10 */ /* 0x004e240008201800 */
[----:B0-----:R-:W-:Y:S01]  /*0110*/  DADD R10, -R10, 1 ;  /* 0x3ff000000a0a7429 */ /* 0x001fe20000000100 */
[----:B----4-:R-:W-:-:S05]  /*0120*/  FMUL R0, R0, UR6 ;  /* 0x0000000600007c20 */ /* 0x010fca0008400000 */
[----:B------:R-:W-:Y:S08]  /*0130*/  F2F.F64.F32 R4, R0 ;  /* 0x0000000000047310 */ /* 0x000ff00000201800 */
[----:B---3--:R-:W0:Y:S02]  /*0140*/  F2F.F64.F32 R8, R6 ;  /* 0x0000000600087310 */ /* 0x008e240000201800 */
[----:B0-----:R-:W-:-:S10]  /*0150*/  DFMA R4, R8, R10, R4 ;  /* 0x0000000a0804722b */ /* 0x001fd40000000004 */
[----:B------:R-:W0:Y:S02]  /*0160*/  F2F.F32.F64 R5, R4 ;  /* 0x0000000400057310 */ /* 0x000e240000301000 */
[----:B0-----:R-:W-:Y:S01]  /*0170*/  STG.E desc[UR4][R2.64], R5 ;  /* 0x0000000502007986 */ /* 0x001fe2000c101904 */
[----:B------:R-:W-:Y:S05]  /*0180*/  EXIT ;  /* 0x000000000000794d */ /* 0x000fea0003800000 */
.L_x_39:
        /* <DEDUP_REMOVED lines=15> */
.L_x_324:


//--------------------- .text.sum                 --------------------------
	.section	.text.sum,"ax",@progbits
	.align	128
        .global         sum
        .type           sum,@function
        .size           sum,(.L_x_325 - sum)
        .other          sum,@"STO_CUDA_ENTRY STV_DEFAULT"
sum:
.text.sum:
        /* <DEDUP_REMOVED lines=12> */
[----:B-1----:R-:W3:Y:S04]  /*00c0*/  LDG.E R2, desc[UR4][R2.64] ;  /* 0x0000000402027981 */ /* 0x002ee8000c1e1900 */
[----:B--2---:R-:W3:Y:S02]  /*00d0*/  LDG.E R7, desc[UR4][R4.64] ;  /* 0x0000000404077981 */ /* 0x004ee4000c1e1900 */
[----:B---3--:R-:W-:-:S05]  /*00e0*/  FADD R7, R2, R7 ;  /* 0x0000000702077221 */ /* 0x008fca0000000000 */
[----:B------:R-:W-:Y:S01]  /*00f0*/  STG.E desc[UR4][R4.64], R7 ;  /* 0x0000000704007986 */ /* 0x000fe2000c101904 */
[----:B------:R-:W-:Y:S05]  /*0100*/  EXIT ;  /* 0x000000000000794d */ /* 0x000fea0003800000 */
.L_x_40:
        /* <DEDUP_REMOVED lines=15> */
.L_x_325:


//--------------------- .text.pow2                --------------------------
	.section	.text.pow2,"ax",@progbits
	.align	128
        .global         pow2
        .type           pow2,@function
        .size           pow2,(.L_x_326 - pow2)
        .other          pow2,@"STO_CUDA_ENTRY STV_DEFAULT"
pow2:
.text.pow2:
        /* <DEDUP_REMOVED lines=11> */
[----:B-1----:R-:W2:Y:S02]  /*00b0*/  LDG.E R0, desc[UR4][R2.64] ;  /* 0x0000000402007981 */ /* 0x002ea4000c1e1900 */
[----:B--2---:R-:W-:-:S05]  /*00c0*/  FMUL R5, R0, R0 ;  /* 0x0000000000057220 */ /* 0x004fca0000400000 */
[----:B------:R-:W-:Y:S01]  /*00d0*/  STG.E desc[UR4][R2.64], R5 ;  /* 0x0000000502007986 */ /* 0x000fe2000c101904 */
[----:B------:R-:W-:Y:S05]  /*00e0*/  EXIT ;  /* 0x000000000000794d */ /* 0x000fea0003800000 */
.L_x_41:
        /* <DEDUP_REMOVED lines=9> */
.L_x_326:


//--------------------- .text.derNorm_part_1      --------------------------
	.section	.text.derNorm_part_1,"ax",@progbits
	.align	128
        .global         derNorm_part_1
        .type           derNorm_part_1,@function
        .size           derNorm_part_1,(.L_x_307 - derNorm_part_1)
        .other          derNorm_part_1,@"STO_CUDA_ENTRY STV_DEFAULT"
derNorm_part_1:
.text.derNorm_part_1:
        /* <DEDUP_REMOVED lines=10> */
[----:B------:R-:W2:Y:S01]  /*00a0*/  LDCU UR6, c[0x0][0x388] ;  /* 0x00007100ff0677ac */ /* 0x000ea20008000800 */
[----:B0-----:R-:W-:-:S06]  /*00b0*/  IMAD.WIDE R4, R3, 0x4, R4 ;  /* 0x0000000403047825 */ /* 0x001fcc00078e0204 */
[----:B-1----:R-:W2:Y:S01]  /*00c0*/  LDG.E.CONSTANT R4, desc[UR4][R4.64] ;  /* 0x0000000404047981 */ /* 0x002ea2000c1e9900 */
[----:B------:R-:W-:Y:S01]  /*00d0*/  BSSY.RECONVERGENT B0, `(.L_x_42) ;  /* 0x000000d000007945 */ /* 0x000fe20003800200 */
[----:B--2---:R-:W-:-:S04]  /*00e0*/  FADD R0, R4, UR6 ;  /* 0x0000000604007e21 */ /* 0x004fc80008000000 */
[----:B------:R-:W-:Y:S01]  /*00f0*/  VIADD R2, R0, 0xf3000000 ;  /* 0xf300000000027836 */ /* 0x000fe20000000000 */
[----:B------:R0:W1:Y:S04]  /*0100*/  MUFU.RSQ R7, R0 ;  /* 0x0000000000077308 */ /* 0x0000680000001400 */
[----:B------:R-:W-:-:S13]  /*0110*/  ISETP.GT.U32.AND P0, PT, R2, 0x727fffff, PT ;  /* 0x727fffff0200780c */ /* 0x000fda0003f04070 */
[----:B01----:R-:W-:Y:S05]  /*0120*/  @!P0 BRA `(.L_x_43) ;  /* 0x00000000000c8947 */ /* 0x003fea0003800000 */
[----:B------:R-:W-:-:S07]  /*0130*/  MOV R8, 0x150 ;  /* 0x0000015000087802 */ /* 0x000fce0000000f00 */
[----:B------:R-:W-:Y:S05]  /*0140*/  CALL.REL.NOINC `($__internal_4_$__cuda_sm20_sqrt_rn_f32_slowpath) ;  /* 0x0000000400307944 */ /* 0x000fea0003c00000 */
[----:B------:R-:W-:Y:S05]  /*0150*/  BRA `(.L_x_44) ;  /* 0x0000000000107947 */ /* 0x000fea0003800000 */
.L_x_43:
[----:B------:R-:W-:Y:S01]  /*0160*/  FMUL.FTZ R5, R0, R7 ;  /* 0x0000000700057220 */ /* 0x000fe20000410000 */
[----:B------:R-:W-:-:S03]  /*0170*/  FMUL.FTZ R2, R7, 0.5 ;  /* 0x3f00000007027820 */ /* 0x000fc60000410000 */
[----:B------:R-:W-:-:S04]  /*0180*/  FFMA R0, -R5, R5, R0 ;  /* 0x0000000505007223 */ /* 0x000fc80000000100 */
[----:B------:R-:W-:-:S07]  /*0190*/  FFMA R2, R0, R2, R5 ;  /* 0x0000000200027223 */ /* 0x000fce0000000005 */
.L_x_44:
[----:B------:R-:W-:Y:S05]  /*01a0*/  BSYNC.RECONVERGENT B0 ;  /* 0x0000000000007941 */ /* 0x000fea0003800200 */
.L_x_42:
[----:B------:R-:W-:Y:S01]  /*01b0*/  VIADD R0, R2, 0x1800000 ;  /* 0x0180000002007836 */ /* 0x000fe20000000000 */
[----:B------:R-:W-:Y:S04]  /*01c0*/  BSSY.RECONVERGENT B0, `(.L_x_45) ;  /* 0x000000b000007945 */ /* 0x000fe80003800200 */
[----:B------:R-:W-:-:S04]  /*01d0*/  LOP3.LUT R0, R0, 0x7f800000, RZ, 0xc0, !PT ;  /* 0x7f80000000007812 */ /* 0x000fc800078ec0ff */
[----:B------:R-:W-:-:S13]  /*01e0*/  ISETP.GT.U32.AND P0, PT, R0, 0x1ffffff, PT ;  /* 0x01ffffff0000780c */ /* 0x000fda0003f04070 */
[----:B------:R-:W-:Y:S05]  /*01f0*/  @P0 BRA `(.L_x_46) ;  /* 0x00000000000c0947 */ /* 0x000fea0003800000 */
[----:B------:R-:W-:-:S07]  /*0200*/  MOV R4, 0x220 ;  /* 0x0000022000047802 */ /* 0x000fce0000000f00 */
[----:B------:R-:W-:Y:S05]  /*0210*/  CALL.REL.NOINC `($__internal_3_$__cuda_sm20_rcp_rn_f32_slowpath) ;  /* 0x0000000000287944 */ /* 0x000fea0003c00000 */
[----:B------:R-:W-:Y:S05]  /*0220*/  BRA `(.L_x_47) ;  /* 0x0000000000107947 */ /* 0x000fea0003800000 */
.L_x_46:
[----:B------:R-:W0:Y:S02]  /*0230*/  MUFU.RCP R7, R2 ;  /* 0x0000000200077308 */ /* 0x000e240000001000 */
[----:B0-----:R-:W-:-:S04]  /*0240*/  FFMA R0, R7, R2, -1 ;  /* 0xbf80000007007423 */ /* 0x001fc80000000002 */
[----:B------:R-:W-:-:S04]  /*0250*/  FADD.FTZ R0, -R0, -RZ ;  /* 0x800000ff00007221 */ /* 0x000fc80000010100 */
[----:B------:R-:W-:-:S07]  /*0260*/  FFMA R7, R7, R0, R7 ;  /* 0x0000000007077223 */ /* 0x000fce0000000007 */
.L_x_47:
[----:B------:R-:W-:Y:S05]  /*0270*/  BSYNC.RECONVERGENT B0 ;  /* 0x0000000000007941 */ /* 0x000fea0003800200 */
.L_x_45:
[----:B------:R-:W0:Y:S02]  /*0280*/  LDC.64 R4, c[0x0][0x390] ;  /* 0x0000e400ff047b82 */ /* 0x000e240000000a00 */
[----:B0-----:R-:W-:-:S05]  /*0290*/  IMAD.WIDE R2, R3, 0x4, R4 ;  /* 0x0000000403027825 */ /* 0x001fca00078e0204 */
[----:B------:R-:W-:Y:S01]  /*02a0*/  STG.E desc[UR4][R2.64], R7 ;  /* 0x0000000702007986 */ /* 0x000fe2000c101904 */
[----:B------:R-:W-:Y:S05]  /*02b0*/  EXIT ;  /* 0x000000000000794d */ /* 0x000fea0003800000 */
        .weak           $__internal_3_$__cuda_sm20_rcp_rn_f32_slowpath
        .type           $__internal_3_$__cuda_sm20_rcp_rn_f32_slowpath,@function
        .size           $__internal_3_$__cuda_sm20_rcp_rn_f32_slowpath,($__internal_4_$__cuda_sm20_sqrt_rn_f32_slowpath - $__internal_3_$__cuda_sm20_rcp_rn_f32_slowpath)
$__internal_3_$__cuda_sm20_rcp_rn_f32_slowpath:
[----:B------:R-:W-:Y:S01]  /*02c0*/  SHF.L.U32 R0, R2, 0x1, RZ ;  /* 0x0000000102007819 */ /* 0x000fe200000006ff */
[----:B------:R-:W-:Y:S03]  /*02d0*/  BSSY.RECONVERGENT B1, `(.L_x_48) ;  /* 0x0000030000017945 */ /* 0x000fe60003800200 */
[----:B------:R-:W-:-:S04]  /*02e0*/  SHF.R.U32.HI R9, RZ, 0x18, R0 ;  /* 0x00000018ff097819 */ /* 0x000fc80000011600 */
[----:B------:R-:W-:-:S13]  /*02f0*/  ISETP.NE.U32.AND P0, PT, R9, RZ, PT ;  /* 0x000000ff0900720c */ /* 0x000fda0003f05070 */
[----:B------:R-:W-:Y:S05]  /*0300*/  @P0 BRA `(.L_x_49) ;  /* 0x0000000000280947 */ /* 0x000fea0003800000 */
[----:B------:R-:W-:-:S05]  /*0310*/  IMAD.SHL.U32 R0, R2, 0x2, RZ ;  /* 0x0000000202007824 */ /* 0x000fca00078e00ff */
[----:B------:R-:W-:-:S13]  /*0320*/  ISETP.NE.AND P0, PT, R0, RZ, PT ;  /* 0x000000ff0000720c */ /* 0x000fda0003f05270 */
[----:B------:R-:W-:Y:S01]  /*0330*/  @P0 FFMA R6, R2, 1.84467440737095516160e+19, RZ ;  /* 0x5f80000002060823 */ /* 0x000fe200000000ff */
[----:B------:R-:W-:Y:S08]  /*0340*/  @!P0 MUFU.RCP R5, R2 ;  /* 0x0000000200058308 */ /* 0x000ff00000001000 */
[----:B------:R-:W0:Y:S02]  /*0350*/  @P0 MUFU.RCP R7, R6 ;  /* 0x0000000600070308 */ /* 0x000e240000001000 */
[----:B0-----:R-:W-:-:S04]  /*0360*/  @P0 FFMA R0, R6, R7, -1 ;  /* 0xbf80000006000423 */ /* 0x001fc80000000007 */
[----:B------:R-:W-:-:S04]  /*0370*/  @P0 FADD.FTZ R0, -R0, -RZ ;  /* 0x800000ff00000221 */ /* 0x000fc80000010100 */
[----:B------:R-:W-:-:S04]  /*0380*/  @P0 FFMA R0, R7, R0, R7 ;  /* 0x0000000007000223 */ /* 0x000fc80000000007 */
[----:B------:R-:W-:Y:S01]  /*0390*/  @P0 FFMA R5, R0, 1.84467440737095516160e+19, RZ ;  /* 0x5f80000000050823 */ /* 0x000fe200000000ff */
[----:B------:R-:W-:Y:S06]  /*03a0*/  BRA `(.L_x_50) ;  /* 0x0000000000887947 */ /* 0x000fec0003800000 */
.L_x_49:
[----:B------:R-:W-:-:S05]  /*03b0*/  VIADD R11, R9, 0xffffff03 ;  /* 0xffffff03090b7836 */ /* 0x000fca0000000000 */
[----:B------:R-:W-:-:S13]  /*03c0*/  ISETP.GT.U32.AND P0, PT, R11, 0x1, PT ;  /* 0x000000010b00780c */ /* 0x000fda0003f04070 */
[----:B------:R-:W-:Y:S05]  /*03d0*/  @P0 BRA `(.L_x_51) ;  /* 0x0000000000780947 */ /* 0x000fea0003800000 */
[----:B------:R-:W-:Y:S01]  /*03e0*/  LOP3.LUT R0, R2, 0x7fffff, RZ, 0xc0, !PT ;  /* 0x007fffff02007812 */ /* 0x000fe200078ec0ff */
[----:B------:R-:W-:-:S03]  /*03f0*/  HFMA2 R8, -RZ, RZ, 0, 1.78813934326171875e-07 ;  /* 0x00000003ff087431 */ /* 0x000fc600000001ff */
[----:B------:R-:W-:-:S04]  /*0400*/  LOP3.LUT R0, R0, 0x3f800000, RZ, 0xfc, !PT ;  /* 0x3f80000000007812 */ /* 0x000fc800078efcff */
[----:B------:R-:W0:Y:S01]  /*0410*/  MUFU.RCP R5, R0 ;  /* 0x0000000000057308 */ /* 0x000e220000001000 */
[----:B------:R-:W-:Y:S01]  /*0420*/  SHF.L.U32 R8, R8, R11, RZ ;  /* 0x0000000b08087219 */ /* 0x000fe200000006ff */
[----:B0-----:R-:W-:-:S04]  /*0430*/  FFMA R6, R0, R5, -1 ;  /* 0xbf80000000067423 */ /* 0x001fc80000000005 */
[----:B------:R-:W-:-:S04]  /*0440*/  FADD.FTZ R6, -R6, -RZ ;  /* 0x800000ff06067221 */ /* 0x000fc80000010100 */
[CCC-:B------:R-:W-:Y:S01]  /*0450*/  FFMA.RM R7, R5.reuse, R6.reuse, R5.reuse ;  /* 0x0000000605077223 */ /* 0x1c0fe20000004005 */
[----:B------:R-:W-:-:S04]  /*0460*/  FFMA.RP R6, R5, R6, R5 ;  /* 0x0000000605067223 */ /* 0x000fc80000008005 */
[C---:B------:R-:W-:Y:S02]  /*0470*/  LOP3.LUT R5, R7.reuse, 0x7fffff, RZ, 0xc0, !PT ;  /* 0x007fffff07057812 */ /* 0x040fe400078ec0ff */
[----:B------:R-:W-:Y:S02]  /*0480*/  FSETP.NEU.FTZ.AND P0, PT, R7, R6, PT ;  /* 0x000000060700720b */ /* 0x000fe40003f1d000 */
[----:B------:R-:W-:Y:S02]  /*0490*/  LOP3.LUT R5, R5, 0x800000, RZ, 0xfc, !PT ;  /* 0x0080000005057812 */ /* 0x000fe400078efcff */
[----:B------:R-:W-:Y:S02]  /*04a0*/  SEL R6, RZ, 0xffffffff, !P0 ;  /* 0xffffffffff067807 */ /* 0x000fe40004000000 */
[----:B------:R-:W-:-:S03]  /*04b0*/  LOP3.LUT R8, R8, R5, RZ, 0xc0, !PT ;  /* 0x0000000508087212 */ /* 0x000fc600078ec0ff */
[----:B------:R-:W-:Y:S01]  /*04c0*/  IMAD.MOV R6, RZ, RZ, -R6 ;  /* 0x000000ffff067224 */ /* 0x000fe200078e0a06 */
[----:B------:R-:W-:-:S04]  /*04d0*/  SHF.R.U32.HI R8, RZ, R11, R8 ;  /* 0x0000000bff087219 */ /* 0x000fc80000011608 */
[----:B------:R-:W-:Y:S02]  /*04e0*/  LOP3.LUT P1, RZ, R6, R11, R5, 0xf8, !PT ;  /* 0x0000000b06ff7212 */ /* 0x000fe4000782f805 */
[C---:B------:R-:W-:Y:S02]  /*04f0*/  LOP3.LUT P0, RZ, R8.reuse, 0x1, RZ, 0xc0, !PT ;  /* 0x0000000108ff7812 */ /* 0x040fe4000780c0ff */
[----:B------:R-:W-:-:S04]  /*0500*/  LOP3.LUT P2, RZ, R8, 0x2, RZ, 0xc0, !PT ;  /* 0x0000000208ff7812 */ /* 0x000fc8000784c0ff */
[----:B------:R-:W-:Y:S02]  /*0510*/  PLOP3.LUT P0, PT, P0, P1, P2, 0xe0, 0x0 ;  /* 0x000000000000781c */ /* 0x000fe40000703c20 */
[----:B------:R-:W-:Y:S02]  /*0520*/  LOP3.LUT P1, RZ, R2, 0x7fffff, RZ, 0xc0, !PT ;  /* 0x007fffff02ff7812 */ /* 0x000fe4000782c0ff */
[----:B------:R-:W-:-:S04]  /*0530*/  SEL R0, RZ, 0x1, !P0 ;  /* 0x00000001ff007807 */ /* 0x000fc80004000000 */
[----:B------:R-:W-:-:S04]  /*0540*/  IADD3 R0, PT, PT, -R0, RZ, RZ ;  /* 0x000000ff00007210 */ /* 0x000fc80007ffe1ff */
[----:B------:R-:W-:Y:S01]  /*0550*/  ISETP.GE.AND P0, PT, R0, RZ, PT ;  /* 0x000000ff0000720c */ /* 0x000fe20003f06270 */
[----:B------:R-:W-:-:S05]  /*0560*/  VIADD R0, R9, 0xffffff04 ;  /* 0xffffff0409007836 */ /* 0x000fca0000000000 */
[----:B------:R-:W-:-:S07]  /*0570*/  SHF.R.U32.HI R5, RZ, R0, R5 ;  /* 0x00000000ff057219 */ /* 0x000fce0000011605 */
[----:B------:R-:W-:-:S05]  /*0580*/  @!P0 IADD3 R5, PT, PT, R5, 0x1, RZ ;  /* 0x0000000105058810 */ /* 0x000fca0007ffe0ff */
[----:B------:R-:W-:-:S05]  /*0590*/  @!P1 IMAD.SHL.U32 R5, R5, 0x2, RZ ;  /* 0x0000000205059824 */ /* 0x000fca00078e00ff */
[----:B------:R-:W-:Y:S01]  /*05a0*/  LOP3.LUT R5, R5, 0x80000000, R2, 0xf8, !PT ;  /* 0x8000000005057812 */ /* 0x000fe200078ef802 */
[----:B------:R-:W-:Y:S06]  /*05b0*/  BRA `(.L_x_50) ;  /* 0x0000000000047947 */ /* 0x000fec0003800000 */
.L_x_51:
[----:B------:R0:W1:Y:S02]  /*05c0*/  MUFU.RCP R5, R2 ;  /* 0x0000000200057308 */ /* 0x0000640000001000 */
.L_x_50:
[----:B------:R-:W-:Y:S05]  /*05d0*/  BSYNC.RECONVERGENT B1 ;  /* 0x0000000000017941 */ /* 0x000fea0003800200 */
.L_x_48:
[----:B-1----:R-:W-:Y:S01]  /*05e0*/  MOV R7, R5 ;  /* 0x0000000500077202 */ /* 0x002fe20000000f00 */
[----:B------:R-:W-:-:S04]  /*05f0*/  IMAD.MOV.U32 R5, RZ, RZ, 0x0 ;  /* 0x00000000ff057424 */ /* 0x000fc800078e00ff */
[----:B0-----:R-:W-:Y:S05]  /*0600*/  RET.REL.NODEC R4 `(derNorm_part_1) ;  /* 0xfffffff8047c7950 */ /* 0x001fea0003c3ffff */
        .weak           $__internal_4_$__cuda_sm20_sqrt_rn_f32_slowpath
        .type           $__internal_4_$__cuda_sm20_sqrt_rn_f32_slowpath,@function
        .size           $__internal_4_$__cuda_sm20_sqrt_rn_f32_slowpath,(.L_x_307 - $__internal_4_$__cuda_sm20_sqrt_rn_f32_slowpath)
$__internal_4_$__cuda_sm20_sqrt_rn_f32_slowpath:
[----:B------:R-:W-:-:S13]  /*0610*/  LOP3.LUT P0, RZ, R0, 0x7fffffff, RZ, 0xc0, !PT ;  /* 0x7fffffff00ff7812 */ /* 0x000fda000780c0ff */
[----:B------:R-:W-:Y:S01]  /*0620*/  @!P0 MOV R2, R0 ;  /* 0x0000000000028202 */ /* 0x000fe20000000f00 */
        /* <DEDUP_REMOVED lines=11> */
[----:B------:R-:W-:-:S03]  /*06e0*/  @P0 FMUL.FTZ R5, R5, 0.5 ;  /* 0x3f00000005050820 */ /* 0x000fc60000410000 */
[----:B------:R-:W-:-:S04]  /*06f0*/  @P0 FADD.FTZ R2, -R7, -RZ ;  /* 0x800000ff07020221 */ /* 0x000fc80000010100 */
[----:B------:R-:W-:Y:S01]  /*0700*/  @P0 FFMA R6, R7, R2, R4 ;  /* 0x0000000207060223 */ /* 0x000fe20000000004 */
[----:B------:R-:W-:-:S03]  /*0710*/  @!P0 MOV R2, R0 ;  /* 0x0000000000028202 */ /* 0x000fc60000000f00 */
[----:B------:R-:W-:-:S04]  /*0720*/  @P0 FFMA R5, R6, R5, R7 ;  /* 0x0000000506050223 */ /* 0x000fc80000000007 */
[----:B------:R-:W-:-:S07]  /*0730*/  @P0 FMUL.FTZ R2, R5, 2.3283064365386962891e-10 ;  /* 0x2f80000005020820 */ /* 0x000fce0000410000 */
.L_x_52:
[----:B------:R-:W-:Y:S02]  /*0740*/  HFMA2 R5, -RZ, RZ, 0, 0 ;  /* 0x00000000ff057431 */ /* 0x000fe400000001ff */
[----:B------:R-:W-:-:S04]  /*0750*/  IMAD.MOV.U32 R4, RZ, RZ, R8 ;  /* 0x000000ffff047224 */ /* 0x000fc800078e0008 */
[----:B------:R-:W-:Y:S05]  /*0760*/  RET.REL.NODEC R4 `(derNorm_part_1) ;  /* 0xfffffff804247950 */ /* 0x000fea0003c3ffff */
.L_x_53:
        /* <DEDUP_REMOVED lines=9> */
.L_x_307:


//--------------------- .text.derMean_part_3      --------------------------
	.section	.text.derMean_part_3,"ax",@progbits
	.align	128
        .global         derMean_part_3
        .type           derMean_part_3,@function
        .size           derMean_part_3,(.L_x_308 - derMean_part_3)
        .other          derMean_part_3,@"STO_CUDA_ENTRY STV_DEFAULT"
derMean_part_3:
.text.derMean_part_3:
        /* <DEDUP_REMOVED lines=11> */
[----:B------:R-:W3:Y:S08]  /*00b0*/  LDC.64 R12, c[0x0][0x390] ;  /* 0x0000e400ff0c7b82 */ /* 0x000ef00000000a00 */
[----:B------:R-:W4:Y:S01]  /*00c0*/  LDC.64 R2, c[0x0][0x380] ;  /* 0x0000e000ff027b82 */ /* 0x000f220000000a00 */
[----:B0-----:R-:W-:-:S07]  /*00d0*/  IMAD.WIDE R10, R7, 0x4, R10 ;  /* 0x00000004070a7825 */ /* 0x001fce00078e020a */
[----:B------:R-:W0:Y:S01]  /*00e0*/  LDC.64 R4, c[0x0][0x3a0] ;  /* 0x0000e800ff047b82 */ /* 0x000e220000000a00 */
[----:B-1----:R1:W5:Y:S01]  /*00f0*/  LDG.E.CONSTANT R8, desc[UR4][R10.64] ;  /* 0x000000040a087981 */ /* 0x002362000c1e9900 */
[----:B---3--:R-:W-:-:S05]  /*0100*/  IMAD.WIDE R12, R7, 0x4, R12 ;  /* 0x00000004070c7825 */ /* 0x008fca00078e020c */
[----:B------:R3:W5:Y:S01]  /*0110*/  LDG.E.CONSTANT R16, desc[UR4][R12.64] ;  /* 0x000000040c107981 */ /* 0x000762000c1e9900 */
[----:B----4-:R-:W-:-:S05]  /*0120*/  IMAD.WIDE R2, R7, 0x4, R2 ;  /* 0x0000000407027825 */ /* 0x010fca00078e0202 */
[----:B------:R4:W5:Y:S01]  /*0130*/  LDG.E.CONSTANT R9, desc[UR4][R2.64] ;  /* 0x0000000402097981 */ /* 0x000962000c1e9900 */
[----:B0-----:R-:W-:-:S05]  /*0140*/  IMAD.WIDE R4, R7, 0x4, R4 ;  /* 0x0000000407047825 */ /* 0x001fca00078e0204 */
[----:B------:R-:W5:Y:S01]  /*0150*/  LDG.E R0, desc[UR4][R4.64] ;  /* 0x0000000404007981 */ /* 0x000f62000c1e1900 */
[----:B--2---:R-:W0:Y:S01]  /*0160*/  I2F.F64 R6, UR6 ;  /* 0x0000000600067d12 */ /* 0x004e220008201c00 */
[----:B------:R-:W-:-:S07]  /*0170*/  IMAD.MOV.U32 R14, RZ, RZ, 0x1 ;  /* 0x00000001ff0e7424 */ /* 0x000fce00078e00ff */
[----:B0-----:R-:W1:Y:S02]  /*0180*/  MUFU.RCP64H R15, R7 ;  /* 0x00000007000f7308 */ /* 0x001e640000001800 */
[----:B-1----:R-:W-:-:S08]  /*0190*/  DFMA R10, -R6, R14, 1 ;  /* 0x3ff00000060a742b */ /* 0x002fd0000000010e */
[----:B---3--:R-:W-:-:S08]  /*01a0*/  DFMA R12, R10, R10, R10 ;  /* 0x0000000a0a0c722b */ /* 0x008fd0000000000a */
[----:B------:R-:W-:-:S08]  /*01b0*/  DFMA R14, R14, R12, R14 ;  /* 0x0000000c0e0e722b */ /* 0x000fd0000000000e */
[----:B----4-:R-:W-:-:S08]  /*01c0*/  DFMA R2, -R6, R14, 1 ;  /* 0x3ff000000602742b */ /* 0x010fd0000000010e */
[----:B------:R-:W-:Y:S01]  /*01d0*/  DFMA R2, R14, R2, R14 ;  /* 0x000000020e02722b */ /* 0x000fe2000000000e */
[----:B------:R-:W-:Y:S01]  /*01e0*/  BSSY.RECONVERGENT B0, `(.L_x_54) ;  /* 0x000000f000007945 */ /* 0x000fe20003800200 */
[----:B-----5:R-:W0:Y:S08]  /*01f0*/  F2F.F64.F32 R10, R8 ;  /* 0x00000008000a7310 */ /* 0x020e300000201800 */
[----:B------:R-:W1:Y:S01]  /*0200*/  F2F.F64.F32 R12, R16 ;  /* 0x00000010000c7310 */ /* 0x000e620000201800 */
[----:B0-----:R-:W-:-:S08]  /*0210*/  DADD R10, R10, R10 ;  /* 0x000000000a0a7229 */ /* 0x001fd0000000000a */
[----:B-1----:R-:W-:-:S08]  /*0220*/  DMUL R10, R10, R12 ;  /* 0x0000000c0a0a7228 */ /* 0x002fd00000000000 */
[----:B------:R-:W-:-:S08]  /*0230*/  DMUL R12, R10, R2 ;  /* 0x000000020a0c7228 */ /* 0x000fd00000000000 */
[----:B------:R-:W-:-:S08]  /*0240*/  DFMA R14, -R6, R12, R10 ;  /* 0x0000000c060e722b */ /* 0x000fd0000000010a */
[----:B------:R-:W-:Y:S01]  /*0250*/  DFMA R2, R2, R14, R12 ;  /* 0x0000000e0202722b */ /* 0x000fe2000000000c */
[----:B------:R-:W-:-:S09]  /*0260*/  FSETP.GEU.AND P1, PT, |R11|, 6.5827683646048100446e-37, PT ;  /* 0x036000000b00780b */ /* 0x000fd20003f2e200 */
[----:B------:R-:W-:-:S05]  /*0270*/  FFMA R12, RZ, R7, R3 ;  /* 0x00000007ff0c7223 */ /* 0x000fca0000000003 */
[----:B------:R-:W-:Y:S01]  /*0280*/  FSETP.GT.AND P0, PT, |R12|, 1.469367938527859385e-39, PT ;  /* 0x001000000c00780b */ /* 0x000fe20003f04200 */
[----:B------:R-:W-:-:S12]  /*0290*/  FMUL R0, R9, R0 ;  /* 0x0000000009007220 */ /* 0x000fd80000400000 */
[----:B------:R-:W-:Y:S05]  /*02a0*/  @P0 BRA P1, `(.L_x_55) ;  /* 0x0000000000080947 */ /* 0x000fea0000800000 */
[----:B------:R-:W-:-:S07]  /*02b0*/  MOV R12, 0x2d0 ;  /* 0x000002d0000c7802 */ /* 0x000fce0000000f00 */
[----:B------:R-:W-:Y:S05]  /*02c0*/  CALL.REL.NOINC `($__internal_5_$__cuda_sm20_div_rn_f64_full) ;  /* 0x0000000000187944 */ /* 0x000fea0003c00000 */
.L_x_55:
[----:B------:R-:W-:Y:S05]  /*02d0*/  BSYNC.RECONVERGENT B0 ;  /* 0x0000000000007941 */ /* 0x000fea0003800200 */
.L_x_54:
[----:B------:R-:W0:Y:S02]  /*02e0*/  F2F.F64.F32 R6, R0 ;  /* 0x0000000000067310 */ /* 0x000e240000201800 */
[----:B0-----:R-:W-:-:S10]  /*02f0*/  DADD R6, R6, -R2 ;  /* 0x0000000006067229 */ /* 0x001fd40000000802 */
[----:B------:R-:W0:Y:S02]  /*0300*/  F2F.F32.F64 R7, R6 ;  /* 0x0000000600077310 */ /* 0x000e240000301000 */
[----:B0-----:R-:W-:Y:S01]  /*0310*/  STG.E desc[UR4][R4.64], R7 ;  /* 0x0000000704007986 */ /* 0x001fe2000c101904 */
[----:B------:R-:W-:Y:S05]  /*0320*/  EXIT ;  /* 0x000000000000794d */ /* 0x000fea0003800000 */
        .weak           $__internal_5_$__cuda_sm20_div_rn_f64_full
        .type           $__internal_5_$__cuda_sm20_div_rn_f64_full,@function
        .size           $__internal_5_$__cuda_sm20_div_rn_f64_full,(.L_x_308 - $__internal_5_$__cuda_sm20_div_rn_f64_full)
$__internal_5_$__cuda_sm20_div_rn_f64_full:
        /* <DEDUP_REMOVED lines=61> */
[----:B------:R-:W-:Y:S01]  /*0700*/  IMAD.MOV.U32 R2, RZ, RZ, RZ ;  /* 0x000000ffff027224 */ /* 0x000fe200078e00ff */
[----:B------:R-:W-:-:S05]  /*0710*/  IADD3 R13, PT, PT, -R13, -0x43300000, RZ ;  /* 0xbcd000000d0d7810 */ /* 0x000fca0007ffe1ff */
[----:B------:R-:W-:-:S03]  /*0720*/  DFMA R2, R14, -R2, R16 ;  /* 0x800000020e02722b */ /* 0x000fc60000000010 */
[----:B------:R-:W-:-:S07]  /*0730*/  LOP3.LUT R7, R9, R7, RZ, 0x3c, !PT ;  /* 0x0000000709077212 */ /* 0x000fce00078e3cff */
[----:B------:R-:W-:-:S04]  /*0740*/  FSETP.NEU.AND P0, PT, |R3|, R13, PT ;  /* 0x0000000d0300720b */ /* 0x000fc80003f0d200 */
[----:B------:R-:W-:Y:S02]  /*0750*/  FSEL R14, R8, R14, !P0 ;  /* 0x0000000e080e7208 */ /* 0x000fe40004000000 */
[----:B------:R-:W-:Y:S01]  /*0760*/  FSEL R15, R7, R15, !P0 ;  /* 0x0000000f070f7208 */ /* 0x000fe20004000000 */
[----:B------:R-:W-:Y:S06]  /*0770*/  BRA `(.L_x_58) ;  /* 0x0000000000547947 */ /* 0x000fec0003800000 */
.L_x_57:
[----:B------:R-:W-:-:S14]  /*0780*/  DSETP.NAN.AND P0, PT, R8, R8, PT ;  /* 0x000000080800722a */ /* 0x000fdc0003f08000 */
[----:B------:R-:W-:Y:S05]  /*0790*/  @P0 BRA `(.L_x_59) ;  /* 0x0000000000440947 */ /* 0x000fea0003800000 */
[----:B------:R-:W-:-:S14]  /*07a0*/  DSETP.NAN.AND P0, PT, R6, R6, PT ;  /* 0x000000060600722a */ /* 0x000fdc0003f08000 */
[----:B------:R-:W-:Y:S05]  /*07b0*/  @P0 BRA `(.L_x_60) ;  /* 0x0000000000300947 */ /* 0x000fea0003800000 */
[----:B------:R-:W-:Y:S01]  /*07c0*/  ISETP.NE.AND P0, PT, R23, R22, PT ;  /* 0x000000161700720c */ /* 0x000fe20003f05270 */
[----:B------:R-:W-:Y:S02]  /*07d0*/  IMAD.MOV.U32 R14, RZ, RZ, 0x0 ;  /* 0x00000000ff0e7424 */ /* 0x000fe400078e00ff */
[----:B------:R-:W-:-:S10]  /*07e0*/  IMAD.MOV.U32 R15, RZ, RZ, -0x80000 ;  /* 0xfff80000ff0f7424 */ /* 0x000fd400078e00ff */
        /* <DEDUP_REMOVED lines=9> */
.L_x_60:
[----:B------:R-:W-:Y:S01]  /*0880*/  LOP3.LUT R15, R7, 0x80000, RZ, 0xfc, !PT ;  /* 0x00080000070f7812 */ /* 0x000fe200078efcff */
[----:B------:R-:W-:Y:S01]  /*0890*/  IMAD.MOV.U32 R14, RZ, RZ, R6 ;  /* 0x000000ffff0e7224 */ /* 0x000fe200078e0006 */
[----:B------:R-:W-:Y:S06]  /*08a0*/  BRA `(.L_x_58) ;  /* 0x0000000000087947 */ /* 0x000fec0003800000 */
.L_x_59:
[----:B------:R-:W-:Y:S01]  /*08b0*/  LOP3.LUT R15, R9, 0x80000, RZ, 0xfc, !PT ;  /* 0x00080000090f7812 */ /* 0x000fe200078efcff */
[----:B------:R-:W-:-:S07]  /*08c0*/  IMAD.MOV.U32 R14, RZ, RZ, R8 ;  /* 0x000000ffff0e7224 */ /* 0x000fce00078e0008 */
.L_x_58:
[----:B------:R-:W-:Y:S05]  /*08d0*/  BSYNC.RECONVERGENT B1 ;  /* 0x0000000000017941 */ /* 0x000fea0003800200 */
.L_x_56:
[----:B------:R-:W-:Y:S02]  /*08e0*/  IMAD.MOV.U32 R13, RZ, RZ, 0x0 ;  /* 0x00000000ff0d7424 */ /* 0x000fe400078e00ff */
[----:B------:R-:W-:Y:S02]  /*08f0*/  IMAD.MOV.U32 R2, RZ, RZ, R14 ;  /* 0x000000ffff027224 */ /* 0x000fe400078e000e */
[----:B------:R-:W-:Y:S01]  /*0900*/  IMAD.MOV.U32 R3, RZ, RZ, R15 ;  /* 0x000000ffff037224 */ /* 0x000fe200078e000f */
[----:B------:R-:W-:Y:S06]  /*0910*/  RET.REL.NODEC R12 `(derMean_part_3) ;  /* 0xfffffff40cb87950 */ /* 0x000fec0003c3ffff */
.L_x_61:
        /* <DEDUP_REMOVED lines=14> */
.L_x_308:


//--------------------- .text.derMean_part_1      --------------------------
	.section	.text.derMean_part_1,"ax",@progbits
	.align	128
        .global         derMean_part_1
        .type           derMean_part_1,@function
        .size           derMean_part_1,(.L_x_310 - derMean_part_1)
        .other          derMean_part_1,@"STO_CUDA_ENTRY STV_DEFAULT"
derMean_part_1:
.text.derMean_part_1:
        /* <DEDUP_REMOVED lines=20> */
[----:B------:R-:W-:Y:S05]  /*0140*/  CALL.REL.NOINC `($__internal_6_$__cuda_sm20_sqrt_rn_f32_slowpath) ;  /* 0x0000000000647944 */ /* 0x000fea0003c00000 */
[----:B------:R-:W-:Y:S05]  /*0150*/  BRA `(.L_x_64) ;  /* 0x0000000000107947 */ /* 0x000fea0003800000 */
.L_x_63:
[----:B------:R-:W-:Y:S01]  /*0160*/  FMUL.FTZ R5, R0, R3 ;  /* 0x0000000300057220 */ /* 0x000fe20000410000 */
[----:B------:R-:W-:-:S03]  /*0170*/  FMUL.FTZ R3, R3, 0.5 ;  /* 0x3f00000003037820 */ /* 0x000fc60000410000 */
[----:B------:R-:W-:-:S04]  /*0180*/  FFMA R0, -R5, R5, R0 ;  /* 0x0000000505007223 */ /* 0x000fc80000000100 */
[----:B------:R-:W-:-:S07]  /*0190*/  FFMA R3, R0, R3, R5 ;  /* 0x0000000300037223 */ /* 0x000fce0000000005 */
.L_x_64:
[----:B------:R-:W-:Y:S05]  /*01a0*/  BSYNC.RECONVERGENT B0 ;  /* 0x0000000000007941 */ /* 0x000fea0003800200 */
.L_x_62:
[----:B------:R-:W0:Y:S01]  /*01b0*/  MUFU.RCP R0, R3 ;  /* 0x0000000300007308 */ /* 0x000e220000001000 */
[----:B------:R-:W-:Y:S01]  /*01c0*/  UMOV UR6, 0x3f800000 ;  /* 0x3f80000000067882 */ /* 0x000fe20000000000 */
[----:B------:R-:W-:Y:S01]  /*01d0*/  BSSY.RECONVERGENT B1, `(.L_x_65) ;  /* 0x000000c000017945 */ /* 0x000fe20003800200 */
[----:B------:R-:W-:-:S05]  /*01e0*/  IMAD.U32 R6, RZ, RZ, UR6 ;  /* 0x00000006ff067e24 */ /* 0x000fca000f8e00ff */
[----:B------:R-:W1:Y:S01]  /*01f0*/  FCHK P0, -R6, R3 ;  /* 0x0000000306007302 */ /* 0x000e620000000100 */
[----:B0-----:R-:W-:-:S04]  /*0200*/  FFMA R5, R0, -R3, 1 ;  /* 0x3f80000000057423 */ /* 0x001fc80000000803 */
[----:B------:R-:W-:-:S04]  /*0210*/  FFMA R0, R0, R5, R0 ;  /* 0x0000000500007223 */ /* 0x000fc80000000000 */
[----:B------:R-:W-:-:S04]  /*0220*/  FFMA R4, R0, -1, RZ ;  /* 0xbf80000000047823 */ /* 0x000fc800000000ff */
[----:B------:R-:W-:-:S04]  /*0230*/  FFMA R5, R4, -R3, -1 ;  /* 0xbf80000004057423 */ /* 0x000fc80000000803 */
[----:B------:R-:W-:Y:S01]  /*0240*/  FFMA R7, R0, R5, R4 ;  /* 0x0000000500077223 */ /* 0x000fe20000000004 */
[----:B-1----:R-:W-:Y:S06]  /*0250*/  @!P0 BRA `(.L_x_66) ;  /* 0x00000000000c8947 */ /* 0x002fec0003800000 */
[----:B------:R-:W-:Y:S01]  /*0260*/  IMAD.MOV.U32 R0, RZ, RZ, R3 ;  /* 0x000000ffff007224 */ /* 0x000fe200078e0003 */
[----:B------:R-:W-:-:S07]  /*0270*/  MOV R4, 0x290 ;  /* 0x0000029000047802 */ /* 0x000fce0000000f00 */
[----:B------:R-:W-:Y:S05]  /*0280*/  CALL.REL.NOINC `($__internal_7_$__cuda_sm3x_div_rn_noftz_f32_slowpath) ;  /* 0x00000000006c7944 */ /* 0x000fea0003c00000 */
.L_x_66:
[----:B------:R-:W-:Y:S05]  /*0290*/  BSYNC.RECONVERGENT B1 ;  /* 0x0000000000017941 */ /* 0x000fea0003800200 */
.L_x_65:
[----:B------:R-:W0:Y:S02]  /*02a0*/  LDC.64 R4, c[0x0][0x390] ;  /* 0x0000e400ff047b82 */ /* 0x000e240000000a00 */
[----:B0-----:R-:W-:-:S05]  /*02b0*/  IMAD.WIDE R2, R2, 0x4, R4 ;  /* 0x0000000402027825 */ /* 0x001fca00078e0204 */
[----:B------:R-:W-:Y:S01]  /*02c0*/  STG.E desc[UR4][R2.64], R7 ;  /* 0x0000000702007986 */ /* 0x000fe2000c101904 */
[----:B------:R-:W-:Y:S05]  /*02d0*/  EXIT ;  /* 0x000000000000794d */ /* 0x000fea0003800000 */
        .weak           $__internal_6_$__cuda_sm20_sqrt_rn_f32_slowpath
        .type           $__internal_6_$__cuda_sm20_sqrt_rn_f32_slowpath,@function
        .size           $__internal_6_$__cuda_sm20_sqrt_rn_f32_slowpath,($__internal_7_$__cuda_sm3x_div_rn_noftz_f32_slowpath - $__internal_6_$__cuda_sm20_sqrt_rn_f32_slowpath)
$__internal_6_$__cuda_sm20_sqrt_rn_f32_slowpath:
[----:B------:R-:W-:-:S13]  /*02e0*/  LOP3.LUT P0, RZ, R0, 0x7fffffff, RZ, 0xc0, !PT ;  /* 0x7fffffff00ff7812 */ /* 0x000fda000780c0ff */
[----:B------:R-:W-:Y:S01]  /*02f0*/  @!P0 IMAD.MOV.U32 R3, RZ, RZ, R0 ;  /* 0x000000ffff038224 */ /* 0x000fe200078e0000 */
[----:B------:R-:W-:Y:S06]  /*0300*/  @!P0 BRA `(.L_x_67) ;  /* 0x0000000000408947 */ /* 0x000fec0003800000 */
[----:B------:R-:W-:-:S13]  /*0310*/  FSETP.GEU.FTZ.AND P0, PT, R0, RZ, PT ;  /* 0x000000ff0000720b */ /* 0x000fda0003f1e000 */
[----:B------:R-:W-:Y:S01]  /*0320*/  @!P0 MOV R3, 0x7fffffff ;  /* 0x7fffffff00038802 */ /* 0x000fe20000000f00 */
        /* <DEDUP_REMOVED lines=14> */
.L_x_67:
[----:B------:R-:W-:Y:S02]  /*0410*/  IMAD.MOV.U32 R4, RZ, RZ, R8 ;  /* 0x000000ffff047224 */ /* 0x000fe400078e0008 */
[----:B------:R-:W-:-:S04]  /*0420*/  IMAD.MOV.U32 R5, RZ, RZ, 0x0 ;  /* 0x00000000ff057424 */ /* 0x000fc800078e00ff */
[----:B------:R-:W-:Y:S05]  /*0430*/  RET.REL.NODEC R4 `(derMean_part_1) ;  /* 0xfffffff804f07950 */ /* 0x000fea0003c3ffff */
        .weak           $__internal_7_$__cuda_sm3x_div_rn_noftz_f32_slowpath
        .type           $__internal_7_$__cuda_sm3x_div_rn_noftz_f32_slowpath,@function
        .size           $__internal_7_$__cuda_sm3x_div_rn_noftz_f32_slowpath,(.L_x_310 - $__internal_7_$__cuda_sm3x_div_rn_noftz_f32_slowpath)
$__internal_7_$__cuda_sm3x_div_rn_noftz_f32_slowpath:
[----:B------:R-:W-:Y:S01]  /*0440*/  SHF.R.U32.HI R3, RZ, 0x17, R0 ;  /* 0x00000017ff037819 */ /* 0x000fe20000011600 */
[----:B------:R-:W-:Y:S04]  /*0450*/  BSSY.RECONVERGENT B0, `(.L_x_68) ;  /* 0x000005a000007945 */ /* 0x000fe80003800200 */
[----:B------:R-:W-:Y:S01]  /*0460*/  BSSY.RELIABLE B2, `(.L_x_69) ;  /* 0x0000019000027945 */ /* 0x000fe20003800100 */
[----:B------:R-:W-:-:S04]  /*0470*/  LOP3.LUT R8, R3, 0xff, RZ, 0xc0, !PT ;  /* 0x000000ff03087812 */ /* 0x000fc800078ec0ff */
[----:B------:R-:W-:-:S04]  /*0480*/  IADD3 R5, PT, PT, R8, -0x1, RZ ;  /* 0xffffffff08057810 */ /* 0x000fc80007ffe0ff */
[----:B------:R-:W-:-:S13]  /*0490*/  ISETP.GT.U32.AND P0, PT, R5, 0xfd, PT ;  /* 0x000000fd0500780c */ /* 0x000fda0003f04070 */
[----:B------:R-:W-:Y:S01]  /*04a0*/  @!P0 IMAD.MOV.U32 R3, RZ, RZ, RZ ;  /* 0x000000ffff038224 */ /* 0x000fe200078e00ff */
[----:B------:R-:W-:Y:S06]  /*04b0*/  @!P0 BRA `(.L_x_70) ;  /* 0x00000000004c8947 */ /* 0x000fec0003800000 */
[----:B------:R-:W-:-:S13]  /*04c0*/  FSETP.GTU.FTZ.AND P0, PT, |R0|, +INF , PT ;  /* 0x7f8000000000780b */ /* 0x000fda0003f1c200 */
[----:B------:R-:W-:Y:S05]  /*04d0*/  @P0 BREAK.RELIABLE B2 ;  /* 0x0000000000020942 */ /* 0x000fea0003800100 */
[----:B------:R-:W-:Y:S05]  /*04e0*/  @P0 BRA `(.L_x_71) ;  /* 0x00000004003c0947 */ /* 0x000fea0003800000 */
[----:B------:R-:W-:-:S05]  /*04f0*/  IMAD.MOV.U32 R3, RZ, RZ, -0x40800000 ;  /* 0xbf800000ff037424 */ /* 0x000fca00078e00ff */
[----:B------:R-:W-:-:S13]  /*0500*/  LOP3.LUT P0, RZ, R0, 0x7fffffff, R3, 0xc8, !PT ;  /* 0x7fffffff00ff7812 */ /* 0x000fda000780c803 */
[----:B------:R-:W-:Y:S05]  /*0510*/  @!P0 BREAK.RELIABLE B2 ;  /* 0x0000000000028942 */ /* 0x000fea0003800100 */
[----:B------:R-:W-:Y:S05]  /*0520*/  @!P0 BRA `(.L_x_72) ;  /* 0x0000000400248947 */ /* 0x000fea0003800000 */
[----:B------:R-:W-:Y:S02]  /*0530*/  FSETP.NEU.FTZ.AND P0, PT, |R0|, +INF , PT ;  /* 0x7f8000000000780b */ /* 0x000fe40003f1d200 */
[----:B------:R-:W-:-:S04]  /*0540*/  LOP3.LUT P1, RZ, R3, 0x7fffffff, RZ, 0xc0, !PT ;  /* 0x7fffffff03ff7812 */ /* 0x000fc8000782c0ff */
[----:B------:R-:W-:-:S13]  /*0550*/  PLOP3.LUT P0, PT, P0, P1, PT, 0x2f, 0xf2 ;  /* 0x0000000000f2781c */ /* 0x000fda0000702577 */
[----:B------:R-:W-:Y:S05]  /*0560*/  @P0 BREAK.RELIABLE B2 ;  /* 0x0000000000020942 */ /* 0x000fea0003800100 */
[----:B------:R-:W-:Y:S05]  /*0570*/  @P0 BRA `(.L_x_73) ;  /* 0x0000000400080947 */ /* 0x000fea0003800000 */
[----:B------:R-:W-:-:S13]  /*0580*/  LOP3.LUT P0, RZ, R0, 0x7fffffff, RZ, 0xc0, !PT ;  /* 0x7fffffff00ff7812 */ /* 0x000fda000780c0ff */
[----:B------:R-:W-:Y:S05]  /*0590*/  @!P0 BREAK.RELIABLE B2 ;  /* 0x0000000000028942 */ /* 0x000fea0003800100 */
[----:B------:R-:W-:Y:S05]  /*05a0*/  @!P0 BRA `(.L_x_74) ;  /* 0x0000000000f08947 */ /* 0x000fea0003800000 */
[----:B------:R-:W-:Y:S01]  /*05b0*/  ISETP.GE.AND P0, PT, R5, RZ, PT ;  /* 0x000000ff0500720c */ /* 0x000fe20003f06270 */
[----:B------:R-:W-:-:S12]  /*05c0*/  IMAD.MOV.U32 R3, RZ, RZ, RZ ;  /* 0x000000ffff037224 */ /* 0x000fd800078e00ff */
[----:B------:R-:W-:Y:S01]  /*05d0*/  @!P0 FFMA R0, R0, 1.84467440737095516160e+19, RZ ;  /* 0x5f80000000008823 */ /* 0x000fe200000000ff */
[----:B------:R-:W-:-:S07]  /*05e0*/  @!P0 IADD3 R3, PT, PT, R3, 0x40, RZ ;  /* 0x0000004003038810 */ /* 0x000fce0007ffe0ff */
.L_x_70:
[----:B------:R-:W-:Y:S05]  /*05f0*/  BSYNC.RELIABLE B2 ;  /* 0x0000000000027941 */ /* 0x000fea0003800100 */
.L_x_69:
[----:B------:R-:W-:Y:S01]  /*0600*/  LEA R5, R8, 0xc0800000, 0x17 ;  /* 0xc080000008057811 */ /* 0x000fe200078eb8ff */
[----:B------:R-:W-:Y:S01]  /*0610*/  UMOV UR6, 0xbf800000 ;  /* 0xbf80000000067882 */ /* 0x000fe20000000000 */
[----:B------:R-:W-:Y:S01]  /*0620*/  IADD3 R3, PT, PT, R3, 0x7f, -R8 ;  /* 0x0000007f03037810 */ /* 0x000fe20007ffe808 */
[----:B------:R-:W-:Y:S02]  /*0630*/  BSSY.RECONVERGENT B2, `(.L_x_75) ;  /* 0x0000032000027945 */ /* 0x000fe40003800200 */
[----:B------:R-:W-:-:S04]  /*0640*/  IMAD.IADD R5, R0, 0x1, -R5 ;  /* 0x0000000100057824 */ /* 0x000fc800078e0a05 */
[----:B------:R-:W0:Y:S01]  /*0650*/  MUFU.RCP R0, R5 ;  /* 0x0000000500007308 */ /* 0x000e220000001000 */
[----:B------:R-:W-:-:S04]  /*0660*/  FADD.FTZ R7, -R5, -RZ ;  /* 0x800000ff05077221 */ /* 0x000fc80000010100 */
[----:B0-----:R-:W-:-:S04]  /*0670*/  FFMA R9, R0, R7, 1 ;  /* 0x3f80000000097423 */ /* 0x001fc80000000007 */
[----:B------:R-:W-:-:S04]  /*0680*/  FFMA R0, R0, R9, R0 ;  /* 0x0000000900007223 */ /* 0x000fc80000000000 */
[----:B------:R-:W-:-:S04]  /*0690*/  FFMA R6, R0, UR6, RZ ;  /* 0x0000000600067c23 */ /* 0x000fc800080000ff */
[----:B------:R-:W-:-:S04]  /*06a0*/  FFMA R9, R7, R6, UR6 ;  /* 0x0000000607097e23 */ /* 0x000fc80008000006 */
[----:B------:R-:W-:-:S04]  /*06b0*/  FFMA R9, R0, R9, R6 ;  /* 0x0000000900097223 */ /* 0x000fc80000000006 */
[----:B------:R-:W-:-:S04]  /*06c0*/  FFMA R10, R7, R9, UR6 ;  /* 0x00000006070a7e23 */ /* 0x000fc80008000009 */
        /* <DEDUP_REMOVED lines=14> */
[-CC-:B------:R-:W-:Y:S01]  /*07b0*/  FFMA.RZ R3, R0, R10.reuse, R9.reuse ;  /* 0x0000000a00037223 */ /* 0x180fe2000000c009 */
[C---:B------:R-:W-:Y:S02]  /*07c0*/  IADD3 R6, PT, PT, R8.reuse, 0x20, RZ ;  /* 0x0000002008067810 */ /* 0x040fe40007ffe0ff */
[----:B------:R-:W-:Y:S02]  /*07d0*/  ISETP.NE.AND P2, PT, R8, RZ, PT ;  /* 0x000000ff0800720c */ /* 0x000fe40003f45270 */
[----:B------:R-:W-:Y:S01]  /*07e0*/  LOP3.LUT R5, R3, 0x7fffff, RZ, 0xc0, !PT ;  /* 0x007fffff03057812 */ /* 0x000fe200078ec0ff */
[CCC-:B------:R-:W-:Y:S01]  /*07f0*/  FFMA.RP R3, R0.reuse, R10.reuse, R9.reuse ;  /* 0x0000000a00037223 */ /* 0x1c0fe20000008009 */
[----:B------:R-:W-:Y:S01]  /*0800*/  FFMA.RM R0, R0, R10, R9 ;  /* 0x0000000a00007223 */ /* 0x000fe20000004009 */
[----:B------:R-:W-:Y:S01]  /*0810*/  ISETP.NE.AND P1, PT, R8, RZ, PT ;  /* 0x000000ff0800720c */ /* 0x000fe20003f25270 */
[----:B------:R-:W-:Y:S01]  /*0820*/  IMAD.MOV R8, RZ, RZ, -R8 ;  /* 0x000000ffff087224 */ /* 0x000fe200078e0a08 */
[----:B------:R-:W-:-:S02]  /*0830*/  LOP3.LUT R5, R5, 0x800000, RZ, 0xfc, !PT ;  /* 0x0080000005057812 */ /* 0x000fc400078efcff */
[----:B------:R-:W-:Y:S02]  /*0840*/  FSETP.NEU.FTZ.AND P0, PT, R3, R0, PT ;  /* 0x000000000300720b */ /* 0x000fe40003f1d000 */
[----:B------:R-:W-:Y:S02]  /*0850*/  SHF.L.U32 R6, R5, R6, RZ ;  /* 0x0000000605067219 */ /* 0x000fe400000006ff */
[----:B------:R-:W-:Y:S02]  /*0860*/  SEL R0, R8, RZ, P2 ;  /* 0x000000ff08007207 */ /* 0x000fe40001000000 */
[----:B------:R-:W-:Y:S02]  /*0870*/  ISETP.NE.AND P1, PT, R6, RZ, P1 ;  /* 0x000000ff0600720c */ /* 0x000fe40000f25270 */
[----:B------:R-:W-:Y:S02]  /*0880*/  SHF.R.U32.HI R0, RZ, R0, R5 ;  /* 0x00000000ff007219 */ /* 0x000fe40000011605 */
[----:B------:R-:W-:-:S02]  /*0890*/  PLOP3.LUT P0, PT, P0, P1, PT, 0xf8, 0x8f ;  /* 0x00000000008f781c */ /* 0x000fc40000703f70 */
[----:B------:R-:W-:Y:S02]  /*08a0*/  SHF.R.U32.HI R6, RZ, 0x1, R0 ;  /* 0x00000001ff067819 */ /* 0x000fe40000011600 */
[----:B------:R-:W-:-:S04]  /*08b0*/  SEL R3, RZ, 0x1, !P0 ;  /* 0x00000001ff037807 */ /* 0x000fc80004000000 */
[----:B------:R-:W-:-:S04]  /*08c0*/  LOP3.LUT R3, R3, 0x1, R6, 0xf8, !PT ;  /* 0x0000000103037812 */ /* 0x000fc800078ef806 */
[----:B------:R-:W-:-:S05]  /*08d0*/  LOP3.LUT R3, R3, R0, RZ, 0xc0, !PT ;  /* 0x0000000003037212 */ /* 0x000fca00078ec0ff */
[----:B------:R-:W-:-:S05]  /*08e0*/  IMAD.IADD R6, R6, 0x1, R3 ;  /* 0x0000000106067824 */ /* 0x000fca00078e0203 */
[----:B------:R-:W-:Y:S01]  /*08f0*/  LOP3.LUT R7, R6, R7, RZ, 0xfc, !PT ;  /* 0x0000000706077212 */ /* 0x000fe200078efcff */
[----:B------:R-:W-:Y:S06]  /*0900*/  BRA `(.L_x_78) ;  /* 0x0000000000107947 */ /* 0x000fec0003800000 */
.L_x_77:
[----:B------:R-:W-:-:S04]  /*0910*/  LOP3.LUT R7, R7, 0x80000000, RZ, 0xc0, !PT ;  /* 0x8000000007077812 */ /* 0x000fc800078ec0ff */
[----:B------:R-:W-:Y:S01]  /*0920*/  LOP3.LUT R7, R7, 0x7f800000, RZ, 0xfc, !PT ;  /* 0x7f80000007077812 */ /* 0x000fe200078efcff */
[----:B------:R-:W-:Y:S06]  /*0930*/  BRA `(.L_x_78) ;  /* 0x0000000000047947 */ /* 0x000fec0003800000 */
.L_x_76:
[----:B------:R-:W-:-:S07]  /*0940*/  LEA R7, R3, R7, 0x17 ;  /* 0x0000000703077211 */ /* 0x000fce00078eb8ff */
.L_x_78:
[----:B------:R-:W-:Y:S05]  /*0950*/  BSYNC.RECONVERGENT B2 ;  /* 0x0000000000027941 */ /* 0x000fea0003800200 */
.L_x_75:
[----:B------:R-:W-:Y:S05]  /*0960*/  BRA `(.L_x_79) ;  /* 0x0000000000207947 */ /* 0x000fea0003800000 */
.L_x_74:
[----:B------:R-:W-:-:S04]  /*0970*/  LOP3.LUT R0, R0, 0x80000000, R3, 0x48, !PT ;  /* 0x8000000000007812 */ /* 0x000fc800078e4803 */
[----:B------:R-:W-:Y:S01]  /*0980*/  LOP3.LUT R7, R0, 0x7f800000, RZ, 0xfc, !PT ;  /* 0x7f80000000077812 */ /* 0x000fe200078efcff */
[----:B------:R-:W-:Y:S06]  /*0990*/  BRA `(.L_x_79) ;  /* 0x0000000000147947 */ /* 0x000fec0003800000 */
.L_x_73:
[----:B------:R-:W-:Y:S01]  /*09a0*/  LOP3.LUT R7, R0, 0x80000000, R3, 0x48, !PT ;  /* 0x8000000000077812 */ /* 0x000fe200078e4803 */
[----:B------:R-:W-:Y:S06]  /*09b0*/  BRA `(.L_x_79) ;  /* 0x00000000000c7947 */ /* 0x000fec0003800000 */
.L_x_72:
[----:B------:R-:W0:Y:S01]  /*09c0*/  MUFU.RSQ R7, -QNAN ;  /* 0xffc0000000077908 */ /* 0x000e220000001400 */
[----:B------:R-:W-:Y:S05]  /*09d0*/  BRA `(.L_x_79) ;  /* 0x0000000000047947 */ /* 0x000fea0003800000 */
.L_x_71:
[----:B------:R-:W-:-:S07]  /*09e0*/  FADD.FTZ R7, R0, -1 ;  /* 0xbf80000000077421 */ /* 0x000fce0000010000 */
.L_x_79:
[----:B------:R-:W-:Y:S05]  /*09f0*/  BSYNC.RECONVERGENT B0 ;  /* 0x0000000000007941 */ /* 0x000fea0003800200 */
.L_x_68:
[----:B------:R-:W-:-:S04]  /*0a00*/  IMAD.MOV.U32 R5, RZ, RZ, 0x0 ;  /* 0x00000000ff057424 */ /* 0x000fc800078e00ff */
[----:B0-----:R-:W-:Y:S05]  /*0a10*/  RET.REL.NODEC R4 `(derMean_part_1) ;  /* 0xfffffff404787950 */ /* 0x001fea0003c3ffff */
.L_x_80:
        /* <DEDUP_REMOVED lines=14> */
.L_x_310:


//--------------------- .text.derVar_part_3       --------------------------
	.section	.text.derVar_part_3,"ax",@progbits
	.align	128
        .global         derVar_part_3
        .type           derVar_part_3,@function
        .size           derVar_part_3,(.L_x_330 - derVar_part_3)
        .other          derVar_part_3,@"STO_CUDA_ENTRY STV_DEFAULT"
derVar_part_3:
.text.derVar_part_3:
        /* <DEDUP_REMOVED lines=13> */
[----:B--2---:R-:W-:-:S05]  /*00d0*/  IMAD.WIDE R4, R7, 0x4, R4 ;  /* 0x0000000407047825 */ /* 0x004fca00078e0204 */
[----:B------:R-:W3:Y:S02]  /*00e0*/  LDG.E R7, desc[UR4][R4.64] ;  /* 0x0000000404077981 */ /* 0x000ee4000c1e1900 */
[----:B---3--:R-:W-:-:S05]  /*00f0*/  FMUL R7, R2, R7 ;  /* 0x0000000702077220 */ /* 0x008fca0000400000 */
[----:B------:R-:W-:Y:S01]  /*0100*/  STG.E desc[UR4][R4.64], R7 ;  /* 0x0000000704007986 */ /* 0x000fe2000c101904 */
[----:B------:R-:W-:Y:S05]  /*0110*/  EXIT ;  /* 0x000000000000794d */ /* 0x000fea0003800000 */
.L_x_81:
        /* <DEDUP_REMOVED lines=14> */
.L_x_330:


//--------------------- .text.derVar_part_1       --------------------------
	.section	.text.derVar_part_1,"ax",@progbits
	.align	128
        .global         derVar_part_1
        .type           derVar_part_1,@function
        .size           derVar_part_1,(.L_x_331 - derVar_part_1)
        .other          derVar_part_1,@"STO_CUDA_ENTRY STV_DEFAULT"
derVar_part_1:
.text.derVar_part_1:
        /* <DEDUP_REMOVED lines=14> */
[----:B------:R-:W-:Y:S02]  /*00e0*/  HFMA2 R5, -RZ, RZ, 1.875, 0 ;  /* 0x3f800000ff057431 */ /* 0x000fe400000001ff */
[----:B--2---:R-:W-:-:S05]  /*00f0*/  FADD R4, R2, UR6 ;  /* 0x0000000602047e21 */ /* 0x004fca0008000000 */
[----:B------:R-:W-:-:S13]  /*0100*/  FSETP.NEU.AND P0, PT, R4, 1, PT ;  /* 0x3f8000000400780b */ /* 0x000fda0003f0d000 */
[----:B------:R-:W-:Y:S05]  /*0110*/  @!P0 BRA `(.L_x_83) ;  /* 0x0000000400148947 */ /* 0x000fea0003800000 */
[----:B------:R-:W-:-:S13]  /*0120*/  FSETP.NAN.AND P0, PT, |R4|, |R4|, PT ;  /* 0x400000040400720b */ /* 0x000fda0003f08200 */
[----:B------:R-:W-:Y:S01]  /*0130*/  @P0 FADD R5, R4, -1.5 ;  /* 0xbfc0000004050421 */ /* 0x000fe20000000000 */
[----:B------:R-:W-:Y:S06]  /*0140*/  @P0 BRA `(.L_x_83) ;  /* 0x0000000400080947 */ /* 0x000fec0003800000 */
[----:B------:R-:W-:-:S04]  /*0150*/  FSETP.NEU.AND P0, PT, |R4|, +INF , PT ;  /* 0x7f8000000400780b */ /* 0x000fc80003f0d200 */
[----:B------:R-:W-:-:S13]  /*0160*/  FSETP.NEU.AND P0, PT, R4, RZ, P0 ;  /* 0x000000ff0400720b */ /* 0x000fda000070d000 */
[----:B------:R-:W-:-:S05]  /*0170*/  @!P0 FADD R3, R4, R4 ;  /* 0x0000000404038221 */ /* 0x000fca0000000000 */
[----:B------:R-:W-:-:S04]  /*0180*/  @!P0 LOP3.LUT R3, R3, 0x7fffffff, RZ, 0xc0, !PT ;  /* 0x7fffffff03038812 */ /* 0x000fc800078ec0ff */
[----:B------:R-:W-:Y:S01]  /*0190*/  @!P0 LOP3.LUT R5, R3, 0x7f800000, RZ, 0x3c, !PT ;  /* 0x7f80000003058812 */ /* 0x000fe200078e3cff */
[----:B------:R-:W-:Y:S06]  /*01a0*/  @!P0 BRA `(.L_x_83) ;  /* 0x0000000000f08947 */ /* 0x000fec0003800000 */
[C---:B------:R-:W-:Y:S01]  /*01b0*/  FMUL R3, |R4|.reuse, 16777216 ;  /* 0x4b80000004037820 */ /* 0x040fe20000400200 */
[----:B------:R-:W-:Y:S02]  /*01c0*/  FSETP.GEU.AND P0, PT, |R4|, 1.175494350822287508e-38, PT ;  /* 0x008000000400780b */ /* 0x000fe40003f0e200 */
[----:B------:R-:W-:Y:S02]  /*01d0*/  MOV R9, 0x3a2c32e4 ;  /* 0x3a2c32e400097802 */ /* 0x000fe40000000f00 */
[----:B------:R-:W-:Y:S02]  /*01e0*/  FSEL R3, R3, |R4|, !P0 ;  /* 0x4000000403037208 */ /* 0x000fe40004000000 */
[----:B------:R-:W-:Y:S02]  /*01f0*/  FSETP.GEU.AND P2, PT, R2, -UR6, PT ;  /* 0x8000000602007c0b */ /* 0x000fe4000bf4e000 */
        /* <DEDUP_REMOVED lines=12> */
[CC--:B------:R-:W-:Y:S01]  /*02c0*/  FMUL R4, R8.reuse, R8.reuse ;  /* 0x0000000808047220 */ /* 0x0c0fe20000400000 */
[----:B------:R-:W-:Y:S02]  /*02d0*/  FFMA R12, R8, 1.4426950216293334961, R3 ;  /* 0x3fb8aa3b080c7823 */ /* 0x000fe40000000003 */
[----:B------:R-:W-:Y:S01]  /*02e0*/  FADD R10, R7, R7 ;  /* 0x00000007070a7221 */ /* 0x000fe20000000000 */
[C---:B------:R-:W-:Y:S01]  /*02f0*/  FFMA R7, R4.reuse, R9, 0.0032181653659790754318 ;  /* 0x3b52e7db04077423 */ /* 0x040fe20000000009 */
[----:B------:R-:W-:Y:S02]  /*0300*/  FADD R3, R3, -R12 ;  /* 0x8000000c03037221 */ /* 0x000fe40000000000 */
        /* <DEDUP_REMOVED lines=9> */
[----:B------:R-:W-:Y:S01]  /*03a0*/  FFMA R4, R5, R4, R6 ;  /* 0x0000000405047223 */ /* 0x000fe20000000006 */
[----:B------:R-:W-:-:S03]  /*03b0*/  HFMA2 R6, -RZ, RZ, 0.64013671875, -15.109375 ;  /* 0x391fcb8eff067431 */ /* 0x000fc600000001ff */
[----:B------:R-:W-:-:S04]  /*03c0*/  FFMA R7, R8, R7, R4 ;  /* 0x0000000708077223 */ /* 0x000fc80000000004 */
[----:B------:R-:W-:-:S04]  /*03d0*/  FADD R3, R12, R7 ;  /* 0x000000070c037221 */ /* 0x000fc80000000000 */
[----:B------:R-:W-:Y:S01]  /*03e0*/  FMUL R4, R3, -1.5 ;  /* 0xbfc0000003047820 */ /* 0x000fe20000400000 */
[----:B------:R-:W-:-:S03]  /*03f0*/  FADD R12, -R12, R3 ;  /* 0x000000030c0c7221 */ /* 0x000fc60000000100 */
[----:B------:R-:W0:Y:S01]  /*0400*/  FRND R5, R4 ;  /* 0x0000000400057307 */ /* 0x000e220000201000 */
[----:B------:R-:W-:Y:S01]  /*0410*/  FADD R12, R7, -R12 ;  /* 0x8000000c070c7221 */ /* 0x000fe20000000000 */
[----:B------:R-:W-:Y:S01]  /*0420*/  FFMA R3, R3, -1.5, -R4 ;  /* 0xbfc0000003037823 */ /* 0x000fe20000000804 */
[----:B------:R-:W-:-:S03]  /*0430*/  FSETP.GT.AND P0, PT, |R4|, 152, PT ;  /* 0x431800000400780b */ /* 0x000fc60003f04200 */
[----:B------:R-:W-:Y:S01]  /*0440*/  FFMA R12, R12, -1.5, R3 ;  /* 0xbfc000000c0c7823 */ /* 0x000fe20000000003 */
[----:B0-----:R-:W-:Y:S01]  /*0450*/  FADD R3, R4, -R5 ;  /* 0x8000000504037221 */ /* 0x001fe20000000000 */
[----:B------:R-:W-:-:S03]  /*0460*/  FSETP.GT.AND P1, PT, R5, RZ, PT ;  /* 0x000000ff0500720b */ /* 0x000fc60003f24000 */
[----:B------:R-:W-:Y:S01]  /*0470*/  FADD R3, R3, R12 ;  /* 0x0000000c03037221 */ /* 0x000fe20000000000 */
[----:B------:R-:W-:Y:S02]  /*0480*/  SEL R5, RZ, 0x83000000, P1 ;  /* 0x83000000ff057807 */ /* 0x000fe40000800000 */
[----:B------:R-:W-:Y:S01]  /*0490*/  FSETP.GEU.AND P1, PT, R4, RZ, PT ;  /* 0x000000ff0400720b */ /* 0x000fe20003f2e000 */
[----:B------:R-:W-:Y:S01]  /*04a0*/  FFMA R6, R3, R6, 0.0013391353422775864601 ;  /* 0x3aaf85ed03067423 */ /* 0x000fe20000000006 */
[----:B------:R-:W-:-:S03]  /*04b0*/  IADD3 R2, PT, PT, R5, 0x7f000000, RZ ;  /* 0x7f00000005027810 */ /* 0x000fc60007ffe0ff */
[C---:B------:R-:W-:Y:S02]  /*04c0*/  FFMA R8, R3.reuse, R6, 0.0096188392490148544312 ;  /* 0x3c1d985603087423 */ /* 0x040fe40000000006 */
[----:B------:R-:W0:Y:S02]  /*04d0*/  F2I.NTZ R6, R4 ;  /* 0x0000000400067305 */ /* 0x000e240000203100 */
[----:B------:R-:W-:-:S04]  /*04e0*/  FFMA R8, R3, R8, 0.055503588169813156128 ;  /* 0x3d6357bb03087423 */ /* 0x000fc80000000008 */
[----:B------:R-:W-:-:S04]  /*04f0*/  FFMA R8, R3, R8, 0.24022644758224487305 ;  /* 0x3e75fdec03087423 */ /* 0x000fc80000000008 */
[----:B------:R-:W-:-:S04]  /*0500*/  FFMA R8, R3, R8, 0.69314718246459960938 ;  /* 0x3f31721803087423 */ /* 0x000fc80000000008 */
[----:B------:R-:W-:Y:S01]  /*0510*/  FFMA R3, R3, R8, 1 ;  /* 0x3f80000003037423 */ /* 0x000fe20000000008 */
[----:B0-----:R-:W-:Y:S02]  /*0520*/  LEA R6, R6, -R5, 0x17 ;  /* 0x8000000506067211 */ /* 0x001fe400078eb8ff */
[----:B------:R-:W-:Y:S01]  /*0530*/  FSEL R5, RZ, +INF , !P1 ;  /* 0x7f800000ff057808 */ /* 0x000fe20004800000 */
[----:B------:R-:W-:-:S04]  /*0540*/  FMUL R3, R2, R3 ;  /* 0x0000000302037220 */ /* 0x000fc80000400000 */
[----:B------:R-:W-:Y:S01]  /*0550*/  @!P0 FMUL R5, R6, R3 ;  /* 0x0000000306058220 */ /* 0x000fe20000400000 */
[----:B------:R-:W-:-:S07]  /*0560*/  @!P2 MOV R5, 0x7fffffff ;  /* 0x7fffffff0005a802 */ /* 0x000fce0000000f00 */
.L_x_83:
[----:B------:R-:W-:Y:S05]  /*0570*/  BSYNC.RECONVERGENT B0 ;  /* 0x0000000000007941 */ /* 0x000fea0003800200 */
.L_x_82:
[----:B------:R-:W0:Y:S01]  /*0580*/  LDC.64 R2, c[0x0][0x390] ;  /* 0x0000e400ff027b82 */ /* 0x000e220000000a00 */
[----:B------:R-:W-:Y:S01]  /*0590*/  FMUL R5, R5, -0.5 ;  /* 0xbf00000005057820 */ /* 0x000fe20000400000 */
[----:B0-----:R-:W-:-:S05]  /*05a0*/  IMAD.WIDE R2, R0, 0x4, R2 ;  /* 0x0000000400027825 */ /* 0x001fca00078e0202 */
[----:B------:R-:W-:Y:S01]  /*05b0*/  STG.E desc[UR4][R2.64], R5 ;  /* 0x0000000502007986 */ /* 0x000fe2000c101904 */
[----:B------:R-:W-:Y:S05]  /*05c0*/  EXIT ;  /* 0x000000000000794d */ /* 0x000fea0003800000 */
.L_x_84:
        /* <DEDUP_REMOVED lines=11> */
.L_x_331:


//--------------------- .text.mul                 --------------------------
	.section	.text.mul,"ax",@progbits
	.align	128
        .global         mul
        .type           mul,@function
        .size           mul,(.L_x_332 - mul)
        .other          mul,@"STO_CUDA_ENTRY STV_DEFAULT"
mul:
.text.mul:
        /* <DEDUP_REMOVED lines=11> */
[----:B0-----:R-:W-:-:S05]  /*00b0*/  IMAD.WIDE R2, R5, 0x4, R2 ;  /* 0x0000000405027825 */ /* 0x001fca00078e0202 */
[----:B-1----:R-:W2:Y:S02]  /*00c0*/  LDG.E R0, desc[UR4][R2.64] ;  /* 0x0000000402007981 */ /* 0x002ea4000c1e1900 */
[----:B--2---:R-:W-:-:S05]  /*00d0*/  FMUL R5, R0, UR6 ;  /* 0x0000000600057c20 */ /* 0x004fca0008400000 */
[----:B------:R-:W-:Y:S01]  /*00e0*/  STG.E desc[UR4][R2.64], R5 ;  /* 0x0000000502007986 */ /* 0x000fe2000c101904 */
[----:B------:R-:W-:Y:S05]  /*00f0*/  EXIT ;  /* 0x000000000000794d */ /* 0x000fea0003800000 */
.L_x_85:
        /* <DEDUP_REMOVED lines=16> */
.L_x_332:


//--------------------- .text.sub                 --------------------------
	.section	.text.sub,"ax",@progbits
	.align	128
        .global         sub
        .type           sub,@function
        .size           sub,(.L_x_333 - sub)
        .other          sub,@"STO_CUDA_ENTRY STV_DEFAULT"
sub:
.text.sub:
        /* <DEDUP_REMOVED lines=11> */
[----:B------:R-:W3:Y:S01]  /*00b0*/  LDC.64 R6, c[0x0][0x390] ;  /* 0x0000e400ff067b82 */ /* 0x000ee20000000a00 */
[----:B0-----:R-:W-:-:S06]  /*00c0*/  IMAD.WIDE R2, R9, 0x4, R2 ;  /* 0x0000000409027825 */ /* 0x001fcc00078e0202 */
[----:B-1----:R-:W4:Y:S01]  /*00d0*/  LDG.E.CONSTANT R2, desc[UR4][R2.64] ;  /* 0x0000000402027981 */ /* 0x002f22000c1e9900 */
[----:B--2---:R-:W-:-:S06]  /*00e0*/  IMAD.WIDE R4, R9, 0x4, R4 ;  /* 0x0000000409047825 */ /* 0x004fcc00078e0204 */
[----:B------:R-:W4:Y:S01]  /*00f0*/  LDG.E.CONSTANT R5, desc[UR4][R4.64] ;  /* 0x0000000404057981 */ /* 0x000f22000c1e9900 */
[----:B---3--:R-:W-:-:S04]  /*0100*/  IMAD.WIDE R6, R9, 0x4, R6 ;  /* 0x0000000409067825 */ /* 0x008fc800078e0206 */
[----:B----4-:R-:W-:-:S05]  /*0110*/  FADD R9, R2, -R5 ;  /* 0x8000000502097221 */ /* 0x010fca0000000000 */
[----:B------:R-:W-:Y:S01]  /*0120*/  STG.E desc[UR4][R6.64], R9 ;  /* 0x0000000906007986 */ /* 0x000fe2000c101904 */
[----:B------:R-:W-:Y:S05]  /*0130*/  EXIT ;  /* 0x000000000000794d */ /* 0x000fea0003800000 */
.L_x_86:
        /* <DEDUP_REMOVED lines=12> */
.L_x_333:


//--------------------- .text.dropout             --------------------------
	.section	.text.dropout,"ax",@progbits
	.align	128
        .global         dropout
        .type           dropout,@function
        .size           dropout,(.L_x_311 - dropout)
        .other          dropout,@"STO_CUDA_ENTRY STV_DEFAULT"
dropout:
.text.dropout:
        /* <DEDUP_REMOVED lines=12> */
[----:B-1----:R-:W3:Y:S02]  /*00c0*/  LDG.E R2, desc[UR4][R2.64] ;  /* 0x0000000402027981 */ /* 0x002ee4000c1e1900 */
[----:B---3--:R-:W2:Y:S02]  /*00d0*/  F2F.F64.F32 R4, R2 ;  /* 0x0000000200047310 */ /* 0x008ea40000201800 */
[----:B--2---:R-:W-:-:S14]  /*00e0*/  DSETP.GT.AND P0, PT, R4, R6, PT ;  /* 0x000000060400722a */ /* 0x004fdc0003f04000 */
[----:B------:R-:W-:Y:S05]  /*00f0*/  @!P0 EXIT ;  /* 0x000000000000894d */ /* 0x000fea0003800000 */
[----:B------:R-:W-:-:S06]  /*0100*/  DADD R4, -R6, 1 ;  /* 0x3ff0000006047429 */ /* 0x000fcc0000000100 */
[----:B------:R-:W0:Y:S04]  /*0110*/  MUFU.RCP64H R3, R5 ;  /* 0x0000000500037308 */ /* 0x000e280000001800 */
[----:B------:R-:W-:-:S05]  /*0120*/  VIADD R2, R5, 0x300402 ;  /* 0x0030040205027836 */ /* 0x000fca0000000000 */
[----:B------:R-:W-:Y:S01]  /*0130*/  FSETP.GEU.AND P0, PT, |R2|, 5.8789094863358348022e-39, PT ;  /* 0x004004020200780b */ /* 0x000fe20003f0e200 */
[----:B0-----:R-:W-:-:S08]  /*0140*/  DFMA R6, -R4, R2, 1 ;  /* 0x3ff000000406742b */ /* 0x001fd00000000102 */
[----:B------:R-:W-:-:S08]  /*0150*/  DFMA R6, R6, R6, R6 ;  /* 0x000000060606722b */ /* 0x000fd00000000006 */
[----:B------:R-:W-:-:S08]  /*0160*/  DFMA R6, R2, R6, R2 ;  /* 0x000000060206722b */ /* 0x000fd00000000002 */
[----:B------:R-:W-:-:S08]  /*0170*/  DFMA R8, -R4, R6, 1 ;  /* 0x3ff000000408742b */ /* 0x000fd00000000106 */
[----:B------:R-:W-:Y:S01]  /*0180*/  DFMA R6, R6, R8, R6 ;  /* 0x000000080606722b */ /* 0x000fe20000000006 */
[----:B------:R-:W-:Y:S10]  /*0190*/  @P0 BRA `(.L_x_87) ;  /* 0x0000000000100947 */ /* 0x000ff40003800000 */
[----:B------:R-:W-:-:S05]  /*01a0*/  LOP3.LUT R2, R5, 0x7fffffff, RZ, 0xc0, !PT ;  /* 0x7fffffff05027812 */ /* 0x000fca00078ec0ff */
[----:B------:R-:W-:Y:S01]  /*01b0*/  VIADD R8, R2, 0xfff00000 ;  /* 0xfff0000002087836 */ /* 0x000fe20000000000 */
[----:B------:R-:W-:-:S07]  /*01c0*/  MOV R2, 0x1e0 ;  /* 0x000001e000027802 */ /* 0x000fce0000000f00 */
[----:B------:R-:W-:Y:S05]  /*01d0*/  CALL.REL.NOINC `($__internal_8_$__cuda_sm20_dblrcp_rn_slowpath_v3) ;  /* 0x00000000001c7944 */ /* 0x000fea0003c00000 */
.L_x_87:
[----:B------:R-:W0:Y:S02]  /*01e0*/  LDC.64 R2, c[0x0][0x380] ;  /* 0x0000e000ff027b82 */ /* 0x000e240000000a00 */
[----:B0-----:R-:W-:-:S05]  /*01f0*/  IMAD.WIDE R2, R0, 0x4, R2 ;  /* 0x0000000400027825 */ /* 0x001fca00078e0202 */
[----:B------:R-:W2:Y:S01]  /*0200*/  LDG.E R5, desc[UR4][R2.64] ;  /* 0x0000000402057981 */ /* 0x000ea2000c1e1900 */
[----:B------:R-:W2:Y:S02]  /*0210*/  F2F.F32.F64 R6, R6 ;  /* 0x0000000600067310 */ /* 0x000ea40000301000 */
[----:B--2---:R-:W-:-:S05]  /*0220*/  FMUL R5, R6, R5 ;  /* 0x0000000506057220 */ /* 0x004fca0000400000 */
[----:B------:R-:W-:Y:S01]  /*0230*/  STG.E desc[UR4][R2.64], R5 ;  /* 0x0000000502007986 */ /* 0x000fe2000c101904 */
[----:B------:R-:W-:Y:S05]  /*0240*/  EXIT ;  /* 0x000000000000794d */ /* 0x000fea0003800000 */
        .weak           $__internal_8_$__cuda_sm20_dblrcp_rn_slowpath_v3
        .type           $__internal_8_$__cuda_sm20_dblrcp_rn_slowpath_v3,@function
        .size           $__internal_8_$__cuda_sm20_dblrcp_rn_slowpath_v3,(.L_x_311 - $__internal_8_$__cuda_sm20_dblrcp_rn_slowpath_v3)
$__internal_8_$__cuda_sm20_dblrcp_rn_slowpath_v3:
[----:B------:R-:W-:-:S14]  /*0250*/  DSETP.GTU.AND P0, PT, |R4|, +INF , PT ;  /* 0x7ff000000400742a */ /* 0x000fdc0003f0c200 */
[----:B------:R-:W-:Y:S05]  /*0260*/  @P0 BRA `(.L_x_88) ;  /* 0x00000000007c0947 */ /* 0x000fea0003800000 */
[----:B------:R-:W-:-:S05]  /*0270*/  LOP3.LUT R3, R5, 0x7fffffff, RZ, 0xc0, !PT ;  /* 0x7fffffff05037812 */ /* 0x000fca00078ec0ff */
[----:B------:R-:W-:-:S05]  /*0280*/  VIADD R6, R3, 0xffffffff ;  /* 0xffffffff03067836 */ /* 0x000fca0000000000 */
[----:B------:R-:W-:-:S13]  /*0290*/  ISETP.GE.U32.AND P0, PT, R6, 0x7fefffff, PT ;  /* 0x7fefffff0600780c */ /* 0x000fda0003f06070 */
[----:B------:R-:W-:Y:S02]  /*02a0*/  @P0 LOP3.LUT R7, R5, 0x7ff00000, RZ, 0x3c, !PT ;  /* 0x7ff0000005070812 */ /* 0x000fe400078e3cff */
[----:B------:R-:W-:Y:S01]  /*02b0*/  @P0 MOV R6, RZ ;  /* 0x000000ff00060202 */ /* 0x000fe20000000f00 */
[----:B------:R-:W-:Y:S06]  /*02c0*/  @P0 BRA `(.L_x_89) ;  /* 0x00000000006c0947 */ /* 0x000fec0003800000 */
[----:B------:R-:W-:-:S13]  /*02d0*/  ISETP.GE.U32.AND P0, PT, R3, 0x1000001, PT ;  /* 0x010000010300780c */ /* 0x000fda0003f06070 */
[----:B------:R-:W-:Y:S05]  /*02e0*/  @!P0 BRA `(.L_x_90) ;  /* 0x0000000000348947 */ /* 0x000fea0003800000 */
[----:B------:R-:W-:Y:S02]  /*02f0*/  VIADD R7, R5, 0xc0200000 ;  /* 0xc020000005077836 */ /* 0x000fe40000000000 */
[----:B------:R-:W-:Y:S02]  /*0300*/  IMAD.MOV.U32 R6, RZ, RZ, R4 ;  /* 0x000000ffff067224 */ /* 0x000fe400078e0004 */
[----:B------:R-:W0:Y:S04]  /*0310*/  MUFU.RCP64H R9, R7 ;  /* 0x0000000700097308 */ /* 0x000e280000001800 */
[----:B0-----:R-:W-:-:S08]  /*0320*/  DFMA R10, -R6, R8, 1 ;  /* 0x3ff00000060a742b */ /* 0x001fd00000000108 */
[----:B------:R-:W-:-:S08]  /*0330*/  DFMA R10, R10, R10, R10 ;  /* 0x0000000a0a0a722b */ /* 0x000fd0000000000a */
[----:B------:R-:W-:-:S08]  /*0340*/  DFMA R10, R8, R10, R8 ;  /* 0x0000000a080a722b */ /* 0x000fd00000000008 */
[----:B------:R-:W-:-:S08]  /*0350*/  DFMA R8, -R6, R10, 1 ;  /* 0x3ff000000608742b */ /* 0x000fd0000000010a */
[----:B------:R-:W-:-:S08]  /*0360*/  DFMA R8, R10, R8, R10 ;  /* 0x000000080a08722b */ /* 0x000fd0000000000a */
[----:B------:R-:W-:-:S08]  /*0370*/  DMUL R8, R8, 2.2250738585072013831e-308 ;  /* 0x0010000008087828 */ /* 0x000fd00000000000 */
[----:B------:R-:W-:-:S08]  /*0380*/  DFMA R4, -R4, R8, 1 ;  /* 0x3ff000000404742b */ /* 0x000fd00000000108 */
[----:B------:R-:W-:-:S08]  /*0390*/  DFMA R4, R4, R4, R4 ;  /* 0x000000040404722b */ /* 0x000fd00000000004 */
[----:B------:R-:W-:Y:S01]  /*03a0*/  DFMA R6, R8, R4, R8 ;  /* 0x000000040806722b */ /* 0x000fe20000000008 */
[----:B------:R-:W-:Y:S10]  /*03b0*/  BRA `(.L_x_89) ;  /* 0x0000000000307947 */ /* 0x000ff40003800000 */
.L_x_90:
[----:B------:R-:W-:Y:S01]  /*03c0*/  DMUL R4, R4, 8.11296384146066816958e+31 ;  /* 0x4690000004047828 */ /* 0x000fe20000000000 */
[----:B------:R-:W-:-:S05]  /*03d0*/  MOV R6, R8 ;  /* 0x0000000800067202 */ /* 0x000fca0000000f00 */
[----:B------:R-:W0:Y:S02]  /*03e0*/  MUFU.RCP64H R7, R5 ;  /* 0x0000000500077308 */ /* 0x000e240000001800 */
[----:B0-----:R-:W-:-:S08]  /*03f0*/  DFMA R8, -R4, R6, 1 ;  /* 0x3ff000000408742b */ /* 0x001fd00000000106 */
[----:B------:R-:W-:-:S08]  /*0400*/  DFMA R8, R8, R8, R8 ;  /* 0x000000080808722b */ /* 0x000fd00000000008 */
[----:B------:R-:W-:-:S08]  /*0410*/  DFMA R8, R6, R8, R6 ;  /* 0x000000080608722b */ /* 0x000fd00000000006 */
[----:B------:R-:W-:-:S08]  /*0420*/  DFMA R6, -R4, R8, 1 ;  /* 0x3ff000000406742b */ /* 0x000fd00000000108 */
[----:B------:R-:W-:-:S08]  /*0430*/  DFMA R6, R8, R6, R8 ;  /* 0x000000060806722b */ /* 0x000fd00000000008 */
[----:B------:R-:W-:Y:S01]  /*0440*/  DMUL R6, R6, 8.11296384146066816958e+31 ;  /* 0x4690000006067828 */ /* 0x000fe20000000000 */
[----:B------:R-:W-:Y:S10]  /*0450*/  BRA `(.L_x_89) ;  /* 0x0000000000087947 */ /* 0x000ff40003800000 */
.L_x_88:
[----:B------:R-:W-:Y:S01]  /*0460*/  LOP3.LUT R7, R5, 0x80000, RZ, 0xfc, !PT ;  /* 0x0008000005077812 */ /* 0x000fe200078efcff */
[----:B------:R-:W-:-:S07]  /*0470*/  IMAD.MOV.U32 R6, RZ, RZ, R4 ;  /* 0x000000ffff067224 */ /* 0x000fce00078e0004 */
.L_x_89:
[----:B------:R-:W-:-:S04]  /*0480*/  MOV R3, 0x0 ;  /* 0x0000000000037802 */ /* 0x000fc80000000f00 */
[----:B------:R-:W-:Y:S05]  /*0490*/  RET.REL.NODEC R2 `(dropout) ;  /* 0xfffffff802d87950 */ /* 0x000fea0003c3ffff */
.L_x_91:
        /* <DEDUP_REMOVED lines=14> */
.L_x_311:


//--------------------- .text.normalization_part_1 --------------------------
	.section	.text.normalization_part_1,"ax",@progbits
	.align	128
        .global         normalization_part_1
        .type           normalization_part_1,@function
        .size           normalization_part_1,(.L_x_312 - normalization_part_1)
        .other          normalization_part_1,@"STO_CUDA_ENTRY STV_DEFAULT"
normalization_part_1:
.text.normalization_part_1:
        /* <DEDUP_REMOVED lines=15> */
[----:B------:R0:W1:Y:S01]  /*00f0*/  MUFU.RSQ R7, R0 ;  /* 0x0000000000077308 */ /* 0x0000620000001400 */
[----:B------:R-:W-:-:S04]  /*0100*/  IADD3 R4, PT, PT, R0, -0xd000000, RZ ;  /* 0xf300000000047810 */ /* 0x000fc80007ffe0ff */
[----:B------:R-:W-:-:S13]  /*0110*/  ISETP.GT.U32.AND P0, PT, R4, 0x727fffff, PT ;  /* 0x727fffff0400780c */ /* 0x000fda0003f04070 */
[----:B01----:R-:W-:Y:S05]  /*0120*/  @!P0 BRA `(.L_x_93) ;  /* 0x00000000000c8947 */ /* 0x003fea0003800000 */
[----:B------:R-:W-:-:S07]  /*0130*/  MOV R9, 0x150 ;  /* 0x0000015000097802 */ /* 0x000fce0000000f00 */
[----:B------:R-:W-:Y:S05]  /*0140*/  CALL.REL.NOINC `($__internal_9_$__cuda_sm20_sqrt_rn_f32_slowpath) ;  /* 0x0000000000287944 */ /* 0x000fea0003c00000 */
[----:B------:R-:W-:Y:S05]  /*0150*/  BRA `(.L_x_94) ;  /* 0x0000000000107947 */ /* 0x000fea0003800000 */
.L_x_93:
[----:B------:R-:W-:Y:S01]  /*0160*/  FMUL.FTZ R3, R0, R7 ;  /* 0x0000000700037220 */ /* 0x000fe20000410000 */
[----:B------:R-:W-:-:S03]  /*0170*/  FMUL.FTZ R7, R7, 0.5 ;  /* 0x3f00000007077820 */ /* 0x000fc60000410000 */
[----:B------:R-:W-:-:S04]  /*0180*/  FFMA R0, -R3, R3, R0 ;  /* 0x0000000303007223 */ /* 0x000fc80000000100 */
[----:B------:R-:W-:-:S07]  /*0190*/  FFMA R7, R0, R7, R3 ;  /* 0x0000000700077223 */ /* 0x000fce0000000003 */
.L_x_94:
[----:B------:R-:W-:Y:S05]  /*01a0*/  BSYNC.RECONVERGENT B0 ;  /* 0x0000000000007941 */ /* 0x000fea0003800200 */
.L_x_92:
[----:B------:R-:W0:Y:S02]  /*01b0*/  LDC.64 R2, c[0x0][0x380] ;  /* 0x0000e000ff027b82 */ /* 0x000e240000000a00 */
[----:B0-----:R-:W-:-:S05]  /*01c0*/  IMAD.WIDE R2, R5, 0x4, R2 ;  /* 0x0000000405027825 */ /* 0x001fca00078e0202 */
[----:B------:R-:W-:Y:S01]  /*01d0*/  STG.E desc[UR4][R2.64], R7 ;  /* 0x0000000702007986 */ /* 0x000fe2000c101904 */
[----:B------:R-:W-:Y:S05]  /*01e0*/  EXIT ;  /* 0x000000000000794d */ /* 0x000fea0003800000 */
        .weak           $__internal_9_$__cuda_sm20_sqrt_rn_f32_slowpath
        .type           $__internal_9_$__cuda_sm20_sqrt_rn_f32_slowpath,@function
        .size           $__internal_9_$__cuda_sm20_sqrt_rn_f32_slowpath,(.L_x_312 - $__internal_9_$__cuda_sm20_sqrt_rn_f32_slowpath)
$__internal_9_$__cuda_sm20_sqrt_rn_f32_slowpath:
[----:B------:R-:W-:-:S13]  /*01f0*/  LOP3.LUT P0, RZ, R0, 0x7fffffff, RZ, 0xc0, !PT ;  /* 0x7fffffff00ff7812 */ /* 0x000fda000780c0ff */
[----:B------:R-:W-:Y:S01]  /*0200*/  @!P0 MOV R2, R0 ;  /* 0x0000000000028202 */ /* 0x000fe20000000f00 */
        /* <DEDUP_REMOVED lines=12> */
[----:B------:R-:W-:Y:S02]  /*02d0*/  @!P0 MOV R2, R0 ;  /* 0x0000000000028202 */ /* 0x000fe40000000f00 */
[----:B------:R-:W-:-:S04]  /*02e0*/  @P0 FADD.FTZ R6, -R4, -RZ ;  /* 0x800000ff04060221 */ /* 0x000fc80000010100 */
[----:B------:R-:W-:-:S04]  /*02f0*/  @P0 FFMA R7, R4, R6, R3 ;  /* 0x0000000604070223 */ /* 0x000fc80000000003 */
[----:B------:R-:W-:-:S04]  /*0300*/  @P0 FFMA R7, R7, R8, R4 ;  /* 0x0000000807070223 */ /* 0x000fc80000000004 */
[----:B------:R-:W-:-:S07]  /*0310*/  @P0 FMUL.FTZ R2, R7, 2.3283064365386962891e-10 ;  /* 0x2f80000007020820 */ /* 0x000fce0000410000 */
.L_x_95:
[----:B------:R-:W-:Y:S01]  /*0320*/  HFMA2 R3, -RZ, RZ, 0, 0 ;  /* 0x00000000ff037431 */ /* 0x000fe200000001ff */
[----:B------:R-:W-:Y:S02]  /*0330*/  MOV R7, R2 ;  /* 0x0000000200077202 */ /* 0x000fe40000000f00 */
[----:B------:R-:W-:-:S04]  /*0340*/  MOV R2, R9 ;  /* 0x0000000900027202 */ /* 0x000fc80000000f00 */
[----:B------:R-:W-:Y:S05]  /*0350*/  RET.REL.NODEC R2 `(normalization_part_1) ;  /* 0xfffffffc02287950 */ /* 0x000fea0003c3ffff */
.L_x_96:
        /* <DEDUP_REMOVED lines=10> */
.L_x_312:


//--------------------- .text.addCopy             --------------------------
	.section	.text.addCopy,"ax",@progbits
	.align	128
        .global         addCopy
        .type           addCopy,@function
        .size           addCopy,(.L_x_336 - addCopy)
        .other          addCopy,@"STO_CUDA_ENTRY STV_DEFAULT"
addCopy:
.text.addCopy:
[----:B------:R-:W-:Y:S01]  /*0000*/  LDC R1, c[0x0][0x37c] ;  /* 0x0000df00ff017b82 */ /* 0x000fe20000000800 */
[----:B------:R-:W0:Y:S07]  /*0010*/  S2R R0, SR_TID.X ;  /* 0x0000000000007919 */ /* 0x000e2e0000002100 */
[----:B------:R-:W0:Y:S01]  /*0020*/  S2UR UR4, SR_CTAID.X ;  /* 0x00000000000479c3 */ /* 0x000e220000002500 */
[----:B------:R-:W1:Y:S07]  /*0030*/  LDCU UR5, c[0x0][0x39c] ;  /* 0x00007380ff0577ac */ /* 0x000e6e0008000800 */
[----:B------:R-:W0:Y:S02]  /*0040*/  LDC R3, c[0x0][0x360] ;  /* 0x0000d800ff037b82 */ /* 0x000e240000000800 */
[----:B0-----:R-:W-:-:S05]  /*0050*/  IMAD R0, R3, UR4, R0 ;  /* 0x0000000403007c24 */ /* 0x001fca000f8e0200 */
[----:B-1----:R-:W-:-:S13]  /*0060*/  ISETP.GE.AND P0, PT, R0, UR5, PT ;  /* 0x0000000500007c0c */ /* 0x002fda000bf06270 */
[----:B------:R-:W-:Y:S05]  /*0070*/  @P0 EXIT ;  /* 0x000000000000094d */ /* 0x000fea0003800000 */
[----:B------:R-:W0:Y:S01]  /*0080*/  LDC.64 R4, c[0x0][0x390] ;  /* 0x0000e400ff047b82 */ /* 0x000e220000000a00 */
[----:B------:R-:W1:Y:S01]  /*0090*/  LDCU UR4, c[0x0][0x398] ;  /* 0x00007300ff0477ac */ /* 0x000e620008000800 */
[----:B0-----:R-:W-:Y:S01]  /*00a0*/  ISETP.GE.AND P0, PT, R4, 0x1, PT ;  /* 0x000000010400780c */ /* 0x001fe20003f06270 */
[----:B------:R-:W-:-:S04]  /*00b0*/  IMAD R5, R0, R5, RZ ;  /* 0x0000000500057224 */ /* 0x000fc800078e02ff */
[----:B-1----:R-:W-:-:S08]  /*00c0*/  IMAD R0, R4, UR4, R5 ;  /* 0x0000000404007c24 */ /* 0x002fd0000f8e0205 */
[----:B------:R-:W-:Y:S05]  /*00d0*/  @!P0 EXIT ;  /* 0x000000000000894d */ /* 0x000fea0003800000 */
[C---:B------:R-:W-:Y:S01]  /*00e0*/  ISETP.GE.U32.AND P1, PT, R4.reuse, 0x10, PT ;  /* 0x000000100400780c */ /* 0x040fe20003f26070 */
[----:B------:R-:W0:Y:S01]  /*00f0*/  LDCU.64 UR8, c[0x0][0x358] ;  /* 0x00006b00ff0877ac */ /* 0x000e220008000a00 */
[----:B------:R-:W-:Y:S01]  /*0100*/  LOP3.LUT R12, R4, 0xf, RZ, 0xc0, !PT ;  /* 0x0000000f040c7812 */ /* 0x000fe200078ec0ff */
[----:B------:R-:W-:-:S03]  /*0110*/  IMAD.MOV.U32 R2, RZ, RZ, RZ ;  /* 0x000000ffff027224 */ /* 0x000fc600078e00ff */
[----:B------:R-:W-:-:S07]  /*0120*/  ISETP.NE.AND P0, PT, R12, RZ, PT ;  /* 0x000000ff0c00720c */ /* 0x000fce0003f05270 */
[----:B------:R-:W-:Y:S06]  /*0130*/  @!P1 BRA `(.L_x_97) ;  /* 0x0000000000d09947 */ /* 0x000fec0003800000 */
[----:B------:R-:W1:Y:S01]  /*0140*/  LDCU.128 UR4, c[0x0][0x380] ;  /* 0x00007000ff0477ac */ /* 0x000e620008000c00 */
[----:B------:R-:W-:-:S05]  /*0150*/  LOP3.LUT R2, R4, 0x7ffffff0, RZ, 0xc0, !PT ;  /* 0x7ffffff004027812 */ /* 0x000fca00078ec0ff */
[----:B------:R-:W-:Y:S01]  /*0160*/  IMAD.MOV R3, RZ, RZ, -R2 ;  /* 0x000000ffff037224 */ /* 0x000fe200078e0a02 */
[----:B-1----:R-:W-:Y:S02]  /*0170*/  UIADD3 UR4, UP1, UPT, UR4, 0x20, URZ ;  /* 0x0000002004047890 */ /* 0x002fe4000ff3e0ff */
[----:B------:R-:W-:Y:S02]  /*0180*/  UIADD3 UR6, UP0, UPT, UR6, 0x20, URZ ;  /* 0x0000002006067890 */ /* 0x000fe4000ff1e0ff */
[----:B------:R-:W-:Y:S02]  /*0190*/  UIADD3.X UR5, UPT, UPT, URZ, UR5, URZ, UP1, !UPT ;  /* 0x00000005ff057290 */ /* 0x000fe40008ffe4ff */
[----:B------:R-:W-:Y:S01]  /*01a0*/  MOV R10, UR4 ;  /* 0x00000004000a7c02 */ /* 0x000fe20008000f00 */
[----:B------:R-:W-:-:S03]  /*01b0*/  UIADD3.X UR7, UPT, UPT, URZ, UR7, URZ, UP0, !UPT ;  /* 0x00000007ff077290 */ /* 0x000fc600087fe4ff */
[----:B------:R-:W-:-:S09]  /*01c0*/  IMAD.U32 R17, RZ, RZ, UR5 ;  /* 0x00000005ff117e24 */ /* 0x000fd2000f8e00ff */
.L_x_98:
[----:B------:R-:W-:Y:S01]  /*01d0*/  IMAD.MOV.U32 R6, RZ, RZ, R10 ;  /* 0x000000ffff067224 */ /* 0x000fe200078e000a */
[----:B------:R-:W-:-:S05]  /*01e0*/  MOV R7, R17 ;  /* 0x0000001100077202 */ /* 0x000fca0000000f00 */
[----:B0-----:R-:W2:Y:S01]  /*01f0*/  LDG.E R5, desc[UR8][R6.64+-0x20] ;  /* 0xffffe00806057981 */ /* 0x001ea2000c1e1900 */
[----:B------:R-:W-:Y:S02]  /*0200*/  IMAD.U32 R8, RZ, RZ, UR6 ;  /* 0x00000006ff087e24 */ /* 0x000fe4000f8e00ff */
[----:B------:R-:W-:Y:S02]  /*0210*/  IMAD.U32 R9, RZ, RZ, UR7 ;  /* 0x00000007ff097e24 */ /* 0x000fe4000f8e00ff */
[----:B------:R-:W-:-:S05]  /*0220*/  IMAD.WIDE R8, R0, 0x4, R8 ;  /* 0x0000000400087825 */ /* 0x000fca00078e0208 */
[----:B--2---:R0:W-:Y:S04]  /*0230*/  STG.E desc[UR8][R8.64+-0x20], R5 ;  /* 0xffffe00508007986 */ /* 0x0041e8000c101908 */
[----:B------:R-:W2:Y:S04]  /*0240*/  LDG.E R11, desc[UR8][R6.64+-0x1c] ;  /* 0xffffe408060b7981 */ /* 0x000ea8000c1e1900 */
[----:B--2---:R1:W-:Y:S04]  /*0250*/  STG.E desc[UR8][R8.64+-0x1c], R11 ;  /* 0xffffe40b08007986 */ /* 0x0043e8000c101908 */
[----:B------:R-:W2:Y:S04]  /*0260*/  LDG.E R13, desc[UR8][R6.64+-0x18] ;  /* 0xffffe808060d7981 */ /* 0x000ea8000c1e1900 */
[----:B--2---:R2:W-:Y:S04]  /*0270*/  STG.E desc[UR8][R8.64+-0x18], R13 ;  /* 0xffffe80d08007986 */ /* 0x0045e8000c101908 */
[----:B------:R-:W3:Y:S04]  /*0280*/  LDG.E R15, desc[UR8][R6.64+-0x14] ;  /* 0xffffec08060f7981 */ /* 0x000ee8000c1e1900 */
[----:B---3--:R3:W-:Y:S04]  /*0290*/  STG.E desc[UR8][R8.64+-0x14], R15 ;  /* 0xffffec0f08007986 */ /* 0x0087e8000c101908 */
[----:B------:R-:W4:Y:S04]  /*02a0*/  LDG.E R17, desc[UR8][R6.64+-0x10] ;  /* 0xfffff00806117981 */ /* 0x000f28000c1e1900 */
[----:B----4-:R4:W-:Y:S04]  /*02b0*/  STG.E desc[UR8][R8.64+-0x10], R17 ;  /* 0xfffff01108007986 */ /* 0x0109e8000c101908 */
[----:B------:R-:W5:Y:S04]  /*02c0*/  LDG.E R19, desc[UR8][R6.64+-0xc] ;  /* 0xfffff40806137981 */ /* 0x000f68000c1e1900 */
[----:B-----5:R5:W-:Y:S04]  /*02d0*/  STG.E desc[UR8][R8.64+-0xc], R19 ;  /* 0xfffff41308007986 */ /* 0x020be8000c101908 */
[----:B0-----:R-:W2:Y:S04]  /*02e0*/  LDG.E R5, desc[UR8][R6.64+-0x8] ;  /* 0xfffff80806057981 */ /* 0x001ea8000c1e1900 */
[----:B--2---:R0:W-:Y:S04]  /*02f0*/  STG.E desc[UR8][R8.64+-0x8], R5 ;  /* 0xfffff80508007986 */ /* 0x0041e8000c101908 */
[----:B-1----:R-:W2:Y:S04]  /*0300*/  LDG.E R11, desc[UR8][R6.64+-0x4] ;  /* 0xfffffc08060b7981 */ /* 0x002ea8000c1e1900 */
[----:B--2---:R1:W-:Y:S04]  /*0310*/  STG.E desc[UR8][R8.64+-0x4], R11 ;  /* 0xfffffc0b08007986 */ /* 0x0043e8000c101908 */
[----:B------:R-:W2:Y:S04]  /*0320*/  LDG.E R13, desc[UR8][R6.64] ;  /* 0x00000008060d7981 */ /* 0x000ea8000c1e1900 */
[----:B--2---:R2:W-:Y:S04]  /*0330*/  STG.E desc[UR8][R8.64], R13 ;  /* 0x0000000d08007986 */ /* 0x0045e8000c101908 */
[----:B---3--:R-:W3:Y:S04]  /*0340*/  LDG.E R15, desc[UR8][R6.64+0x4] ;  /* 0x00000408060f7981 */ /* 0x008ee8000c1e1900 */
[----:B---3--:R3:W-:Y:S04]  /*0350*/  STG.E desc[UR8][R8.64+0x4], R15 ;  /* 0x0000040f08007986 */ /* 0x0087e8000c101908 */
[----:B----4-:R-:W4:Y:S04]  /*0360*/  LDG.E R17, desc[UR8][R6.64+0x8] ;  /* 0x0000080806117981 */ /* 0x010f28000c1e1900 */
[----:B----4-:R4:W-:Y:S04]  /*0370*/  STG.E desc[UR8][R8.64+0x8], R17 ;  /* 0x0000081108007986 */ /* 0x0109e8000c101908 */
[----:B-----5:R-:W5:Y:S04]  /*0380*/  LDG.E R19, desc[UR8][R6.64+0xc] ;  /* 0x00000c0806137981 */ /* 0x020f68000c1e1900 */
[----:B-----5:R1:W-:Y:S04]  /*0390*/  STG.E desc[UR8][R8.64+0xc], R19 ;  /* 0x00000c1308007986 */ /* 0x0203e8000c101908 */
[----:B0-----:R-:W5:Y:S04]  /*03a0*/  LDG.E R5, desc[UR8][R6.64+0x10] ;  /* 0x0000100806057981 */ /* 0x001f68000c1e1900 */
[----:B-----5:R0:W-:Y:S04]  /*03b0*/  STG.E desc[UR8][R8.64+0x10], R5 ;  /* 0x0000100508007986 */ /* 0x0201e8000c101908 */
[----:B-1----:R-:W5:Y:S04]  /*03c0*/  LDG.E R11, desc[UR8][R6.64+0x14] ;  /* 0x00001408060b7981 */ /* 0x002f68000c1e1900 */
[----:B-----5:R0:W-:Y:S04]  /*03d0*/  STG.E desc[UR8][R8.64+0x14], R11 ;  /* 0x0000140b08007986 */ /* 0x0201e8000c101908 */
[----:B--2---:R-:W2:Y:S01]  /*03e0*/  LDG.E R13, desc[UR8][R6.64+0x18] ;  /* 0x00001808060d7981 */ /* 0x004ea2000c1e1900 */
[----:B------:R-:W-:-:S04]  /*03f0*/  IADD3 R3, PT, PT, R3, 0x10, RZ ;  /* 0x0000001003037810 */ /* 0x000fc80007ffe0ff */
[----:B------:R-:W-:Y:S01]  /*0400*/  ISETP.NE.AND P1, PT, R3, RZ, PT ;  /* 0x000000ff0300720c */ /* 0x000fe20003f25270 */
[----:B--2---:R0:W-:Y:S04]  /*0410*/  STG.E desc[UR8][R8.64+0x18], R13 ;  /* 0x0000180d08007986 */ /* 0x0041e8000c101908 */
[----:B---3--:R-:W2:Y:S01]  /*0420*/  LDG.E R15, desc[UR8][R6.64+0x1c] ;  /* 0x00001c08060f7981 */ /* 0x008ea2000c1e1900 */
[----:B------:R-:W-:Y:S01]  /*0430*/  IADD3 R10, P2, PT, R6, 0x40, RZ ;  /* 0x00000040060a7810 */ /* 0x000fe20007f5e0ff */
[----:B------:R-:W-:-:S04]  /*0440*/  VIADD R0, R0, 0x10 ;  /* 0x0000001000007836 */ /* 0x000fc80000000000 */
[----:B----4-:R-:W-:Y:S01]  /*0450*/  IMAD.X R17, RZ, RZ, R7, P2 ;  /* 0x000000ffff117224 */ /* 0x010fe200010e0607 */
[----:B--2---:R0:W-:Y:S01]  /*0460*/  STG.E desc[UR8][R8.64+0x1c], R15 ;  /* 0x00001c0f08007986 */ /* 0x0041e2000c101908 */
[----:B------:R-:W-:Y:S06]  /*0470*/  @P1 BRA `(.L_x_98) ;  /* 0xfffffffc00541947 */ /* 0x000fec000383ffff */
.L_x_97:
[----:B0-----:R-:W-:Y:S05]  /*0480*/  @!P0 EXIT ;  /* 0x000000000000894d */ /* 0x001fea0003800000 */
[----:B------:R-:W-:Y:S02]  /*0490*/  ISETP.GE.U32.AND P0, PT, R12, 0x8, PT ;  /* 0x000000080c00780c */ /* 0x000fe40003f06070 */
[----:B------:R-:W-:-:S04]  /*04a0*/  LOP3.LUT R10, R4, 0x7, RZ, 0xc0, !PT ;  /* 0x00000007040a7812 */ /* 0x000fc800078ec0ff */
[----:B------:R-:W-:-:S07]  /*04b0*/  ISETP.NE.AND P1, PT, R10, RZ, PT ;  /* 0x000000ff0a00720c */ /* 0x000fce0003f25270 */
[----:B------:R-:W-:Y:S06]  /*04c0*/  @!P0 BRA `(.L_x_99) ;  /* 0x0000000000588947 */ /* 0x000fec0003800000 */
[----:B------:R-:W0:Y:S08]  /*04d0*/  LDC.64 R6, c[0x0][0x380] ;  /* 0x0000e000ff067b82 */ /* 0x000e300000000a00 */
[----:B------:R-:W1:Y:S01]  /*04e0*/  LDC.64 R8, c[0x0][0x388] ;  /* 0x0000e200ff087b82 */ /* 0x000e620000000a00 */
[----:B0-----:R-:W-:-:S05]  /*04f0*/  IMAD.WIDE.U32 R6, R2, 0x4, R6 ;  /* 0x0000000402067825 */ /* 0x001fca00078e0006 */
[----:B------:R-:W2:Y:S01]  /*0500*/  LDG.E R3, desc[UR8][R6.64] ;  /* 0x0000000806037981 */ /* 0x000ea2000c1e1900 */
[----:B-1----:R-:W-:-:S05]  /*0510*/  IMAD.WIDE R8, R0, 0x4, R8 ;  /* 0x0000000400087825 */ /* 0x002fca00078e0208 */
[----:B--2---:R0:W-:Y:S04]  /*0520*/  STG.E desc[UR8][R8.64], R3 ;  /* 0x0000000308007986 */ /* 0x0041e8000c101908 */
[----:B------:R-:W2:Y:S04]  /*0530*/  LDG.E R5, desc[UR8][R6.64+0x4] ;  /* 0x0000040806057981 */ /* 0x000ea8000c1e1900 */
[----:B--2---:R1:W-:Y:S04]  /*0540*/  STG.E desc[UR8][R8.64+0x4], R5 ;  /* 0x0000040508007986 */ /* 0x0043e8000c101908 */
[----:B------:R-:W2:Y:S04]  /*0550*/  LDG.E R11, desc[UR8][R6.64+0x8] ;  /* 0x00000808060b7981 */ /* 0x000ea8000c1e1900 */
[----:B--2---:R2:W-:Y:S04]  /*0560*/  STG.E desc[UR8][R8.64+0x8], R11 ;  /* 0x0000080b08007986 */ /* 0x0045e8000c101908 */
[----:B------:R-:W3:Y:S04]  /*0570*/  LDG.E R13, desc[UR8][R6.64+0xc] ;  /* 0x00000c08060d7981 */ /* 0x000ee8000c1e1900 */
[----:B---3--:R2:W-:Y:S04]  /*0580*/  STG.E desc[UR8][R8.64+0xc], R13 ;  /* 0x00000c0d08007986 */ /* 0x0085e8000c101908 */
[----:B------:R-:W3:Y:S04]  /*0590*/  LDG.E R15, desc[UR8][R6.64+0x10] ;  /* 0x00001008060f7981 */ /* 0x000ee8000c1e1900 */
[----:B---3--:R2:W-:Y:S04]  /*05a0*/  STG.E desc[UR8][R8.64+0x10], R15 ;  /* 0x0000100f08007986 */ /* 0x0085e8000c101908 */
[----:B------:R-:W3:Y:S04]  /*05b0*/  LDG.E R17, desc[UR8][R6.64+0x14] ;  /* 0x0000140806117981 */ /* 0x000ee8000c1e1900 */
[----:B---3--:R2:W-:Y:S04]  /*05c0*/  STG.E desc[UR8][R8.64+0x14], R17 ;  /* 0x0000141108007986 */ /* 0x0085e8000c101908 */
[----:B0-----:R-:W3:Y:S04]  /*05d0*/  LDG.E R3, desc[UR8][R6.64+0x18] ;  /* 0x0000180806037981 */ /* 0x001ee8000c1e1900 */
[----:B---3--:R2:W-:Y:S04]  /*05e0*/  STG.E desc[UR8][R8.64+0x18], R3 ;  /* 0x0000180308007986 */ /* 0x0085e8000c101908 */
[----:B-1----:R-:W3:Y:S01]  /*05f0*/  LDG.E R5, desc[UR8][R6.64+0x1c] ;  /* 0x00001c0806057981 */ /* 0x002ee2000c1e1900 */
[----:B------:R-:W-:Y:S01]  /*0600*/  IADD3 R2, PT, PT, R2, 0x8, RZ ;  /* 0x0000000802027810 */ /* 0x000fe20007ffe0ff */
[----:B------:R-:W-:-:S02]  /*0610*/  VIADD R0, R0, 0x8 ;  /* 0x0000000800007836 */ /* 0x000fc40000000000 */
[----:B---3--:R2:W-:Y:S05]  /*0620*/  STG.E desc[UR8][R8.64+0x1c], R5 ;  /* 0x00001c0508007986 */ /* 0x0085ea000c101908 */
.L_x_99:
[----:B------:R-:W-:Y:S05]  /*0630*/  @!P1 EXIT ;  /* 0x000000000000994d */ /* 0x000fea0003800000 */
[----:B------:R-:W-:Y:S02]  /*0640*/  ISETP.GE.U32.AND P0, PT, R10, 0x4, PT ;  /* 0x000000040a00780c */ /* 0x000fe40003f06070 */
[----:B--2---:R-:W-:-:S04]  /*0650*/  LOP3.LUT R8, R4, 0x3, RZ, 0xc0, !PT ;  /* 0x0000000304087812 */ /* 0x004fc800078ec0ff */
        /* <DEDUP_REMOVED lines=12> */
[----:B------:R-:W2:Y:S01]  /*0720*/  LDG.E R13, desc[UR8][R4.64+0xc] ;  /* 0x00000c08040d7981 */ /* 0x000ea2000c1e1900 */
[----:B------:R-:W-:Y:S01]  /*0730*/  IADD3 R2, PT, PT, R2, 0x4, RZ ;  /* 0x0000000402027810 */ /* 0x000fe20007ffe0ff */
[----:B------:R-:W-:-:S02]  /*0740*/  VIADD R0, R0, 0x4 ;  /* 0x0000000400007836 */ /* 0x000fc40000000000 */
[----:B--2---:R0:W-:Y:S05]  /*0750*/  STG.E desc[UR8][R6.64+0xc], R13 ;  /* 0x00000c0d06007986 */ /* 0x0041ea000c101908 */
.L_x_100:
[----:B------:R-:W-:Y:S05]  /*0760*/  @!P1 EXIT ;  /* 0x000000000000994d */ /* 0x000fea0003800000 */
[----:B------:R-:W1:Y:S01]  /*0770*/  LDC.64 R4, c[0x0][0x380] ;  /* 0x0000e000ff047b82 */ /* 0x000e620000000a00 */
[----:B------:R-:W-:-:S07]  /*0780*/  IADD3 R8, PT, PT, -R8, RZ, RZ ;  /* 0x000000ff08087210 */ /* 0x000fce0007ffe1ff */
[----:B0-----:R-:W0:Y:S01]  /*0790*/  LDC.64 R6, c[0x0][0x388] ;  /* 0x0000e200ff067b82 */ /* 0x001e220000000a00 */
[----:B-1----:R-:W-:-:S04]  /*07a0*/  IMAD.WIDE.U32 R2, R2, 0x4, R4 ;  /* 0x0000000402027825 */ /* 0x002fc800078e0004 */
[----:B------:R-:W-:Y:S01]  /*07b0*/  IMAD.MOV.U32 R9, RZ, RZ, R3 ;  /* 0x000000ffff097224 */ /* 0x000fe200078e0003 */
[----:B------:R-:W-:-:S07]  /*07c0*/  MOV R4, R2 ;  /* 0x0000000200047202 */ /* 0x000fce0000000f00 */
.L_x_101:
[----:B-1----:R-:W-:-:S06]  /*07d0*/  IMAD.MOV.U32 R5, RZ, RZ, R9 ;  /* 0x000000ffff057224 */ /* 0x002fcc00078e0009 */
[----:B------:R1:W2:Y:S01]  /*07e0*/  LDG.E R5, desc[UR8][R4.64] ;  /* 0x0000000804057981 */ /* 0x0002a2000c1e1900 */
[----:B------:R-:W-:Y:S01]  /*07f0*/  IADD3 R8, PT, PT, R8, 0x1, RZ ;  /* 0x0000000108087810 */ /* 0x000fe20007ffe0ff */
[----:B0-----:R-:W-:-:S03]  /*0800*/  IMAD.WIDE R2, R0, 0x4, R6 ;  /* 0x0000000400027825 */ /* 0x001fc600078e0206 */
[----:B------:R-:W-:Y:S01]  /*0810*/  ISETP.NE.AND P0, PT, R8, RZ, PT ;  /* 0x000000ff0800720c */ /* 0x000fe20003f05270 */
[----:B------:R-:W-:Y:S01]  /*0820*/  VIADD R0, R0, 0x1 ;  /* 0x0000000100007836 */ /* 0x000fe20000000000 */
[----:B-1----:R-:W-:-:S04]  /*0830*/  IADD3 R4, P1, PT, R4, 0x4, RZ ;  /* 0x0000000404047810 */ /* 0x002fc80007f3e0ff */
[----:B------:R-:W-:Y:S01]  /*0840*/  IADD3.X R9, PT, PT, RZ, R9, RZ, P1, !PT ;  /* 0x00000009ff097210 */ /* 0x000fe20000ffe4ff */
[----:B--2---:R1:W-:Y:S06]  /*0850*/  STG.E desc[UR8][R2.64], R5 ;  /* 0x0000000502007986 */ /* 0x0043ec000c101908 */
[----:B------:R-:W-:Y:S05]  /*0860*/  @P0 BRA `(.L_x_101) ;  /* 0xfffffffc00d80947 */ /* 0x000fea000383ffff */
[----:B------:R-:W-:Y:S05]  /*0870*/  EXIT ;  /* 0x000000000000794d */ /* 0x000fea0003800000 */
.L_x_102:
        /* <DEDUP_REMOVED lines=16> */
.L_x_336:


//--------------------- .text.Softmax             --------------------------
	.section	.text.Softmax,"ax",@progbits
	.align	128
        .global         Softmax
        .type           Softmax,@function
        .size           Softmax,(.L_x_314 - Softmax)
        .other          Softmax,@"STO_CUDA_ENTRY STV_DEFAULT"
Softmax:
.text.Softmax:
        /* <DEDUP_REMOVED lines=9> */
[----:B------:R-:W1:Y:S01]  /*0090*/  LDCU UR5, c[0x0][0x390] ;  /* 0x00007200ff0577ac */ /* 0x000e620008000800 */
[----:B------:R-:W2:Y:S01]  /*00a0*/  LDCU.64 UR8, c[0x0][0x358] ;  /* 0x00006b00ff0877ac */ /* 0x000ea20008000a00 */
[----:B-1----:R-:W-:-:S04]  /*00b0*/  IMAD R8, R8, UR5, RZ ;  /* 0x0000000508087c24 */ /* 0x002fc8000f8e02ff */
[----:B0-----:R-:W-:-:S05]  /*00c0*/  IMAD.WIDE R10, R8, 0x4, R10 ;  /* 0x00000004080a7825 */ /* 0x001fca00078e020a */
[----:B--2---:R0:W5:Y:S01]  /*00d0*/  LDG.E.CONSTANT R6, desc[UR8][R10.64] ;  /* 0x000000080a067981 */ /* 0x004162000c1e9900 */
[----:B------:R-:W-:-:S09]  /*00e0*/  UISETP.GE.AND UP0, UPT, UR5, 0x2, UPT ;  /* 0x000000020500788c */ /* 0x000fd2000bf06270 */
[----:B0-----:R-:W-:Y:S05]  /*00f0*/  BRA.U !UP0, `(.L_x_103) ;  /* 0x0000000508fc7547 */ /* 0x001fea000b800000 */
[----:B------:R-:W-:Y:S01]  /*0100*/  UIADD3 UR4, UPT, UPT, UR5, -0x1, URZ ;  /* 0xffffffff05047890 */ /* 0x000fe2000fffe0ff */
[----:B------:R-:W-:Y:S01]  /*0110*/  IMAD.MOV.U32 R5, RZ, RZ, 0x1 ;  /* 0x00000001ff057424 */ /* 0x000fe200078e00ff */
[----:B------:R-:W-:Y:S02]  /*0120*/  UIADD3 UR5, UPT, UPT, UR5, -0x2, URZ ;  /* 0xfffffffe05057890 */ /* 0x000fe4000fffe0ff */
[----:B------:R-:W-:Y:S02]  /*0130*/  ULOP3.LUT UR6, UR4, 0xf, URZ, 0xc0, !UPT ;  /* 0x0000000f04067892 */ /* 0x000fe4000f8ec0ff */
[----:B------:R-:W-:-:S09]  /*0140*/  UISETP.GE.U32.AND UP0, UPT, UR5, 0xf, UPT ;  /* 0x0000000f0500788c */ /* 0x000fd2000bf06070 */
[----:B------:R-:W-:Y:S05]  /*0150*/  BRA.U !UP0, `(.L_x_104) ;  /* 0x0000000108f07547 */ /* 0x000fea000b800000 */
[----:B------:R-:W-:Y:S01]  /*0160*/  IADD3 R2, P0, PT, R10, 0x20, RZ ;  /* 0x000000200a027810 */ /* 0x000fe20007f1e0ff */
[----:B------:R-:W-:Y:S01]  /*0170*/  ULOP3.LUT UR5, UR4, 0xfffffff0, URZ, 0xc0, !UPT ;  /* 0xfffffff004057892 */ /* 0x000fe2000f8ec0ff */
[----:B------:R-:W-:Y:S02]  /*0180*/  IMAD.MOV.U32 R0, RZ, RZ, RZ ;  /* 0x000000ffff007224 */ /* 0x000fe400078e00ff */
[----:B------:R-:W-:Y:S01]  /*0190*/  IADD3.X R3, PT, PT, RZ, R11, RZ, P0, !PT ;  /* 0x0000000bff037210 */ /* 0x000fe200007fe4ff */
[----:B------:R-:W-:-:S12]  /*01a0*/  UIADD3 UR5, UPT, UPT, -UR5, URZ, URZ ;  /* 0x000000ff05057290 */ /* 0x000fd8000fffe1ff */
.L_x_105:
[----:B------:R-:W2:Y:S04]  /*01b0*/  LDG.E.CONSTANT R5, desc[UR8][R2.64+-0x1c] ;  /* 0xffffe40802057981 */ /* 0x000ea8000c1e9900 */
[----:B------:R-:W3:Y:S04]  /*01c0*/  LDG.E.CONSTANT R12, desc[UR8][R2.64+-0x18] ;  /* 0xffffe808020c7981 */ /* 0x000ee8000c1e9900 */
[----:B------:R-:W4:Y:S04]  /*01d0*/  LDG.E.CONSTANT R14, desc[UR8][R2.64+-0x14] ;  /* 0xffffec08020e7981 */ /* 0x000f28000c1e9900 */
        /* <DEDUP_REMOVED lines=12> */
[----:B------:R0:W4:Y:S01]  /*02a0*/  LDG.E.CONSTANT R4, desc[UR8][R2.64+0x20] ;  /* 0x0000200802047981 */ /* 0x000122000c1e9900 */
[----:B------:R-:W-:Y:S01]  /*02b0*/  UIADD3 UR5, UPT, UPT, UR5, 0x10, URZ ;  /* 0x0000001005057890 */ /* 0x000fe2000fffe0ff */
[----:B------:R-:W-:-:S03]  /*02c0*/  VIADD R0, R0, 0x10 ;  /* 0x0000001000007836 */ /* 0x000fc60000000000 */
[----:B------:R-:W-:Y:S01]  /*02d0*/  UISETP.NE.AND UP0, UPT, UR5, URZ, UPT ;  /* 0x000000ff0500728c */ /* 0x000fe2000bf05270 */
[----:B0-----:R-:W-:-:S05]  /*02e0*/  IADD3 R2, P1, PT, R2, 0x40, RZ ;  /* 0x0000004002027810 */ /* 0x001fca0007f3e0ff */
[----:B------:R-:W-:Y:S01]  /*02f0*/  IMAD.X R3, RZ, RZ, R3, P1 ;  /* 0x000000ffff037224 */ /* 0x000fe200008e0603 */
[----:B--2--5:R-:W-:-:S04]  /*0300*/  FSETP.GT.AND P0, PT, R5, R6, PT ;  /* 0x000000060500720b */ /* 0x024fc80003f04000 */
[----:B------:R-:W-:-:S04]  /*0310*/  FSEL R5, R5, R6, P0 ;  /* 0x0000000605057208 */ /* 0x000fc80000000000 */
[----:B---3--:R-:W-:-:S04]  /*0320*/  FSETP.GT.AND P0, PT, R12, R5, PT ;  /* 0x000000050c00720b */ /* 0x008fc80003f04000 */
[----:B------:R-:W-:-:S04]  /*0330*/  FSEL R5, R12, R5, P0 ;  /* 0x000000050c057208 */ /* 0x000fc80000000000 */
[----:B----4-:R-:W-:-:S04]  /*0340*/  FSETP.GT.AND P0, PT, R14, R5, PT ;  /* 0x000000050e00720b */ /* 0x010fc80003f04000 */
[----:B------:R-:W-:-:S04]  /*0350*/  FSEL R5, R14, R5, P0 ;  /* 0x000000050e057208 */ /* 0x000fc80000000000 */
[----:B------:R-:W-:-:S04]  /*0360*/  FSETP.GT.AND P0, PT, R16, R5, PT ;  /* 0x000000051000720b */ /* 0x000fc80003f04000 */
        /* <DEDUP_REMOVED lines=24> */
[----:B------:R-:W-:Y:S01]  /*04f0*/  FSEL R6, R4, R5, P0 ;  /* 0x0000000504067208 */ /* 0x000fe20000000000 */
[----:B------:R-:W-:Y:S08]  /*0500*/  BRA.U UP0, `(.L_x_105) ;  /* 0xfffffffd00287547 */ /* 0x000ff0000b83ffff */
[----:B------:R-:W-:-:S07]  /*0510*/  IADD3 R5, PT, PT, R0, 0x1, RZ ;  /* 0x0000000100057810 */ /* 0x000fce0007ffe0ff */
.L_x_104:
[----:B------:R-:W-:-:S09]  /*0520*/  UISETP.NE.AND UP0, UPT, UR6, URZ, UPT ;  /* 0x000000ff0600728c */ /* 0x000fd2000bf05270 */
[----:B------:R-:W-:Y:S05]  /*0530*/  BRA.U !UP0, `(.L_x_103) ;  /* 0x0000000108ec7547 */ /* 0x000fea000b800000 */
[----:B------:R-:W-:Y:S02]  /*0540*/  UISETP.GE.U32.AND UP0, UPT, UR6, 0x8, UPT ;  /* 0x000000080600788c */ /* 0x000fe4000bf06070 */
[----:B------:R-:W-:-:S04]  /*0550*/  ULOP3.LUT UR5, UR4, 0x7, URZ, 0xc0, !UPT ;  /* 0x0000000704057892 */ /* 0x000fc8000f8ec0ff */
[----:B------:R-:W-:-:S03]  /*0560*/  UISETP.NE.AND UP1, UPT, UR5, URZ, UPT ;  /* 0x000000ff0500728c */ /* 0x000fc6000bf25270 */
[----:B------:R-:W-:Y:S08]  /*0570*/  BRA.U !UP0, `(.L_x_106) ;  /* 0x0000000108687547 */ /* 0x000ff0000b800000 */
[----:B------:R-:W-:-:S05]  /*0580*/  IMAD.WIDE R2, R5, 0x4, R10 ;  /* 0x0000000405027825 */ /* 0x000fca00078e020a */
[----:B------:R-:W2:Y:S04]  /*0590*/  LDG.E.CONSTANT R7, desc[UR8][R2.64] ;  /* 0x0000000802077981 */ /* 0x000ea8000c1e9900 */
[----:B------:R-:W3:Y:S04]  /*05a0*/  LDG.E.CONSTANT R9, desc[UR8][R2.64+0x4] ;  /* 0x0000040802097981 */ /* 0x000ee8000c1e9900 */
[----:B------:R-:W4:Y:S04]  /*05b0*/  LDG.E.CONSTANT R13, desc[UR8][R2.64+0x8] ;  /* 0x00000808020d7981 */ /* 0x000f28000c1e9900 */
[----:B------:R-:W4:Y:S04]  /*05c0*/  LDG.E.CONSTANT R15, desc[UR8][R2.64+0xc] ;  /* 0x00000c08020f7981 */ /* 0x000f28000c1e9900 */
[----:B------:R-:W4:Y:S04]  /*05d0*/  LDG.E.CONSTANT R17, desc[UR8][R2.64+0x10] ;  /* 0x0000100802117981 */ /* 0x000f28000c1e9900 */
[----:B------:R-:W4:Y:S04]  /*05e0*/  LDG.E.CONSTANT R19, desc[UR8][R2.64+0x14] ;  /* 0x0000140802137981 */ /* 0x000f28000c1e9900 */
[----:B------:R-:W4:Y:S04]  /*05f0*/  LDG.E.CONSTANT R21, desc[UR8][R2.64+0x18] ;  /* 0x0000180802157981 */ /* 0x000f28000c1e9900 */
[----:B------:R-:W4:Y:S01]  /*0600*/  LDG.E.CONSTANT R23, desc[UR8][R2.64+0x1c] ;  /* 0x00001c0802177981 */ /* 0x000f22000c1e9900 */
[----:B------:R-:W-:Y:S01]  /*0610*/  VIADD R5, R5, 0x8 ;  /* 0x0000000805057836 */ /* 0x000fe20000000000 */
        /* <DEDUP_REMOVED lines=15> */
[----:B------:R-:W-:-:S09]  /*0710*/  FSEL R6, R23, R6, P0 ;  /* 0x0000000617067208 */ /* 0x000fd20000000000 */
.L_x_106:
        /* <DEDUP_REMOVED lines=18> */
[----:B------:R-:W-:-:S09]  /*0840*/  FSEL R6, R15, R6, P0 ;  /* 0x000000060f067208 */ /* 0x000fd20000000000 */
.L_x_107:
[----:B------:R-:W-:Y:S05]  /*0850*/  BRA.U !UP1, `(.L_x_103) ;  /* 0x0000000109247547 */ /* 0x000fea000b800000 */
[----:B------:R-:W-:-:S12]  /*0860*/  UIADD3 UR4, UPT, UPT, -UR4, URZ, URZ ;  /* 0x000000ff04047290 */ /* 0x000fd8000fffe1ff */
.L_x_108:
[----:B------:R-:W-:-:S06]  /*0870*/  IMAD.WIDE R2, R5, 0x4, R10 ;  /* 0x0000000405027825 */ /* 0x000fcc00078e020a */
[----:B------:R-:W2:Y:S01]  /*0880*/  LDG.E.CONSTANT R3, desc[UR8][R2.64] ;  /* 0x0000000802037981 */ /* 0x000ea2000c1e9900 */
[----:B------:R-:W-:Y:S01]  /*0890*/  UIADD3 UR4, UPT, UPT, UR4, 0x1, URZ ;  /* 0x0000000104047890 */ /* 0x000fe2000fffe0ff */
[----:B------:R-:W-:-:S03]  /*08a0*/  IADD3 R5, PT, PT, R5, 0x1, RZ ;  /* 0x0000000105057810 */ /* 0x000fc60007ffe0ff */
[----:B------:R-:W-:Y:S01]  /*08b0*/  UISETP.NE.AND UP0, UPT, UR4, URZ, UPT ;  /* 0x000000ff0400728c */ /* 0x000fe2000bf05270 */
[----:B--2--5:R-:W-:-:S04]  /*08c0*/  FSETP.GT.AND P0, PT, R3, R6, PT ;  /* 0x000000060300720b */ /* 0x024fc80003f04000 */
[----:B------:R-:W-:-:S04]  /*08d0*/  FSEL R6, R3, R6, P0 ;  /* 0x0000000603067208 */ /* 0x000fc80000000000 */
[----:B------:R-:W-:Y:S05]  /*08e0*/  BRA.U UP0, `(.L_x_108) ;  /* 0xfffffffd00e07547 */ /* 0x000fea000b83ffff */
.L_x_103:
[----:B------:R-:W0:Y:S01]  /*08f0*/  LDCU UR5, c[0x0][0x390] ;  /* 0x00007200ff0577ac */ /* 0x000e220008000800 */
[----:B------:R-:W-:Y:S01]  /*0900*/  IMAD.MOV.U32 R3, RZ, RZ, 0x322bcc77 ;  /* 0x322bcc77ff037424 */ /* 0x000fe200078e00ff */
[----:B0-----:R-:W-:-:S09]  /*0910*/  UISETP.GE.AND UP0, UPT, UR5, 0x1, UPT ;  /* 0x000000010500788c */ /* 0x001fd2000bf06270 */
[----:B------:R-:W-:Y:S05]  /*0920*/  BRA.U !UP0, `(.L_x_109) ;  /* 0x0000000d08147547 */ /* 0x000fea000b800000 */
[----:B------:R-:W-:Y:S01]  /*0930*/  UISETP.GE.U32.AND UP0, UPT, UR5, 0x4, UPT ;  /* 0x000000040500788c */ /* 0x000fe2000bf06070 */
[----:B------:R-:W-:Y:S02]  /*0940*/  HFMA2 R5, -RZ, RZ, 0, 0 ;  /* 0x00000000ff057431 */ /* 0x000fe400000001ff */
[----:B------:R-:W-:Y:S01]  /*0950*/  IMAD.MOV.U32 R7, RZ, RZ, RZ ;  /* 0x000000ffff077224 */ /* 0x000fe200078e00ff */
[----:B------:R-:W-:-:S05]  /*0960*/  ULOP3.LUT UR4, UR5, 0x3, URZ, 0xc0, !UPT ;  /* 0x0000000305047892 */ /* 0x000fca000f8ec0ff */
[----:B------:R-:W-:Y:S07]  /*0970*/  BRA.U !UP0, `(.L_x_110) ;  /* 0x0000000908347547 */ /* 0x000fee000b800000 */
[----:B------:R-:W0:Y:S01]  /*0980*/  LDCU.64 UR6, c[0x0][0x388] ;  /* 0x00007100ff0677ac */ /* 0x000e220008000a00 */
[----:B------:R-:W-:Y:S01]  /*0990*/  IADD3 R10, P0, PT, R10, 0x8, RZ ;  /* 0x000000080a0a7810 */ /* 0x000fe20007f1e0ff */
[----:B------:R-:W-:Y:S01]  /*09a0*/  IMAD.MOV.U32 R7, RZ, RZ, RZ ;  /* 0x000000ffff077224 */ /* 0x000fe200078e00ff */
[----:B------:R-:W-:Y:S01]  /*09b0*/  MOV R4, R8 ;  /* 0x0000000800047202 */ /* 0x000fe20000000f00 */
[----:B------:R-:W-:Y:S02]  /*09c0*/  ULOP3.LUT UR5, UR5, 0x7ffffffc, URZ, 0xc0, !UPT ;  /* 0x7ffffffc05057892 */ /* 0x000fe4000f8ec0ff */
[----:B------:R-:W-:Y:S02]  /*09d0*/  IMAD.X R11, RZ, RZ, R11, P0 ;  /* 0x000000ffff0b7224 */ /* 0x000fe400000e060b */
[----:B------:R-:W-:Y:S02]  /*09e0*/  UIADD3 UR10, UPT, UPT, -UR5, URZ, URZ ;  /* 0x000000ff050a7290 */ /* 0x000fe4000fffe1ff */
[----:B------:R-:W-:Y:S01]  /*09f0*/  IMAD.U32 R5, RZ, RZ, UR5 ;  /* 0x00000005ff057e24 */ /* 0x000fe2000f8e00ff */
[----:B0-----:R-:W-:-:S04]  /*0a00*/  UIADD3 UR6, UP0, UPT, UR6, 0x8, URZ ;  /* 0x0000000806067890 */ /* 0x001fc8000ff1e0ff */
[----:B------:R-:W-:-:S12]  /*0a10*/  UIADD3.X UR7, UPT, UPT, URZ, UR7, URZ, UP0, !UPT ;  /* 0x00000007ff077290 */ /* 0x000fd800087fe4ff */
.L_x_126:
[----:B------:R-:W2:Y:S01]  /*0a20*/  LDG.E.CONSTANT R3, desc[UR8][R10.64+-0x8] ;  /* 0xfffff8080a037981 */ /* 0x000ea2000c1e9900 */
[----:B------:R-:W-:Y:S01]  /*0a30*/  BSSY.RECONVERGENT B0, `(.L_x_111) ;  /* 0x0000007000007945 */ /* 0x000fe20003800200 */
[----:B------:R-:W-:Y:S01]  /*0a40*/  MOV R32, 0xaa0 ;  /* 0x00000aa000207802 */ /* 0x000fe20000000f00 */
[----:B0-2--5:R-:W-:-:S04]  /*0a50*/  FADD R0, R3, -R6 ;  /* 0x8000000603007221 */ /* 0x025fc80000000000 */
[----:B------:R-:W0:Y:S02]  /*0a60*/  F2F.F64.F32 R12, R0 ;  /* 0x00000000000c7310 */ /* 0x000e240000201800 */
[----:B0-----:R-:W-:Y:S01]  /*0a70*/  IMAD.MOV.U32 R2, RZ, RZ, R12 ;  /* 0x000000ffff027224 */ /* 0x001fe200078e000c */
[----:B------:R-:W-:-:S07]  /*0a80*/  MOV R3, R13 ;  /* 0x0000000d00037202 */ /* 0x000fce0000000f00 */
[----:B------:R-:W-:Y:S05]  /*0a90*/  CALL.REL.NOINC `($Softmax$__internal_accurate_pow) ;  /* 0x0000003000587944 */ /* 0x000fea0003c00000 */
[----:B------:R-:W-:Y:S05]  /*0aa0*/  BSYNC.RECONVERGENT B0 ;  /* 0x0000000000007941 */ /* 0x000fea0003800200 */
.L_x_111:
[----:B------:R0:W5:Y:S01]  /*0ab0*/  LDG.E.CONSTANT R9, desc[UR8][R10.64+-0x4] ;  /* 0xfffffc080a097981 */ /* 0x000162000c1e9900 */
[----:B------:R-:W-:Y:S01]  /*0ac0*/  UMOV UR12, 0x8b145769 ;  /* 0x8b145769000c7882 */ /* 0x000fe20000000000 */
[----:B------:R-:W-:Y:S01]  /*0ad0*/  UMOV UR13, 0x4005bf0a ;  /* 0x4005bf0a000d7882 */ /* 0x000fe20000000000 */
[----:B------:R-:W-:Y:S01]  /*0ae0*/  BSSY.RECONVERGENT B0, `(.L_x_112) ;  /* 0x000000c000007945 */ /* 0x000fe20003800200 */
[----:B------:R-:W-:-:S10]  /*0af0*/  DADD R14, R12, UR12 ;  /* 0x0000000c0c0e7e29 */ /* 0x000fd40008000000 */
[----:B------:R-:W-:-:S04]  /*0b00*/  LOP3.LUT R14, R15, 0x7ff00000, RZ, 0xc0, !PT ;  /* 0x7ff000000f0e7812 */ /* 0x000fc800078ec0ff */
[----:B------:R-:W-:-:S13]  /*0b10*/  ISETP.NE.AND P0, PT, R14, 0x7ff00000, PT ;  /* 0x7ff000000e00780c */ /* 0x000fda0003f05270 */
[----:B0-----:R-:W-:Y:S05]  /*0b20*/  @P0 BRA `(.L_x_113) ;  /* 0x00000000001c0947 */ /* 0x001fea0003800000 */
[----:B------:R-:W-:-:S13]  /*0b30*/  FSETP.NAN.AND P0, PT, R0, R0, PT ;  /* 0x000000000000720b */ /* 0x000fda0003f08000 */
[----:B------:R-:W-:Y:S01]  /*0b40*/  @P0 DADD R2, R12, UR12 ;  /* 0x0000000c0c020e29 */ /* 0x000fe20008000000 */
[----:B------:R-:W-:Y:S10]  /*0b50*/  @P0 BRA `(.L_x_113) ;  /* 0x0000000000100947 */ /* 0x000ff40003800000 */
[----:B------:R-:W-:-:S14]  /*0b60*/  DSETP.NEU.AND P0, PT, |R12|, +INF , PT ;  /* 0x7ff000000c00742a */ /* 0x000fdc0003f0d200 */
[----:B------:R-:W-:Y:S01]  /*0b70*/  @!P0 ISETP.GE.AND P1, PT, R13, RZ, PT ;  /* 0x000000ff0d00820c */ /* 0x000fe20003f26270 */
[----:B------:R-:W-:-:S03]  /*0b80*/  @!P0 IMAD.MOV.U32 R2, RZ, RZ, RZ ;  /* 0x000000ffff028224 */ /* 0x000fc600078e00ff */
[----:B------:R-:W-:-:S09]  /*0b90*/  @!P0 SEL R3, RZ, 0x7ff00000, !P1 ;  /* 0x7ff00000ff038807 */ /* 0x000fd20004800000 */
.L_x_113:
[----:B------:R-:W-:Y:S05]  /*0ba0*/  BSYNC.RECONVERGENT B0 ;  /* 0x0000000000007941 */ /* 0x000fea0003800200 */
.L_x_112:
[----:B------:R-:W0:Y:S01]  /*0bb0*/  F2F.F32.F64 R2, R2 ;  /* 0x0000000200027310 */ /* 0x000e220000301000 */
[----:B------:R-:W-:Y:S01]  /*0bc0*/  MOV R13, UR7 ;  /* 0x00000007000d7c02 */ /* 0x000fe20008000f00 */
[----:B------:R-:W-:Y:S01]  /*0bd0*/  IMAD.U32 R12, RZ, RZ, UR6 ;  /* 0x00000006ff0c7e24 */ /* 0x000fe2000f8e00ff */
[----:B------:R-:W-:Y:S01]  /*0be0*/  FSETP.NEU.AND P0, PT, R0, RZ, PT ;  /* 0x000000ff0000720b */ /* 0x000fe20003f0d000 */
[----:B-----5:R-:W-:Y:S01]  /*0bf0*/  FADD R0, R9, -R6 ;  /* 0x8000000609007221 */ /* 0x020fe20000000000 */
[----:B------:R-:W-:Y:S01]  /*0c00*/  BSSY.RECONVERGENT B0, `(.L_x_114) ;  /* 0x000000a000007945 */ /* 0x000fe20003800200 */
[----:B------:R-:W-:Y:S01]  /*0c10*/  IMAD.WIDE R12, R4, 0x4, R12 ;  /* 0x00000004040c7825 */ /* 0x000fe200078e020c */
[----:B------:R-:W-:Y:S01]  /*0c20*/  MOV R32, 0xca0 ;  /* 0x00000ca000207802 */ /* 0x000fe20000000f00 */
[----:B------:R-:W1:Y:S01]  /*0c30*/  F2F.F64.F32 R34, R0 ;  /* 0x0000000000227310 */ /* 0x000e620000201800 */
[----:B0-----:R-:W-:-:S05]  /*0c40*/  FSEL R9, R2, 1, P0 ;  /* 0x3f80000002097808 */ /* 0x001fca0000000000 */
[----:B------:R0:W-:Y:S01]  /*0c50*/  STG.E desc[UR8][R12.64+-0x8], R9 ;  /* 0xfffff8090c007986 */ /* 0x0001e2000c101908 */
[----:B------:R-:W-:Y:S01]  /*0c60*/  FADD R7, R9, R7 ;  /* 0x0000000709077221 */ /* 0x000fe20000000000 */
[----:B-1----:R-:W-:Y:S02]  /*0c70*/  IMAD.MOV.U32 R2, RZ, RZ, R34 ;  /* 0x000000ffff027224 */ /* 0x002fe400078e0022 */
[----:B------:R-:W-:-:S07]  /*0c80*/  IMAD.MOV.U32 R3, RZ, RZ, R35 ;  /* 0x000000ffff037224 */ /* 0x000fce00078e0023 */
[----:B0-----:R-:W-:Y:S05]  /*0c90*/  CALL.REL.NOINC `($Softmax$__internal_accurate_pow) ;  /* 0x0000002c00d87944 */ /* 0x001fea0003c00000 */
[----:B------:R-:W-:Y:S05]  /*0ca0*/  BSYNC.RECONVERGENT B0 ;  /* 0x0000000000007941 */ /* 0x000fea0003800200 */
.L_x_114:
[----:B------:R-:W-:Y:S01]  /*0cb0*/  UMOV UR12, 0x8b145769 ;  /* 0x8b145769000c7882 */ /* 0x000fe20000000000 */
[----:B------:R-:W-:Y:S01]  /*0cc0*/  UMOV UR13, 0x4005bf0a ;  /* 0x4005bf0a000d7882 */ /* 0x000fe20000000000 */
[----:B------:R-:W-:Y:S01]  /*0cd0*/  BSSY.RECONVERGENT B0, `(.L_x_115) ;  /* 0x000000e000007945 */ /* 0x000fe20003800200 */
[----:B------:R-:W-:-:S10]  /*0ce0*/  DADD R14, R34, UR12 ;  /* 0x0000000c220e7e29 */ /* 0x000fd40008000000 */
[----:B------:R-:W-:-:S04]  /*0cf0*/  LOP3.LUT R14, R15, 0x7ff00000, RZ, 0xc0, !PT ;  /* 0x7ff000000f0e7812 */ /* 0x000fc800078ec0ff */
[----:B------:R-:W-:-:S13]  /*0d00*/  ISETP.NE.AND P0, PT, R14, 0x7ff00000, PT ;  /* 0x7ff000000e00780c */ /* 0x000fda0003f05270 */
[----:B------:R-:W-:Y:S05]  /*0d10*/  @P0 BRA `(.L_x_116) ;  /* 0x0000000000240947 */ /* 0x000fea0003800000 */
[----:B------:R-:W-:-:S13]  /*0d20*/  FSETP.NAN.AND P0, PT, R0, R0, PT ;  /* 0x000000000000720b */ /* 0x000fda0003f08000 */
[----:B------:R-:W-:Y:S05]  /*0d30*/  @P0 BRA `(.L_x_117) ;  /* 0x0000000000180947 */ /* 0x000fea0003800000 */
[----:B------:R-:W-:-:S14]  /*0d40*/  DSETP.NEU.AND P0, PT, |R34|, +INF , PT ;  /* 0x7ff000002200742a */ /* 0x000fdc0003f0d200 */
[----:B------:R-:W-:Y:S05]  /*0d50*/  @P0 BRA `(.L_x_116) ;  /* 0x0000000000140947 */ /* 0x000fea0003800000 */
[----:B------:R-:W-:Y:S02]  /*0d60*/  ISETP.GE.AND P0, PT, R35, RZ, PT ;  /* 0x000000ff2300720c */ /* 0x000fe40003f06270 */
[----:B------:R-:W-:Y:S02]  /*0d70*/  MOV R2, RZ ;  /* 0x000000ff00027202 */ /* 0x000fe40000000f00 */
[----:B------:R-:W-:Y:S01]  /*0d80*/  SEL R3, RZ, 0x7ff00000, !P0 ;  /* 0x7ff00000ff037807 */ /* 0x000fe20004000000 */
[----:B------:R-:W-:Y:S08]  /*0d90*/  BRA `(.L_x_116) ;  /* 0x0000000000047947 */ /* 0x000ff00003800000 */
.L_x_117:
[----:B------:R-:W-:-:S11]  /*0da0*/  DADD R2, R34, UR12 ;  /* 0x0000000c22027e29 */ /* 0x000fd60008000000 */
.L_x_116:
[----:B------:R-:W-:Y:S05]  /*0db0*/  BSYNC.RECONVERGENT B0 ;  /* 0x0000000000007941 */ /* 0x000fea0003800200 */
.L_x_115:
[----:B------:R-:W2:Y:S01]  /*0dc0*/  LDG.E.CONSTANT R15, desc[UR8][R10.64] ;  /* 0x000000080a0f7981 */ /* 0x000ea2000c1e9900 */
[----:B------:R-:W0:Y:S01]  /*0dd0*/  F2F.F32.F64 R2, R2 ;  /* 0x0000000200027310 */ /* 0x000e220000301000 */
[----:B------:R-:W-:Y:S01]  /*0de0*/  FSETP.NEU.AND P0, PT, R0, RZ, PT ;  /* 0x000000ff0000720b */ /* 0x000fe20003f0d000 */
[----:B------:R-:W-:Y:S01]  /*0df0*/  BSSY.RECONVERGENT B0, `(.L_x_118) ;  /* 0x000000a000007945 */ /* 0x000fe20003800200 */
[----:B------:R-:W-:Y:S02]  /*0e00*/  MOV R32, 0xe90 ;  /* 0x00000e9000207802 */ /* 0x000fe40000000f00 */
[----:B0-----:R-:W-:-:S05]  /*0e10*/  FSEL R9, R2, 1, P0 ;  /* 0x3f80000002097808 */ /* 0x001fca0000000000 */
[----:B------:R0:W-:Y:S01]  /*0e20*/  STG.E desc[UR8][R12.64+-0x4], R9 ;  /* 0xfffffc090c007986 */ /* 0x0001e2000c101908 */
[----:B------:R-:W-:Y:S01]  /*0e30*/  FADD R7, R7, R9 ;  /* 0x0000000907077221 */ /* 0x000fe20000000000 */
[----:B--2---:R-:W-:-:S04]  /*0e40*/  FADD R0, R15, -R6 ;  /* 0x800000060f007221 */ /* 0x004fc80000000000 */
[----:B------:R-:W1:Y:S02]  /*0e50*/  F2F.F64.F32 R34, R0 ;  /* 0x0000000000227310 */ /* 0x000e640000201800 */
[----:B-1----:R-:W-:Y:S02]  /*0e60*/  IMAD.MOV.U32 R2, RZ, RZ, R34 ;  /* 0x000000ffff027224 */ /* 0x002fe400078e0022 */
[----:B0-----:R-:W-:-:S07]  /*0e70*/  IMAD.MOV.U32 R3, RZ, RZ, R35 ;  /* 0x000000ffff037224 */ /* 0x001fce00078e0023 */
[----:B------:R-:W-:Y:S05]  /*0e80*/  CALL.REL.NOINC `($Softmax$__internal_accurate_pow) ;  /* 0x0000002c005c7944 */ /* 0x000fea0003c00000 */
[----:B------:R-:W-:Y:S05]  /*0e90*/  BSYNC.RECONVERGENT B0 ;  /* 0x0000000000007941 */ /* 0x000fea0003800200 */
.L_x_118:
        /* <DEDUP_REMOVED lines=15> */
.L_x_121:
[----:B------:R-:W-:-:S11]  /*0f90*/  DADD R2, R34, UR12 ;  /* 0x0000000c22027e29 */ /* 0x000fd60008000000 */
.L_x_120:
[----:B------:R-:W-:Y:S05]  /*0fa0*/  BSYNC.RECONVERGENT B0 ;  /* 0x0000000000007941 */ /* 0x000fea0003800200 */
.L_x_119:
        /* <DEDUP_REMOVED lines=14> */
.L_x_122:
        /* <DEDUP_REMOVED lines=15> */
.L_x_125:
[----:B------:R-:W-:-:S11]  /*1180*/  DADD R2, R34, UR12 ;  /* 0x0000000c22027e29 */ /* 0x000fd60008000000 */
.L_x_124:
[----:B------:R-:W-:Y:S05]  /*1190*/  BSYNC.RECONVERGENT B0 ;  /* 0x0000000000007941 */ /* 0x000fea0003800200 */
.L_x_123:
[----:B------:R-:W0:Y:S01]  /*11a0*/  F2F.F32.F64 R2, R2 ;  /* 0x0000000200027310 */ /* 0x000e220000301000 */
[----:B------:R-:W-:Y:S01]  /*11b0*/  FSETP.NEU.AND P0, PT, R0, RZ, PT ;  /* 0x000000ff0000720b */ /* 0x000fe20003f0d000 */
[----:B------:R-:W-:Y:S01]  /*11c0*/  UIADD3 UR10, UPT, UPT, UR10, 0x4, URZ ;  /* 0x000000040a0a7890 */ /* 0x000fe2000fffe0ff */
[----:B------:R-:W-:-:S03]  /*11d0*/  VIADD R4, R4, 0x4 ;  /* 0x0000000404047836 */ /* 0x000fc60000000000 */
[----:B------:R-:W-:Y:S01]  /*11e0*/  UISETP.NE.AND UP0, UPT, UR10, URZ, UPT ;  /* 0x000000ff0a00728c */ /* 0x000fe2000bf05270 */
[----:B0-----:R-:W-:Y:S02]  /*11f0*/  FSEL R0, R2, 1, P0 ;  /* 0x3f80000002007808 */ /* 0x001fe40000000000 */
[----:B------:R-:W-:-:S03]  /*1200*/  IADD3 R10, P0, PT, R10, 0x10, RZ ;  /* 0x000000100a0a7810 */ /* 0x000fc60007f1e0ff */
[----:B------:R0:W-:Y:S01]  /*1210*/  STG.E desc[UR8][R12.64+0x4], R0 ;  /* 0x000004000c007986 */ /* 0x0001e2000c101908 */
[----:B------:R-:W-:Y:S01]  /*1220*/  FADD R7, R7, R0 ;  /* 0x0000000007077221 */ /* 0x000fe20000000000 */
[----:B------:R-:W-:Y:S01]  /*1230*/  IMAD.X R11, RZ, RZ, R11, P0 ;  /* 0x000000ffff0b7224 */ /* 0x000fe200000e060b */
[----:B------:R-:W-:Y:S07]  /*1240*/  BRA.U UP0, `(.L_x_126) ;  /* 0xfffffff500f47547 */ /* 0x000fee000b83ffff */
.L_x_110:
[----:B------:R-:W-:-:S09]  /*1250*/  UISETP.NE.AND UP0, UPT, UR4, URZ, UPT ;  /* 0x000000ff0400728c */ /* 0x000fd2000bf05270 */
[----:B------:R-:W-:Y:S05]  /*1260*/  BRA.U !UP0, `(.L_x_127) ;  /* 0x0000000108c07547 */ /* 0x000fea000b800000 */
[----:B------:R-:W0:Y:S01]  /*1270*/  LDCU.64 UR6, c[0x0][0x380] ;  /* 0x00007000ff0677ac */ /* 0x000e220008000a00 */
[----:B------:R-:W1:Y:S01]  /*1280*/  LDC.64 R10, c[0x0][0x388] ;  /* 0x0000e200ff0a7b82 */ /* 0x000e620000000a00 */
[----:B------:R-:W-:Y:S01]  /*1290*/  IMAD.WIDE.U32 R2, R5, 0x4, RZ ;  /* 0x0000000405027825 */ /* 0x000fe200078e00ff */
[C---:B------:R-:W-:Y:S01]  /*12a0*/  IADD3 R5, PT, PT, R8.reuse, R5, RZ ;  /* 0x0000000508057210 */ /* 0x040fe20007ffe0ff */
[----:B------:R-:W-:Y:S02]  /*12b0*/  UIADD3 UR4, UPT, UPT, -UR4, URZ, URZ ;  /* 0x000000ff04047290 */ /* 0x000fe4000fffe1ff */
[----:B------:R-:W-:-:S03]  /*12c0*/  IMAD.WIDE R2, R8, 0x4, R2 ;  /* 0x0000000408027825 */ /* 0x000fc600078e0202 */
[----:B0-----:R-:W-:-:S04]  /*12d0*/  IADD3 R0, P0, PT, R2, UR6, RZ ;  /* 0x0000000602007c10 */ /* 0x001fc8000ff1e0ff */
[----:B------:R-:W-:-:S09]  /*12e0*/  IADD3.X R9, PT, PT, R3, UR7, RZ, P0, !PT ;  /* 0x0000000703097c10 */ /* 0x000fd200087fe4ff */
.L_x_132:
[----:B------:R-:W-:Y:S02]  /*12f0*/  IMAD.MOV.U32 R14, RZ, RZ, R0 ;  /* 0x000000ffff0e7224 */ /* 0x000fe400078e0000 */
[----:B------:R-:W-:-:S05]  /*1300*/  IMAD.MOV.U32 R15, RZ, RZ, R9 ;  /* 0x000000ffff0f7224 */ /* 0x000fca00078e0009 */
[----:B--2---:R-:W2:Y:S01]  /*1310*/  LDG.E.CONSTANT R3, desc[UR8][R14.64] ;  /* 0x000000080e037981 */ /* 0x004ea2000c1e9900 */
[----:B------:R-:W-:Y:S01]  /*1320*/  BSSY.RECONVERGENT B0, `(.L_x_128) ;  /* 0x0000007000007945 */ /* 0x000fe20003800200 */
[----:B------:R-:W-:Y:S01]  /*1330*/  MOV R32, 0x1390 ;  /* 0x0000139000207802 */ /* 0x000fe20000000f00 */
[----:B--2--5:R-:W-:-:S04]  /*1340*/  FADD R4, R3, -R6 ;  /* 0x8000000603047221 */ /* 0x024fc80000000000 */
[----:B------:R-:W0:Y:S02]  /*1350*/  F2F.F64.F32 R12, R4 ;  /* 0x00000004000c7310 */ /* 0x000e240000201800 */
[----:B0-----:R-:W-:Y:S01]  /*1360*/  MOV R2, R12 ;  /* 0x0000000c00027202 */ /* 0x001fe20000000f00 */
[----:B------:R-:W-:-:S07]  /*1370*/  IMAD.MOV.U32 R3, RZ, RZ, R13 ;  /* 0x000000ffff037224 */ /* 0x000fce00078e000d */
[----:B-1----:R-:W-:Y:S05]  /*1380*/  CALL.REL.NOINC `($Softmax$__internal_accurate_pow) ;  /* 0x00000028001c7944 */ /* 0x002fea0003c00000 */
[----:B------:R-:W-:Y:S05]  /*1390*/  BSYNC.RECONVERGENT B0 ;  /* 0x0000000000007941 */ /* 0x000fea0003800200 */
.L_x_128:
        /* <DEDUP_REMOVED lines=15> */
.L_x_131:
[----:B------:R-:W-:-:S11]  /*1490*/  DADD R2, R12, UR6 ;  /* 0x000000060c027e29 */ /* 0x000fd60008000000 */
.L_x_130:
[----:B------:R-:W-:Y:S05]  /*14a0*/  BSYNC.RECONVERGENT B0 ;  /* 0x0000000000007941 */ /* 0x000fea0003800200 */
.L_x_129:
[----:B------:R-:W0:Y:S01]  /*14b0*/  F2F.F32.F64 R2, R2 ;  /* 0x0000000200027310 */ /* 0x000e220000301000 */
[----:B------:R-:W-:Y:S01]  /*14c0*/  FSETP.NEU.AND P0, PT, R4, RZ, PT ;  /* 0x000000ff0400720b */ /* 0x000fe20003f0d000 */
[C---:B------:R-:W-:Y:S01]  /*14d0*/  IMAD.WIDE R12, R5.reuse, 0x4, R10 ;  /* 0x00000004050c7825 */ /* 0x040fe200078e020a */
[----:B------:R-:W-:Y:S01]  /*14e0*/  UIADD3 UR4, UPT, UPT, UR4, 0x1, URZ ;  /* 0x0000000104047890 */ /* 0x000fe2000fffe0ff */
[----:B------:R-:W-:-:S03]  /*14f0*/  IADD3 R5, PT, PT, R5, 0x1, RZ ;  /* 0x0000000105057810 */ /* 0x000fc60007ffe0ff */
[----:B------:R-:W-:Y:S01]  /*1500*/  UISETP.NE.AND UP0, UPT, UR4, URZ, UPT ;  /* 0x000000ff0400728c */ /* 0x000fe2000bf05270 */
[----:B0-----:R-:W-:Y:S02]  /*1510*/  FSEL R4, R2, 1, P0 ;  /* 0x3f80000002047808 */ /* 0x001fe40000000000 */
[----:B------:R-:W-:-:S03]  /*1520*/  IADD3 R0, P0, PT, R0, 0x4, RZ ;  /* 0x0000000400007810 */ /* 0x000fc60007f1e0ff */
[----:B------:R2:W-:Y:S01]  /*1530*/  STG.E desc[UR8][R12.64], R4 ;  /* 0x000000040c007986 */ /* 0x0005e2000c101908 */
[----:B------:R-:W-:Y:S01]  /*1540*/  FADD R7, R4, R7 ;  /* 0x0000000704077221 */ /* 0x000fe20000000000 */
[----:B------:R-:W-:Y:S01]  /*1550*/  IMAD.X R9, RZ, RZ, R9, P0 ;  /* 0x000000ffff097224 */ /* 0x000fe200000e0609 */
[----:B------:R-:W-:Y:S07]  /*1560*/  BRA.U UP0, `(.L_x_132) ;  /* 0xfffffffd00607547 */ /* 0x000fee000b83ffff */
.L_x_127:
[----:B------:R-:W-:-:S07]  /*1570*/  FADD R3, R7, 9.9999999392252902908e-09 ;  /* 0x322bcc7707037421 */ /* 0x000fce0000000000 */
.L_x_109:
[----:B0-----:R-:W0:Y:S02]  /*1580*/  LDC R0, c[0x0][0x390] ;  /* 0x0000e400ff007b82 */ /* 0x001e240000000800 */
[----:B0-----:R-:W-:-:S13]  /*1590*/  ISETP.GE.AND P0, PT, R0, 0x1, PT ;  /* 0x000000010000780c */ /* 0x001fda0003f06270 */
[----:B------:R-:W-:Y:S05]  /*15a0*/  @!P0 EXIT ;  /* 0x000000000000894d */ /* 0x000fea0003800000 */
[C---:B------:R-:W-:Y:S01]  /*15b0*/  ISETP.GE.U32.AND P0, PT, R0.reuse, 0x10, PT ;  /* 0x000000100000780c */ /* 0x040fe20003f06070 */
[----:B------:R-:W-:Y:S01]  /*15c0*/  IMAD.MOV.U32 R9, RZ, RZ, RZ ;  /* 0x000000ffff097224 */ /* 0x000fe200078e00ff */
[----:B------:R-:W-:-:S11]  /*15d0*/  LOP3.LUT R16, R0, 0xf, RZ, 0xc0, !PT ;  /* 0x0000000f00107812 */ /* 0x000fd600078ec0ff */
[----:B------:R-:W-:Y:S05]  /*15e0*/  @!P0 BRA `(.L_x_133) ;  /* 0x0000001000288947 */ /* 0x000fea0003800000 */
[----:B------:R-:W0:Y:S01]  /*15f0*/  LDCU.64 UR6, c[0x0][0x388] ;  /* 0x00007100ff0677ac */ /* 0x000e220008000a00 */
[----:B------:R-:W-:Y:S02]  /*1600*/  LOP3.LUT R9, R0, 0x7ffffff0, RZ, 0xc0, !PT ;  /* 0x7ffffff000097812 */ /* 0x000fe400078ec0ff */
[----:B------:R-:W-:Y:S01]  /*1610*/  MOV R10, R8 ;  /* 0x00000008000a7202 */ /* 0x000fe20000000f00 */
[----:B------:R-:W1:Y:S02]  /*1620*/  LDCU.64 UR4, c[0x0][0x398] ;  /* 0x00007300ff0477ac */ /* 0x000e640008000a00 */
[----:B------:R-:W-:Y:S01]  /*1630*/  IMAD.MOV R2, RZ, RZ, -R9 ;  /* 0x000000ffff027224 */ /* 0x000fe200078e0a09 */
[----:B0-----:R-:W-:Y:S02]  /*1640*/  UIADD3 UR6, UP0, UPT, UR6, 0x20, URZ ;  /* 0x0000002006067890 */ /* 0x001fe4000ff1e0ff */
[----:B-1----:R-:W-:Y:S02]  /*1650*/  UIADD3 UR4, UP1, UPT, UR4, 0x20, URZ ;  /* 0x0000002004047890 */ /* 0x002fe4000ff3e0ff */
[----:B------:R-:W-:-:S02]  /*1660*/  UIADD3.X UR7, UPT, UPT, URZ, UR7, URZ, UP0, !UPT ;  /* 0x00000007ff077290 */ /* 0x000fc400087fe4ff */
[----:B------:R-:W-:-:S12]  /*1670*/  UIADD3.X UR5, UPT, UPT, URZ, UR5, URZ, UP1, !UPT ;  /* 0x00000005ff057290 */ /* 0x000fd80008ffe4ff */
.L_x_166:
[----:B--2---:R-:W-:Y:S01]  /*1680*/  MOV R4, UR6 ;  /* 0x0000000600047c02 */ /* 0x004fe20008000f00 */
[----:B------:R-:W-:-:S04]  /*1690*/  IMAD.U32 R5, RZ, RZ, UR7 ;  /* 0x00000007ff057e24 */ /* 0x000fc8000f8e00ff */
[----:B------:R-:W-:-:S05]  /*16a0*/  IMAD.WIDE R4, R10, 0x4, R4 ;  /* 0x000000040a047825 */ /* 0x000fca00078e0204 */
[----:B------:R-:W2:Y:S01]  /*16b0*/  LDG.E R0, desc[UR8][R4.64+-0x20] ;  /* 0xffffe00804007981 */ /* 0x000ea2000c1e1900 */
[----:B0----5:R-:W0:Y:S01]  /*16c0*/  MUFU.RCP R6, R3 ;  /* 0x0000000300067308 */ /* 0x021e220000001000 */
[----:B------:R-:W-:Y:S01]  /*16d0*/  IADD3 R2, PT, PT, R2, 0x10, RZ ;  /* 0x0000001002027810 */ /* 0x000fe20007ffe0ff */
[----:B------:R-:W-:Y:S03]  /*16e0*/  BSSY.RECONVERGENT B2, `(.L_x_134) ;  /* 0x000000e000027945 */ /* 0x000fe60003800200 */
[----:B------:R-:W-:Y:S01]  /*16f0*/  ISETP.NE.AND P2, PT, R2, RZ, PT ;  /* 0x000000ff0200720c */ /* 0x000fe20003f45270 */
[----:B0-----:R-:W-:-:S04]  /*1700*/  FFMA R7, R6, -R3, 1 ;  /* 0x3f80000006077423 */ /* 0x001fc80000000803 */
[----:B------:R-:W-:Y:S01]  /*1710*/  FFMA R11, R6, R7, R6 ;  /* 0x00000007060b7223 */ /* 0x000fe20000000006 */
[----:B------:R-:W-:Y:S01]  /*1720*/  MOV R7, UR5 ;  /* 0x0000000500077c02 */ /* 0x000fe20008000f00 */
[----:B------:R-:W-:-:S04]  /*1730*/  IMAD.U32 R6, RZ, RZ, UR4 ;  /* 0x00000004ff067e24 */ /* 0x000fc8000f8e00ff */
[----:B------:R-:W-:Y:S01]  /*1740*/  IMAD.WIDE R6, R10, 0x4, R6 ;  /* 0x000000040a067825 */ /* 0x000fe200078e0206 */
[----:B--2---:R-:W0:Y:S03]  /*1750*/  FCHK P0, R0, R3 ;  /* 0x0000000300007302 */ /* 0x004e260000000000 */
[----:B------:R-:W-:-:S04]  /*1760*/  FFMA R12, R0, R11, RZ ;  /* 0x0000000b000c7223 */ /* 0x000fc800000000ff */
[----:B------:R-:W-:-:S04]  /*1770*/  FFMA R13, R12, -R3, R0 ;  /* 0x800000030c0d7223 */ /* 0x000fc80000000000 */
[----:B------:R-:W-:Y:S01]  /*1780*/  FFMA R11, R11, R13, R12 ;  /* 0x0000000d0b0b7223 */ /* 0x000fe2000000000c */
[----:B0-----:R-:W-:Y:S06]  /*1790*/  @!P0 BRA `(.L_x_135) ;  /* 0x0000000000088947 */ /* 0x001fec0003800000 */
[----:B------:R-:W-:-:S07]  /*17a0*/  MOV R12, 0x17c0 ;  /* 0x000017c0000c7802 */ /* 0x000fce0000000f00 */
[----:B------:R-:W-:Y:S05]  /*17b0*/  CALL.REL.NOINC `($__internal_10_$__cuda_sm3x_div_rn_noftz_f32_slowpath) ;  /* 0x0000001c00707944 */ /* 0x000fea0003c00000 */
.L_x_135:
[----:B------:R-:W-:Y:S05]  /*17c0*/  BSYNC.RECONVERGENT B2 ;  /* 0x0000000000027941 */ /* 0x000fea0003800200 */
.L_x_134:
[----:B------:R0:W-:Y:S04]  /*17d0*/  STG.E desc[UR8][R6.64+-0x20], R11 ;  /* 0xffffe00b06007986 */ /* 0x0001e8000c101908 */
[----:B------:R-:W2:Y:S01]  /*17e0*/  LDG.E R15, desc[UR8][R4.64+-0x1c] ;  /* 0xffffe408040f7981 */ /* 0x000ea2000c1e1900 */
[----:B------:R-:W1:Y:S01]  /*17f0*/  MUFU.RCP R0, R3 ;  /* 0x0000000300007308 */ /* 0x000e620000001000 */
[----:B------:R-:W-:Y:S01]  /*1800*/  BSSY.RECONVERGENT B2, `(.L_x_136) ;  /* 0x000000c000027945 */ /* 0x000fe20003800200 */
[----:B-1----:R-:W-:-:S04]  /*1810*/  FFMA R13, R0, -R3, 1 ;  /* 0x3f800000000d7423 */ /* 0x002fc80000000803 */
[----:B------:R-:W-:Y:S02]  /*1820*/  FFMA R0, R0, R13, R0 ;  /* 0x0000000d00007223 */ /* 0x000fe40000000000 */
[----:B--2---:R-:W1:Y:S02]  /*1830*/  FCHK P0, R15, R3 ;  /* 0x000000030f007302 */ /* 0x004e640000000000 */
[----:B------:R-:W-:-:S04]  /*1840*/  FFMA R12, R0, R15, RZ ;  /* 0x0000000f000c7223 */ /* 0x000fc800000000ff */
[----:B------:R-:W-:-:S04]  /*1850*/  FFMA R13, R12, -R3, R15 ;  /* 0x800000030c0d7223 */ /* 0x000fc8000000000f */
[----:B------:R-:W-:Y:S01]  /*1860*/  FFMA R13, R0, R13, R12 ;  /* 0x0000000d000d7223 */ /* 0x000fe2000000000c */
[----:B01----:R-:W-:Y:S06]  /*1870*/  @!P0 BRA `(.L_x_137) ;  /* 0x0000000000108947 */ /* 0x003fec0003800000 */
[----:B------:R-:W-:Y:S01]  /*1880*/  IMAD.MOV.U32 R0, RZ, RZ, R15 ;  /* 0x000000ffff007224 */ /* 0x000fe200078e000f */
[----:B------:R-:W-:-:S07]  /*1890*/  MOV R12, 0x18b0 ;  /* 0x000018b0000c7802 */ /* 0x000fce0000000f00 */
[----:B------:R-:W-:Y:S05]  /*18a0*/  CALL.REL.NOINC `($__internal_10_$__cuda_sm3x_div_rn_noftz_f32_slowpath) ;  /* 0x0000001c00347944 */ /* 0x000fea0003c00000 */
[----:B------:R-:W-:-:S07]  /*18b0*/  MOV R13, R11 ;  /* 0x0000000b000d7202 */ /* 0x000fce0000000f00 */
.L_x_137:
[----:B------:R-:W-:Y:S05]  /*18c0*/  BSYNC.RECONVERGENT B2 ;  /* 0x0000000000027941 */ /* 0x000fea0003800200 */
.L_x_136:
        /* <DEDUP_REMOVED lines=14> */
.L_x_139:
[----:B------:R-:W-:Y:S05]  /*19b0*/  BSYNC.RECONVERGENT B2 ;  /* 0x0000000000027941 */ /* 0x000fea0003800200 */
.L_x_138:
        /* <DEDUP_REMOVED lines=11> */
[----:B------:R-:W-:Y:S02]  /*1a70*/  MOV R0, R15 ;  /* 0x0000000f00007202 */ /* 0x000fe40000000f00 */
[----:B------:R-:W-:-:S07]  /*1a80*/  MOV R12, 0x1aa0 ;  /* 0x00001aa0000c7802 */ /* 0x000fce0000000f00 */
[----:B------:R-:W-:Y:S05]  /*1a90*/  CALL.REL.NOINC `($__internal_10_$__cuda_sm3x_div_rn_noftz_f32_slowpath) ;  /* 0x0000001800b87944 */ /* 0x000fea0003c00000 */
[----:B------:R-:W-:-:S07]  /*1aa0*/  IMAD.MOV.U32 R13, RZ, RZ, R11 ;  /* 0x000000ffff0d7224 */ /* 0x000fce00078e000b */
.L_x_141:
[----:B------:R-:W-:Y:S05]  /*1ab0*/  BSYNC.RECONVERGENT B2 ;  /* 0x0000000000027941 */ /* 0x000fea0003800200 */
.L_x_140:
        /* <DEDUP_REMOVED lines=14> */
.L_x_143:
[----:B------:R-:W-:Y:S05]  /*1ba0*/  BSYNC.RECONVERGENT B2 ;  /* 0x0000000000027941 */ /* 0x000fea0003800200 */
.L_x_142:
        /* <DEDUP_REMOVED lines=15> */
.L_x_145:
[----:B------:R-:W-:Y:S05]  /*1ca0*/  BSYNC.RECONVERGENT B2 ;  /* 0x0000000000027941 */ /* 0x000fea0003800200 */
.L_x_144:
        /* <DEDUP_REMOVED lines=14> */
.L_x_147:
[----:B------:R-:W-:Y:S05]  /*1d90*/  BSYNC.RECONVERGENT B2 ;  /* 0x0000000000027941 */ /* 0x000fea0003800200 */
.L_x_146:
        /* <DEDUP_REMOVED lines=15> */
.L_x_149:
[----:B------:R-:W-:Y:S05]  /*1e90*/  BSYNC.RECONVERGENT B2 ;  /* 0x0000000000027941 */ /* 0x000fea0003800200 */
.L_x_148:
        /* <DEDUP_REMOVED lines=14> */
.L_x_151:
[----:B------:R-:W-:Y:S05]  /*1f80*/  BSYNC.RECONVERGENT B2 ;  /* 0x0000000000027941 */ /* 0x000fea0003800200 */
.L_x_150:
        /* <DEDUP_REMOVED lines=15> */
.L_x_153:
[----:B------:R-:W-:Y:S05]  /*2080*/  BSYNC.RECONVERGENT B2 ;  /* 0x0000000000027941 */ /* 0x000fea0003800200 */
.L_x_152:
        /* <DEDUP_REMOVED lines=14> */
.L_x_155:
[----:B------:R-:W-:Y:S05]  /*2170*/  BSYNC.RECONVERGENT B2 ;  /* 0x0000000000027941 */ /* 0x000fea0003800200 */
.L_x_154:
        /* <DEDUP_REMOVED lines=15> */
.L_x_157:
[----:B------:R-:W-:Y:S05]  /*2270*/  BSYNC.RECONVERGENT B2 ;  /* 0x0000000000027941 */ /* 0x000fea0003800200 */
.L_x_156:
        /* <DEDUP_REMOVED lines=14> */
.L_x_159:
[----:B------:R-:W-:Y:S05]  /*2360*/  BSYNC.RECONVERGENT B2 ;  /* 0x0000000000027941 */ /* 0x000fea0003800200 */
.L_x_158:
        /* <DEDUP_REMOVED lines=15> */
.L_x_161:
[----:B------:R-:W-:Y:S05]  /*2460*/  BSYNC.RECONVERGENT B2 ;  /* 0x0000000000027941 */ /* 0x000fea0003800200 */
.L_x_160:
        /* <DEDUP_REMOVED lines=14> */
.L_x_163:
[----:B------:R-:W-:Y:S05]  /*2550*/  BSYNC.RECONVERGENT B2 ;  /* 0x0000000000027941 */ /* 0x000fea0003800200 */
.L_x_162:
        /* <DEDUP_REMOVED lines=15> */
.L_x_165:
[----:B------:R-:W-:Y:S05]  /*2650*/  BSYNC.RECONVERGENT B2 ;  /* 0x0000000000027941 */ /* 0x000fea0003800200 */
.L_x_164:
[----:B------:R0:W-:Y:S01]  /*2660*/  STG.E desc[UR8][R6.64+0x1c], R13 ;  /* 0x00001c0d06007986 */ /* 0x0001e2000c101908 */
[----:B------:R-:W-:Y:S01]  /*2670*/  IADD3 R10, PT, PT, R10, 0x10, RZ ;  /* 0x000000100a0a7810 */ /* 0x000fe20007ffe0ff */
[----:B------:R-:W-:Y:S06]  /*2680*/  @P2 BRA `(.L_x_166) ;  /* 0xffffffec00fc2947 */ /* 0x000fec000383ffff */
.L_x_133:
[----:B------:R-:W-:-:S13]  /*2690*/  ISETP.NE.AND P0, PT, R16, RZ, PT ;  /* 0x000000ff1000720c */ /* 0x000fda0003f05270 */
[----:B------:R-:W-:Y:S05]  /*26a0*/  @!P0 EXIT ;  /* 0x000000000000894d */ /* 0x000fea0003800000 */
[----:B------:R-:W1:Y:S01]  /*26b0*/  LDCU UR4, c[0x0][0x390] ;  /* 0x00007200ff0477ac */ /* 0x000e620008000800 */
[----:B------:R-:W-:Y:S01]  /*26c0*/  ISETP.GE.U32.AND P0, PT, R16, 0x8, PT ;  /* 0x000000081000780c */ /* 0x000fe20003f06070 */
[----:B-1----:R-:W-:-:S12]  /*26d0*/  ULOP3.LUT UR4, UR4, 0x7, URZ, 0xc0, !UPT ;  /* 0x0000000704047892 */ /* 0x002fd8000f8ec0ff */
[----:B------:R-:W-:Y:S05]  /*26e0*/  @!P0 BRA `(.L_x_167) ;  /* 0x0000000800088947 */ /* 0x000fea0003800000 */
[----:B--2---:R-:W1:Y:S01]  /*26f0*/  LDC.64 R4, c[0x0][0x388] ;  /* 0x0000e200ff047b82 */ /* 0x004e620000000a00 */
[----:B0----5:R-:W-:-:S04]  /*2700*/  IMAD.IADD R6, R8, 0x1, R9 ;  /* 0x0000000108067824 */ /* 0x021fc800078e0209 */
[----:B-1----:R-:W-:-:S05]  /*2710*/  IMAD.WIDE R4, R6, 0x4, R4 ;  /* 0x0000000406047825 */ /* 0x002fca00078e0204 */
[----:B------:R-:W2:Y:S01]  /*2720*/  LDG.E R11, desc[UR8][R4.64] ;  /* 0x00000008040b7981 */ /* 0x000ea2000c1e1900 */
[----:B------:R-:W0:Y:S01]  /*2730*/  MUFU.RCP R0, R3 ;  /* 0x0000000300007308 */ /* 0x000e220000001000 */
[----:B------:R-:W-:Y:S01]  /*2740*/  BSSY.RECONVERGENT B2, `(.L_x_168) ;  /* 0x000000c000027945 */ /* 0x000fe20003800200 */
[----:B0-----:R-:W-:-:S04]  /*2750*/  FFMA R7, R0, -R3, 1 ;  /* 0x3f80000000077423 */ /* 0x001fc80000000803 */
[----:B------:R-:W-:Y:S02]  /*2760*/  FFMA R0, R0, R7, R0 ;  /* 0x0000000700007223 */ /* 0x000fe40000000000 */
[----:B--2---:R-:W0:Y:S02]  /*2770*/  FCHK P0, R11, R3 ;  /* 0x000000030b007302 */ /* 0x004e240000000000 */
[----:B------:R-:W-:-:S04]  /*2780*/  FFMA R2, R0, R11, RZ ;  /* 0x0000000b00027223 */ /* 0x000fc800000000ff */
[----:B------:R-:W-:-:S04]  /*2790*/  FFMA R7, R2, -R3, R11 ;  /* 0x8000000302077223 */ /* 0x000fc8000000000b */
[----:B------:R-:W-:Y:S01]  /*27a0*/  FFMA R13, R0, R7, R2 ;  /* 0x00000007000d7223 */ /* 0x000fe20000000002 */
[----:B0-----:R-:W-:Y:S06]  /*27b0*/  @!P0 BRA `(.L_x_169) ;  /* 0x0000000000108947 */ /* 0x001fec0003800000 */
[----:B------:R-:W-:Y:S02]  /*27c0*/  MOV R0, R11 ;  /* 0x0000000b00007202 */ /* 0x000fe40000000f00 */
[----:B------:R-:W-:-:S07]  /*27d0*/  MOV R12, 0x27f0 ;  /* 0x000027f0000c7802 */ /* 0x000fce0000000f00 */
[----:B------:R-:W-:Y:S05]  /*27e0*/  CALL.REL.NOINC `($__internal_10_$__cuda_sm3x_div_rn_noftz_f32_slowpath) ;  /* 0x0000000c00647944 */ /* 0x000fea0003c00000 */
[----:B------:R-:W-:-:S07]  /*27f0*/  IMAD.MOV.U32 R13, RZ, RZ, R11 ;  /* 0x000000ffff0d7224 */ /* 0x000fce00078e000b */
.L_x_169:
[----:B------:R-:W-:Y:S05]  /*2800*/  BSYNC.RECONVERGENT B2 ;  /* 0x0000000000027941 */ /* 0x000fea0003800200 */
.L_x_168:
[----:B------:R-:W0:Y:S02]  /*2810*/  LDC.64 R10, c[0x0][0x398] ;  /* 0x0000e600ff0a7b82 */ /* 0x000e240000000a00 */
[----:B0-----:R-:W-:-:S05]  /*2820*/  IMAD.WIDE R6, R6, 0x4, R10 ;  /* 0x0000000406067825 */ /* 0x001fca00078e020a */
        /* <DEDUP_REMOVED lines=14> */
.L_x_171:
[----:B------:R-:W-:Y:S05]  /*2910*/  BSYNC.RECONVERGENT B2 ;  /* 0x0000000000027941 */ /* 0x000fea0003800200 */
.L_x_170:
        /* <DEDUP_REMOVED lines=15> */
.L_x_173:
[----:B------:R-:W-:Y:S05]  /*2a10*/  BSYNC.RECONVERGENT B2 ;  /* 0x0000000000027941 */ /* 0x000fea0003800200 */
.L_x_172:
        /* <DEDUP_REMOVED lines=14> */
.L_x_175:
[----:B------:R-:W-:Y:S05]  /*2b00*/  BSYNC.RECONVERGENT B2 ;  /* 0x0000000000027941 */ /* 0x000fea0003800200 */
.L_x_174:
        /* <DEDUP_REMOVED lines=15> */
.L_x_177:
[----:B------:R-:W-:Y:S05]  /*2c00*/  BSYNC.RECONVERGENT B2 ;  /* 0x0000000000027941 */ /* 0x000fea0003800200 */
.L_x_176:
        /* <DEDUP_REMOVED lines=14> */
.L_x_179:
[----:B------:R-:W-:Y:S05]  /*2cf0*/  BSYNC.RECONVERGENT B2 ;  /* 0x0000000000027941 */ /* 0x000fea0003800200 */
.L_x_178:
        /* <DEDUP_REMOVED lines=15> */
.L_x_181:
[----:B------:R-:W-:Y:S05]  /*2df0*/  BSYNC.RECONVERGENT B2 ;  /* 0x0000000000027941 */ /* 0x000fea0003800200 */
.L_x_180:
        /* <DEDUP_REMOVED lines=14> */
.L_x_183:
[----:B------:R-:W-:Y:S05]  /*2ee0*/  BSYNC.RECONVERGENT B2 ;  /* 0x0000000000027941 */ /* 0x000fea0003800200 */
.L_x_182:
[----:B------:R1:W-:Y:S01]  /*2ef0*/  STG.E desc[UR8][R6.64+0x1c], R11 ;  /* 0x00001c0b06007986 */ /* 0x0003e2000c101908 */
[----:B------:R-:W-:-:S07]  /*2f00*/  IADD3 R9, PT, PT, R9, 0x8, RZ ;  /* 0x0000000809097810 */ /* 0x000fce0007ffe0ff */
.L_x_167:
[----:B------:R-:W-:-:S13]  /*2f10*/  ISETP.NE.AND P0, PT, RZ, UR4, PT ;  /* 0x00000004ff007c0c */ /* 0x000fda000bf05270 */
[----:B------:R-:W-:Y:S05]  /*2f20*/  @!P0 EXIT ;  /* 0x000000000000894d */ /* 0x000fea0003800000 */
[----:B------:R-:W3:Y:S01]  /*2f30*/  LDCU UR5, c[0x0][0x390] ;  /* 0x00007200ff0577ac */ /* 0x000ee20008000800 */
[----:B------:R-:W-:Y:S02]  /*2f40*/  UISETP.GE.U32.AND UP0, UPT, UR4, 0x4, UPT ;  /* 0x000000040400788c */ /* 0x000fe4000bf06070 */
[----:B---3--:R-:W-:-:S07]  /*2f50*/  ULOP3.LUT UR5, UR5, 0x3, URZ, 0xc0, !UPT ;  /* 0x0000000305057892 */ /* 0x008fce000f8ec0ff */
[----:B------:R-:W-:Y:S05]  /*2f60*/  BRA.U !UP0, `(.L_x_184) ;  /* 0x0000000508107547 */ /* 0x000fea000b800000 */
[----:B01---5:R-:W0:Y:S01]  /*2f70*/  LDC.64 R6, c[0x0][0x388] ;  /* 0x0000e200ff067b82 */ /* 0x023e220000000a00 */
[----:B--2---:R-:W-:-:S04]  /*2f80*/  IMAD.IADD R4, R8, 0x1, R9 ;  /* 0x0000000108047824 */ /* 0x004fc800078e0209 */
[----:B0-----:R-:W-:-:S05]  /*2f90*/  IMAD.WIDE R6, R4, 0x4, R6 ;  /* 0x0000000404067825 */ /* 0x001fca00078e0206 */
        /* <DEDUP_REMOVED lines=14> */
.L_x_186:
[----:B------:R-:W-:Y:S05]  /*3080*/  BSYNC.RECONVERGENT B2 ;  /* 0x0000000000027941 */ /* 0x000fea0003800200 */
.L_x_185:
        /* <DEDUP_REMOVED lines=16> */
.L_x_188:
[----:B------:R-:W-:Y:S05]  /*3190*/  BSYNC.RECONVERGENT B2 ;  /* 0x0000000000027941 */ /* 0x000fea0003800200 */
.L_x_187:
        /* <DEDUP_REMOVED lines=15> */
.L_x_190:
[----:B------:R-:W-:Y:S05]  /*3290*/  BSYNC.RECONVERGENT B2 ;  /* 0x0000000000027941 */ /* 0x000fea0003800200 */
.L_x_189:
        /* <DEDUP_REMOVED lines=14> */
.L_x_192:
[----:B------:R-:W-:Y:S05]  /*3380*/  BSYNC.RECONVERGENT B2 ;  /* 0x0000000000027941 */ /* 0x000fea0003800200 */
.L_x_191:
[----:B------:R3:W-:Y:S01]  /*3390*/  STG.E desc[UR8][R4.64+0xc], R11 ;  /* 0x00000c0b04007986 */ /* 0x0007e2000c101908 */
[----:B------:R-:W-:-:S07]  /*33a0*/  IADD3 R9, PT, PT, R9, 0x4, RZ ;  /* 0x0000000409097810 */ /* 0x000fce0007ffe0ff */
.L_x_184:
[----:B------:R-:W-:-:S13]  /*33b0*/  ISETP.NE.AND P0, PT, RZ, UR5, PT ;  /* 0x00000005ff007c0c */ /* 0x000fda000bf05270 */
[----:B------:R-:W-:Y:S05]  /*33c0*/  @!P0 EXIT ;  /* 0x000000000000894d */ /* 0x000fea0003800000 */
[----:B01---5:R-:W0:Y:S01]  /*33d0*/  LDC.64 R6, c[0x0][0x388] ;  /* 0x0000e200ff067b82 */ /* 0x023e220000000a00 */
[----:B------:R-:W-:Y:S01]  /*33e0*/  IMAD.IADD R19, R8, 0x1, R9 ;  /* 0x0000000108137824 */ /* 0x000fe200078e0209 */
[----:B------:R-:W-:-:S06]  /*33f0*/  UIADD3 UR4, UPT, UPT, -UR5, URZ, URZ ;  /* 0x000000ff05047290 */ /* 0x000fcc000fffe1ff */
[----:B--23--:R-:W1:Y:S06]  /*3400*/  LDC.64 R4, c[0x0][0x398] ;  /* 0x0000e600ff047b82 */ /* 0x00ce6c0000000a00 */
.L_x_195:
[----:B0-----:R-:W-:-:S06]  /*3410*/  IMAD.WIDE R10, R19, 0x4, R6 ;  /* 0x00000004130a7825 */ /* 0x001fcc00078e0206 */
[----:B--2---:R-:W2:Y:S01]  /*3420*/  LDG.E R10, desc[UR8][R10.64] ;  /* 0x000000080a0a7981 */ /* 0x004ea2000c1e1900 */
[----:B------:R-:W0:Y:S01]  /*3430*/  MUFU.RCP R0, R3 ;  /* 0x0000000300007308 */ /* 0x000e220000001000 */
[----:B------:R-:W-:Y:S01]  /*3440*/  UIADD3 UR4, UPT, UPT, UR4, 0x1, URZ ;  /* 0x0000000104047890 */ /* 0x000fe2000fffe0ff */
[----:B------:R-:W-:Y:S03]  /*3450*/  BSSY.RECONVERGENT B2, `(.L_x_193) ;  /* 0x000000e000027945 */ /* 0x000fe60003800200 */
[----:B------:R-:W-:Y:S01]  /*3460*/  UISETP.NE.AND UP0, UPT, UR4, URZ, UPT ;  /* 0x000000ff0400728c */ /* 0x000fe2000bf05270 */
[----:B0-----:R-:W-:-:S04]  /*3470*/  FFMA R9, R0, -R3, 1 ;  /* 0x3f80000000097423 */ /* 0x001fc80000000803 */
[----:B------:R-:W-:Y:S01]  /*3480*/  FFMA R0, R0, R9, R0 ;  /* 0x0000000900007223 */ /* 0x000fe20000000000 */
[----:B--2---:R-:W0:Y:S03]  /*3490*/  FCHK P0, R10, R3 ;  /* 0x000000030a007302 */ /* 0x004e260000000000 */
[----:B------:R-:W-:-:S04]  /*34a0*/  FFMA R9, R0, R10, RZ ;  /* 0x0000000a00097223 */ /* 0x000fc800000000ff */
[----:B------:R-:W-:-:S04]  /*34b0*/  FFMA R2, R9, -R3, R10 ;  /* 0x8000000309027223 */ /* 0x000fc8000000000a */
[----:B------:R-:W-:Y:S01]  /*34c0*/  FFMA R13, R0, R2, R9 ;  /* 0x00000002000d7223 */ /* 0x000fe20000000009 */
[----:B-1----:R-:W-:Y:S01]  /*34d0*/  IMAD.WIDE R8, R19, 0x4, R4 ;  /* 0x0000000413087825 */ /* 0x002fe200078e0204 */
[----:B0-----:R-:W-:Y:S06]  /*34e0*/  @!P0 BRA `(.L_x_194) ;  /* 0x0000000000108947 */ /* 0x001fec0003800000 */
[----:B------:R-:W-:Y:S02]  /*34f0*/  MOV R0, R10 ;  /* 0x0000000a00007202 */ /* 0x000fe40000000f00 */
[----:B------:R-:W-:-:S07]  /*3500*/  MOV R12, 0x3520 ;  /* 0x00003520000c7802 */ /* 0x000fce0000000f00 */
[----:B------:R-:W-:Y:S05]  /*3510*/  CALL.REL.NOINC `($__internal_10_$__cuda_sm3x_div_rn_noftz_f32_slowpath) ;  /* 0x0000000000187944 */ /* 0x000fea0003c00000 */
[----:B------:R-:W-:-:S07]  /*3520*/  IMAD.MOV.U32 R13, RZ, RZ, R11 ;  /* 0x000000ffff0d7224 */ /* 0x000fce00078e000b */
.L_x_194:
[----:B------:R-:W-:Y:S05]  /*3530*/  BSYNC.RECONVERGENT B2 ;  /* 0x0000000000027941 */ /* 0x000fea0003800200 */
.L_x_193:
[----:B------:R2:W-:Y:S01]  /*3540*/  STG.E desc[UR8][R8.64], R13 ;  /* 0x0000000d08007986 */ /* 0x0005e2000c101908 */
[----:B------:R-:W-:Y:S01]  /*3550*/  IADD3 R19, PT, PT, R19, 0x1, RZ ;  /* 0x0000000113137810 */ /* 0x000fe20007ffe0ff */
[----:B------:R-:W-:Y:S06]  /*3560*/  BRA.U UP0, `(.L_x_195) ;  /* 0xfffffffd00a87547 */ /* 0x000fec000b83ffff */
[----:B------:R-:W-:Y:S05]  /*3570*/  EXIT ;  /* 0x000000000000794d */ /* 0x000fea0003800000 */
        .weak           $__internal_10_$__cuda_sm3x_div_rn_noftz_f32_slowpath
        .type           $__internal_10_$__cuda_sm3x_div_rn_noftz_f32_slowpath,@function
        .size           $__internal_10_$__cuda_sm3x_div_rn_noftz_f32_slowpath,($Softmax$__internal_accurate_pow - $__internal_10_$__cuda_sm3x_div_rn_noftz_f32_slowpath)
$__internal_10_$__cuda_sm3x_div_rn_noftz_f32_slowpath:
[--C-:B------:R-:W-:Y:S01]  /*3580*/  SHF.R.U32.HI R11, RZ, 0x17, R3.reuse ;  /* 0x00000017ff0b7819 */ /* 0x100fe20000011603 */
[----:B------:R-:W-:Y:S01]  /*3590*/  BSSY.RECONVERGENT B0, `(.L_x_196) ;  /* 0x0000063000007945 */ /* 0x000fe20003800200 */
[----:B------:R-:W-:Y:S01]  /*35a0*/  SHF.R.U32.HI R14, RZ, 0x17, R0 ;  /* 0x00000017ff0e7819 */ /* 0x000fe20000011600 */
[----:B------:R-:W-:Y:S01]  /*35b0*/  IMAD.MOV.U32 R15, RZ, RZ, R3 ;  /* 0x000000ffff0f7224 */ /* 0x000fe200078e0003 */
[----:B------:R-:W-:Y:S02]  /*35c0*/  LOP3.LUT R11, R11, 0xff, RZ, 0xc0, !PT ;  /* 0x000000ff0b0b7812 */ /* 0x000fe400078ec0ff */
[----:B------:R-:W-:-:S03]  /*35d0*/  LOP3.LUT R14, R14, 0xff, RZ, 0xc0, !PT ;  /* 0x000000ff0e0e7812 */ /* 0x000fc600078ec0ff */
[----:B------:R-:W-:Y:S01]  /*35e0*/  VIADD R18, R11, 0xffffffff ;  /* 0xffffffff0b127836 */ /* 0x000fe20000000000 */
[----:B------:R-:W-:-:S04]  /*35f0*/  IADD3 R17, PT, PT, R14, -0x1, RZ ;  /* 0xffffffff0e117810 */ /* 0x000fc80007ffe0ff */
[----:B------:R-:W-:-:S04]  /*3600*/  ISETP.GT.U32.AND P0, PT, R18, 0xfd, PT ;  /* 0x000000fd1200780c */ /* 0x000fc80003f04070 */
[----:B------:R-:W-:-:S13]  /*3610*/  ISETP.GT.U32.OR P0, PT, R17, 0xfd, P0 ;  /* 0x000000fd1100780c */ /* 0x000fda0000704470 */
[----:B------:R-:W-:Y:S01]  /*3620*/  @!P0 MOV R13, RZ ;  /* 0x000000ff000d8202 */ /* 0x000fe20000000f00 */
        /* <DEDUP_REMOVED lines=19> */
[----:B------:R-:W-:Y:S01]  /*3760*/  @P0 IMAD.MOV.U32 R13, RZ, RZ, RZ ;  /* 0x000000ffff0d0224 */ /* 0x000fe200078e00ff */
[----:B------:R-:W-:Y:S01]  /*3770*/  @!P0 MOV R13, 0xffffffc0 ;  /* 0xffffffc0000d8802 */ /* 0x000fe20000000f00 */
[----:B------:R-:W-:Y:S01]  /*3780*/  @!P0 FFMA R0, R0, 1.84467440737095516160e+19, RZ ;  /* 0x5f80000000008823 */ /* 0x000fe200000000ff */
[----:B------:R-:W-:-:S03]  /*3790*/  @!P1 FFMA R15, R3, 1.84467440737095516160e+19, RZ ;  /* 0x5f800000030f9823 */ /* 0x000fc600000000ff */
[----:B------:R-:W-:-:S07]  /*37a0*/  @!P1 VIADD R13, R13, 0x40 ;  /* 0x000000400d0d9836 */ /* 0x000fce0000000000 */
.L_x_197:
[----:B------:R-:W-:Y:S01]  /*37b0*/  LEA R18, R11, 0xc0800000, 0x17 ;  /* 0xc08000000b127811 */ /* 0x000fe200078eb8ff */
[----:B------:R-:W-:Y:S01]  /*37c0*/  VIADD R14, R14, 0xffffff81 ;  /* 0xffffff810e0e7836 */ /* 0x000fe20000000000 */
[----:B------:R-:W-:Y:S02]  /*37d0*/  BSSY.RECONVERGENT B1, `(.L_x_202) ;  /* 0x0000035000017945 */ /* 0x000fe40003800200 */
[----:B------:R-:W-:Y:S01]  /*37e0*/  IADD3 R20, PT, PT, -R18, R15, RZ ;  /* 0x0000000f12147210 */ /* 0x000fe20007ffe1ff */
[C---:B------:R-:W-:Y:S01]  /*37f0*/  IMAD R0, R14.reuse, -0x800000, R0 ;  /* 0xff8000000e007824 */ /* 0x040fe200078e0200 */
[----:B------:R-:W-:Y:S02]  /*3800*/  IADD3 R14, PT, PT, R14, 0x7f, -R11 ;  /* 0x0000007f0e0e7810 */ /* 0x000fe40007ffe80b */
[----:B------:R-:W0:Y:S01]  /*3810*/  MUFU.RCP R18, R20 ;  /* 0x0000001400127308 */ /* 0x000e220000001000 */
[----:B------:R-:W-:Y:S01]  /*3820*/  FADD.FTZ R15, -R20, -RZ ;  /* 0x800000ff140f7221 */ /* 0x000fe20000010100 */
[----:B------:R-:W-:-:S03]  /*3830*/  IADD3 R14, PT, PT, R14, R13, RZ ;  /* 0x0000000d0e0e7210 */ /* 0x000fc60007ffe0ff */
        /* <DEDUP_REMOVED lines=9> */
[----:B------:R-:W-:-:S05]  /*38d0*/  IMAD.IADD R11, R11, 0x1, R14 ;  /* 0x000000010b0b7824 */ /* 0x000fca00078e020e */
[----:B------:R-:W-:-:S04]  /*38e0*/  IADD3 R13, PT, PT, R11, -0x1, RZ ;  /* 0xffffffff0b0d7810 */ /* 0x000fc80007ffe0ff */
        /* <DEDUP_REMOVED lines=10> */
[C---:B------:R-:W-:Y:S02]  /*3990*/  ISETP.NE.AND P3, PT, R11.reuse, RZ, PT ;  /* 0x000000ff0b00720c */ /* 0x040fe40003f65270 */
[----:B------:R-:W-:Y:S02]  /*39a0*/  ISETP.NE.AND P1, PT, R11, RZ, PT ;  /* 0x000000ff0b00720c */ /* 0x000fe40003f25270 */
[----:B------:R-:W-:Y:S01]  /*39b0*/  LOP3.LUT R14, R13, 0x7fffff, RZ, 0xc0, !PT ;  /* 0x007fffff0d0e7812 */ /* 0x000fe200078ec0ff */
[CCC-:B------:R-:W-:Y:S01]  /*39c0*/  FFMA.RP R13, R18.reuse, R0.reuse, R17.reuse ;  /* 0x00000000120d7223 */ /* 0x1c0fe20000008011 */
[----:B------:R-:W-:Y:S01]  /*39d0*/  FFMA.RM R0, R18, R0, R17 ;  /* 0x0000000012007223 */ /* 0x000fe20000004011 */
[C---:B------:R-:W-:Y:S01]  /*39e0*/  VIADD R17, R11.reuse, 0x20 ;  /* 0x000000200b117836 */ /* 0x040fe20000000000 */
[----:B------:R-:W-:Y:S02]  /*39f0*/  LOP3.LUT R14, R14, 0x800000, RZ, 0xfc, !PT ;  /* 0x008000000e0e7812 */ /* 0x000fe400078efcff */
[----:B------:R-:W-:-:S02]  /*3a00*/  IADD3 R11, PT, PT, -R11, RZ, RZ ;  /* 0x000000ff0b0b7210 */ /* 0x000fc40007ffe1ff */
[----:B------:R-:W-:Y:S02]  /*3a10*/  SHF.L.U32 R17, R14, R17, RZ ;  /* 0x000000110e117219 */ /* 0x000fe400000006ff */
[----:B------:R-:W-:Y:S02]  /*3a20*/  FSETP.NEU.FTZ.AND P0, PT, R13, R0, PT ;  /* 0x000000000d00720b */ /* 0x000fe40003f1d000 */
        /* <DEDUP_REMOVED lines=11> */
.L_x_204:
[----:B------:R-:W-:-:S04]  /*3ae0*/  LOP3.LUT R15, R15, 0x80000000, RZ, 0xc0, !PT ;  /* 0x800000000f0f7812 */ /* 0x000fc800078ec0ff */
[----:B------:R-:W-:Y:S01]  /*3af0*/  LOP3.LUT R15, R15, 0x7f800000, RZ, 0xfc, !PT ;  /* 0x7f8000000f0f7812 */ /* 0x000fe200078efcff */
[----:B------:R-:W-:Y:S06]  /*3b00*/  BRA `(.L_x_205) ;  /* 0x0000000000047947 */ /* 0x000fec0003800000 */
.L_x_203:
[----:B------:R-:W-:-:S07]  /*3b10*/  LEA R15, R14, R15, 0x17 ;  /* 0x0000000f0e0f7211 */ /* 0x000fce00078eb8ff */
.L_x_205:
[----:B------:R-:W-:Y:S05]  /*3b20*/  BSYNC.RECONVERGENT B1 ;  /* 0x0000000000017941 */ /* 0x000fea0003800200 */
.L_x_202:
[----:B------:R-:W-:Y:S05]  /*3b30*/  BRA `(.L_x_206) ;  /* 0x0000000000207947 */ /* 0x000fea0003800000 */
.L_x_201:
[----:B------:R-:W-:-:S04]  /*3b40*/  LOP3.LUT R15, R15, 0x80000000, R0, 0x48, !PT ;  /* 0x800000000f0f7812 */ /* 0x000fc800078e4800 */
[----:B------:R-:W-:Y:S01]  /*3b50*/  LOP3.LUT R15, R15, 0x7f800000, RZ, 0xfc, !PT ;  /* 0x7f8000000f0f7812 */ /* 0x000fe200078efcff */
[----:B------:R-:W-:Y:S06]  /*3b60*/  BRA `(.L_x_206) ;  /* 0x0000000000147947 */ /* 0x000fec0003800000 */
.L_x_200:
[----:B------:R-:W-:Y:S01]  /*3b70*/  LOP3.LUT R15, R15, 0x80000000, R0, 0x48, !PT ;  /* 0x800000000f0f7812 */ /* 0x000fe200078e4800 */
[----:B------:R-:W-:Y:S06]  /*3b80*/  BRA `(.L_x_206) ;  /* 0x00000000000c7947 */ /* 0x000fec0003800000 */
.L_x_199:
[----:B------:R-:W0:Y:S01]  /*3b90*/  MUFU.RSQ R15, -QNAN ;  /* 0xffc00000000f7908 */ /* 0x000e220000001400 */
[----:B------:R-:W-:Y:S05]  /*3ba0*/  BRA `(.L_x_206) ;  /* 0x0000000000047947 */ /* 0x000fea0003800000 */
.L_x_198:
[----:B------:R-:W-:-:S07]  /*3bb0*/  FADD.FTZ R15, R0, R3 ;  /* 0x00000003000f7221 */ /* 0x000fce0000010000 */
.L_x_206:
[----:B------:R-:W-:Y:S05]  /*3bc0*/  BSYNC.RECONVERGENT B0 ;  /* 0x0000000000007941 */ /* 0x000fea0003800200 */
.L_x_196:
[----:B------:R-:W-:Y:S02]  /*3bd0*/  HFMA2 R13, -RZ, RZ, 0, 0 ;  /* 0x00000000ff0d7431 */ /* 0x000fe400000001ff */
[----:B0-----:R-:W-:Y:S02]  /*3be0*/  IMAD.MOV.U32 R11, RZ, RZ, R15 ;  /* 0x000000ffff0b7224 */ /* 0x001fe400078e000f */
[----:B------:R-:W-:Y:S05]  /*3bf0*/  RET.REL.NODEC R12 `(Softmax) ;  /* 0xffffffc40c007950 */ /* 0x000fea0003c3ffff */
        .type           $Softmax$__internal_accurate_pow,@function
        .size           $Softmax$__internal_accurate_pow,(.L_x_314 - $Softmax$__internal_accurate_pow)
$Softmax$__internal_accurate_pow:
[----:B------:R-:W0:Y:S01]  /*3c00*/  MUFU.RCP64H R27, 2.3591403961181640625 ;  /* 0x4002df85001b7908 */ /* 0x000e220000001800 */
[----:B------:R-:W-:Y:S01]  /*3c10*/  IMAD.MOV.U32 R14, RZ, RZ, 0x458a2bb4 ;  /* 0x458a2bb4ff0e7424 */ /* 0x000fe200078e00ff */
[----:B------:R-:W-:Y:S01]  /*3c20*/  MOV R15, 0x4002df85 ;  /* 0x4002df85000f7802 */ /* 0x000fe20000000f00 */
[----:B------:R-:W-:Y:S01]  /*3c30*/  IMAD.MOV.U32 R26, RZ, RZ, RZ ;  /* 0x000000ffff1a7224 */ /* 0x000fe200078e00ff */
[----:B------:R-:W-:Y:S01]  /*3c40*/  UMOV UR12, 0x2c515da4 ;  /* 0x2c515da4000c7882 */ /* 0x000fe20000000000 */
[----:B------:R-:W-:Y:S01]  /*3c50*/  UMOV UR13, 0x3fd6fc2a ;  /* 0x3fd6fc2a000d7882 */ /* 0x000fe20000000000 */
[----:B------:R-:W-:Y:S01]  /*3c60*/  UMOV UR14, 0x7d2cafe2 ;  /* 0x7d2cafe2000e7882 */ /* 0x000fe20000000000 */
[----:B------:R-:W-:Y:S02]  /*3c70*/  UMOV UR15, 0x3eb0f5ff ;  /* 0x3eb0f5ff000f7882 */ /* 0x000fe40000000000 */
[----:B0-----:R-:W-:-:S08]  /*3c80*/  DFMA R14, R26, -R14, 1 ;  /* 0x3ff000001a0e742b */ /* 0x001fd0000000080e */
[----:B------:R-:W-:-:S08]  /*3c90*/  DFMA R14, R14, R14, R14 ;  /* 0x0000000e0e0e722b */ /* 0x000fd0000000000e */
[----:B------:R-:W-:Y:S01]  /*3ca0*/  DFMA R26, R26, R14, R26 ;  /* 0x0000000e1a1a722b */ /* 0x000fe2000000001a */
[----:B------:R-:W-:Y:S01]  /*3cb0*/  MOV R14, 0x41ad3b5a ;  /* 0x41ad3b5a000e7802 */ /* 0x000fe20000000f00 */
[----:B------:R-:W-:-:S06]  /*3cc0*/  IMAD.MOV.U32 R15, RZ, RZ, 0x3ed0f5d2 ;  /* 0x3ed0f5d2ff0f7424 */ /* 0x000fcc00078e00ff */
[----:B------:R-:W-:-:S08]  /*3cd0*/  DMUL R16, R26, UR12 ;  /* 0x0000000c1a107c28 */ /* 0x000fd00008000000 */
[----:B------:R-:W-:-:S08]  /*3ce0*/  DFMA R16, R26, UR12, R16 ;  /* 0x0000000c1a107c2b */ /* 0x000fd00008000010 */
[CC--:B------:R-:W-:Y:S02]  /*3cf0*/  DMUL R22, R16.reuse, R16.reuse ;  /* 0x0000001010167228 */ /* 0x0c0fe40000000000 */
[----:B------:R-:W-:-:S06]  /*3d00*/  DMUL R28, R16, R16 ;  /* 0x00000010101c7228 */ /* 0x000fcc0000000000 */
[----:B------:R-:W-:Y:S01]  /*3d10*/  DFMA R14, R22, UR14, R14 ;  /* 0x0000000e160e7c2b */ /* 0x000fe2000800000e */
[----:B------:R-:W-:Y:S01]  /*3d20*/  UMOV UR14, 0x75488a3f ;  /* 0x75488a3f000e7882 */ /* 0x000fe20000000000 */
[----:B------:R-:W-:-:S06]  /*3d30*/  UMOV UR15, 0x3ef3b20a ;  /* 0x3ef3b20a000f7882 */ /* 0x000fcc0000000000 */
[----:B------:R-:W-:Y:S01]  /*3d40*/  DFMA R20, R22, R14, UR14 ;  /* 0x0000000e16147e2b */ /* 0x000fe2000800000e */
[----:B------:R-:W-:Y:S01]  /*3d50*/  UMOV UR14, 0xe4faecd5 ;  /* 0xe4faecd5000e7882 */ /* 0x000fe20000000000 */
[----:B------:R-:W-:Y:S01]  /*3d60*/  UMOV UR15, 0x3f1745cd ;  /* 0x3f1745cd000f7882 */ /* 0x000fe20000000000 */
[----:B------:R-:W-:-:S05]  /*3d70*/  DADD R14, -R16, UR12 ;  /* 0x0000000c100e7e29 */ /* 0x000fca0008000100 */
[----:B------:R-:W-:Y:S01]  /*3d80*/  DFMA R20, R22, R20, UR14 ;  /* 0x0000000e16147e2b */ /* 0x000fe20008000014 */
[----:B------:R-:W-:Y:S01]  /*3d90*/  UMOV UR14, 0x258a578b ;  /* 0x258a578b000e7882 */ /* 0x000fe20000000000 */
[----:B------:R-:W-:Y:S01]  /*3da0*/  UMOV UR15, 0x3f3c71c7 ;  /* 0x3f3c71c7000f7882 */ /* 0x000fe20000000000 */
[----:B------:R-:W-:-:S05]  /*3db0*/  DADD R14, R14, R14 ;  /* 0x000000000e0e7229 */ /* 0x000fca000000000e */
[----:B------:R-:W-:Y:S01]  /*3dc0*/  DFMA R20, R22, R20, UR14 ;  /* 0x0000000e16147e2b */ /* 0x000fe20008000014 */
[----:B------:R-:W-:Y:S01]  /*3dd0*/  UMOV UR14, 0x9242b910 ;  /* 0x9242b910000e7882 */ /* 0x000fe20000000000 */
[----:B------:R-:W-:Y:S01]  /*3de0*/  UMOV UR15, 0x3f624924 ;  /* 0x3f624924000f7882 */ /* 0x000fe20000000000 */
[----:B------:R-:W-:Y:S01]  /*3df0*/  DFMA R14, -R16, UR12, R14 ;  /* 0x0000000c100e7c2b */ /* 0x000fe2000800010e */
[----:B------:R-:W-:Y:S01]  /*3e00*/  UMOV UR12, 0xb9e7b0 ;  /* 0x00b9e7b0000c7882 */ /* 0x000fe20000000000 */
[----:B------:R-:W-:-:S03]  /*3e10*/  UMOV UR13, 0x3c46a4cb ;  /* 0x3c46a4cb000d7882 */ /* 0x000fc60000000000 */
[----:B------:R-:W-:Y:S01]  /*3e20*/  DFMA R20, R22, R20, UR14 ;  /* 0x0000000e16147e2b */ /* 0x000fe20008000014 */
[----:B------:R-:W-:Y:S01]  /*3e30*/  UMOV UR14, 0x99999dfb ;  /* 0x99999dfb000e7882 */ /* 0x000fe20000000000 */
[----:B------:R-:W-:Y:S01]  /*3e40*/  UMOV UR15, 0x3f899999 ;  /* 0x3f899999000f7882 */ /* 0x000fe20000000000 */
[----:B------:R-:W-:-:S05]  /*3e50*/  DMUL R14, R26, R14 ;  /* 0x0000000e1a0e7228 */ /* 0x000fca0000000000 */
[----:B------:R-:W-:Y:S01]  /*3e60*/  DFMA R20, R22, R20, UR14 ;  /* 0x0000000e16147e2b */ /* 0x000fe20008000014 */
[----:B------:R-:W-:Y:S01]  /*3e70*/  UMOV UR14, 0x55555555 ;  /* 0x55555555000e7882 */ /* 0x000fe20000000000 */
[----:B------:R-:W-:-:S03]  /*3e80*/  UMOV UR15, 0x3fb55555 ;  /* 0x3fb55555000f7882 */ /* 0x000fc60000000000 */
[----:B------:R-:W-:Y:S01]  /*3e90*/  IADD3 R27, PT, PT, R15, 0x100000, RZ ;  /* 0x001000000f1b7810 */ /* 0x000fe20007ffe0ff */
[----:B------:R-:W-:Y:S02]  /*3ea0*/  IMAD.MOV.U32 R26, RZ, RZ, R14 ;  /* 0x000000ffff1a7224 */ /* 0x000fe400078e000e */
[----:B------:R-:W-:-:S08]  /*3eb0*/  DFMA R24, R22, R20, UR14 ;  /* 0x0000000e16187e2b */ /* 0x000fd00008000014 */
[----:B------:R-:W-:-:S08]  /*3ec0*/  DADD R18, -R24, UR14 ;  /* 0x0000000e18127e29 */ /* 0x000fd00008000100 */
[----:B------:R-:W-:Y:S02]  /*3ed0*/  DFMA R18, R22, R20, R18 ;  /* 0x000000141612722b */ /* 0x000fe40000000012 */
[C---:B------:R-:W-:Y:S02]  /*3ee0*/  DMUL R20, R16.reuse, R28 ;  /* 0x0000001c10147228 */ /* 0x040fe40000000000 */
[----:B------:R-:W-:-:S04]  /*3ef0*/  DFMA R22, R16, R16, -R28 ;  /* 0x000000101016722b */ /* 0x000fc8000000081c */
[----:B------:R-:W-:Y:S01]  /*3f00*/  DADD R18, R18, -UR12 ;  /* 0x8000000c12127e29 */ /* 0x000fe20008000000 */
[----:B------:R-:W-:Y:S01]  /*3f10*/  UMOV UR12, 0x0 ;  /* 0x00000000000c7882 */ /* 0x000fe20000000000 */
[C---:B------:R-:W-:Y:S01]  /*3f20*/  DFMA R30, R16.reuse, R28, -R20 ;  /* 0x0000001c101e722b */ /* 0x040fe20000000814 */
[----:B------:R-:W-:Y:S01]  /*3f30*/  UMOV UR13, 0x3ff00000 ;  /* 0x3ff00000000d7882 */ /* 0x000fe20000000000 */
[----:B------:R-:W-:-:S04]  /*3f40*/  DFMA R26, R16, R26, R22 ;  /* 0x0000001a101a722b */ /* 0x000fc80000000016 */
[----:B------:R-:W-:Y:S02]  /*3f50*/  DADD R22, R24, R18 ;  /* 0x0000000018167229 */ /* 0x000fe40000000012 */
[----:B------:R-:W-:-:S06]  /*3f60*/  DFMA R30, R14, R28, R30 ;  /* 0x0000001c0e1e722b */ /* 0x000fcc000000001e */
[----:B------:R-:W-:Y:S02]  /*3f70*/  DMUL R28, R22, R20 ;  /* 0x00000014161c7228 */ /* 0x000fe40000000000 */
[----:B------:R-:W-:Y:S02]  /*3f80*/  DFMA R26, R16, R26, R30 ;  /* 0x0000001a101a722b */ /* 0x000fe4000000001e */
[----:B------:R-:W-:-:S04]  /*3f90*/  DADD R30, R24, -R22 ;  /* 0x00000000181e7229 */ /* 0x000fc80000000816 */
[----:B------:R-:W-:-:S04]  /*3fa0*/  DFMA R24, R22, R20, -R28 ;  /* 0x000000141618722b */ /* 0x000fc8000000081c */
[----:B------:R-:W-:-:S04]  /*3fb0*/  DADD R30, R18, R30 ;  /* 0x00000000121e7229 */ /* 0x000fc8000000001e */
[----:B------:R-:W-:Y:S01]  /*3fc0*/  DFMA R24, R22, R26, R24 ;  /* 0x0000001a1618722b */ /* 0x000fe20000000018 */
[----:B------:R-:W-:Y:S01]  /*3fd0*/  MOV R22, 0xfefa39ef ;  /* 0xfefa39ef00167802 */ /* 0x000fe20000000f00 */
[----:B------:R-:W-:-:S06]  /*3fe0*/  IMAD.MOV.U32 R23, RZ, RZ, 0x3fe62e42 ;  /* 0x3fe62e42ff177424 */ /* 0x000fcc00078e00ff */
[----:B------:R-:W-:-:S08]  /*3ff0*/  DFMA R30, R30, R20, R24 ;  /* 0x000000141e1e722b */ /* 0x000fd00000000018 */
[----:B------:R-:W-:-:S08]  /*4000*/  DADD R20, R28, R30 ;  /* 0x000000001c147229 */ /* 0x000fd0000000001e */
[--C-:B------:R-:W-:Y:S02]  /*4010*/  DADD R18, R16, R20.reuse ;  /* 0x0000000010127229 */ /* 0x100fe40000000014 */
[----:B------:R-:W-:-:S06]  /*4020*/  DADD R28, R28, -R20 ;  /* 0x000000001c1c7229 */ /* 0x000fcc0000000814 */
[----:B------:R-:W-:Y:S02]  /*4030*/  DADD R16, R16, -R18 ;  /* 0x0000000010107229 */ /* 0x000fe40000000812 */
[----:B------:R-:W-:-:S06]  /*4040*/  DADD R28, R30, R28 ;  /* 0x000000001e1c7229 */ /* 0x000fcc000000001c */
[----:B------:R-:W-:Y:S01]  /*4050*/  DADD R16, R20, R16 ;  /* 0x0000000014107229 */ /* 0x000fe20000000010 */
[----:B------:R-:W-:Y:S01]  /*4060*/  MOV R20, 0xfefa39ef ;  /* 0xfefa39ef00147802 */ /* 0x000fe20000000f00 */
[----:B------:R-:W-:-:S06]  /*4070*/  IMAD.MOV.U32 R21, RZ, RZ, 0x3fe62e42 ;  /* 0x3fe62e42ff157424 */ /* 0x000fcc00078e00ff */
[----:B------:R-:W-:-:S08]  /*4080*/  DADD R16, R28, R16 ;  /* 0x000000001c107229 */ /* 0x000fd00000000010 */
[----:B------:R-:W-:-:S08]  /*4090*/  DADD R16, R14, R16 ;  /* 0x000000000e107229 */ /* 0x000fd00000000010 */
[----:B------:R-:W-:-:S08]  /*40a0*/  DADD R14, R18, R16 ;  /* 0x00000000120e7229 */ /* 0x000fd00000000010 */
[--C-:B------:R-:W-:Y:S02]  /*40b0*/  DFMA R22, R22, UR12, R14.reuse ;  /* 0x0000000c16167c2b */ /* 0x100fe4000800000e */
[----:B------:R-:W-:-:S06]  /*40c0*/  DADD R24, R18, -R14 ;  /* 0x0000000012187229 */ /* 0x000fcc000000080e */
[----:B------:R-:W-:Y:S02]  /*40d0*/  DFMA R18, -R20, 1, R22 ;  /* 0x3ff000001412782b */ /* 0x000fe40000000116 */
[----:B------:R-:W-:Y:S01]  /*40e0*/  DADD R24, R16, R24 ;  /* 0x0000000010187229 */ /* 0x000fe20000000018 */
[----:B------:R-:W-:-:S05]  /*40f0*/  LOP3.LUT R16, R3, 0xff0fffff, RZ, 0xc0, !PT ;  /* 0xff0fffff03107812 */ /* 0x000fca00078ec0ff */
[----:B------:R-:W-:Y:S01]  /*4100*/  DADD R18, -R14, R18 ;  /* 0x000000000e127229 */ /* 0x000fe20000000112 */
[----:B------:R-:W-:-:S04]  /*4110*/  SHF.L.U32 R14, R3, 0x1, RZ ;  /* 0x00000001030e7819 */ /* 0x000fc800000006ff */
[----:B------:R-:W-:-:S03]  /*4120*/  ISETP.GT.U32.AND P0, PT, R14, -0x2000001, PT ;  /* 0xfdffffff0e00780c */ /* 0x000fc60003f04070 */
[----:B------:R-:W-:Y:S01]  /*4130*/  DADD R24, R24, -R18 ;  /* 0x0000000018187229 */ /* 0x000fe20000000812 */
[----:B------:R-:W-:Y:S01]  /*4140*/  MOV R18, 0x3b39803f ;  /* 0x3b39803f00127802 */ /* 0x000fe20000000f00 */
[----:B------:R-:W-:Y:S01]  /*4150*/  IMAD.MOV.U32 R19, RZ, RZ, 0x3c7abc9e ;  /* 0x3c7abc9eff137424 */ /* 0x000fe200078e00ff */
[----:B------:R-:W-:-:S05]  /*4160*/  SEL R3, R16, R3, P0 ;  /* 0x0000000310037207 */ /* 0x000fca0000000000 */
[----:B------:R-:W-:Y:S01]  /*4170*/  DFMA R18, R18, UR12, R24 ;  /* 0x0000000c12127c2b */ /* 0x000fe20008000018 */
[----:B------:R-:W-:Y:S01]  /*4180*/  UMOV UR12, 0x3b39803f ;  /* 0x3b39803f000c7882 */ /* 0x000fe20000000000 */
[----:B------:R-:W-:-:S06]  /*4190*/  UMOV UR13, 0x3c7abc9e ;  /* 0x3c7abc9e000d7882 */ /* 0x000fcc0000000000 */
[----:B------:R-:W-:-:S08]  /*41a0*/  DADD R14, R22, R18 ;  /* 0x00000000160e7229 */ /* 0x000fd00000000012 */
[----:B------:R-:W-:Y:S02]  /*41b0*/  DADD R22, R22, -R14 ;  /* 0x0000000016167229 */ /* 0x000fe4000000080e */
[----:B------:R-:W-:-:S06]  /*41c0*/  DMUL R16, R14, R2 ;  /* 0x000000020e107228 */ /* 0x000fcc0000000000 */
[----:B------:R-:W-:Y:S02]  /*41d0*/  DADD R18, R18, R22 ;  /* 0x0000000012127229 */ /* 0x000fe40000000016 */
[----:B------:R-:W-:-:S08]  /*41e0*/  DFMA R14, R14, R2, -R16 ;  /* 0x000000020e0e722b */ /* 0x000fd00000000810 */
[----:B------:R-:W-:Y:S01]  /*41f0*/  DFMA R18, R18, R2, R14 ;  /* 0x000000021212722b */ /* 0x000fe2000000000e */
[----:B------:R-:W-:Y:S01]  /*4200*/  IMAD.MOV.U32 R2, RZ, RZ, 0x652b82fe ;  /* 0x652b82feff027424 */ /* 0x000fe200078e00ff */
[----:B------:R-:W-:-:S06]  /*4210*/  MOV R3, 0x3ff71547 ;  /* 0x3ff7154700037802 */ /* 0x000fcc0000000f00 */
[----:B------:R-:W-:-:S08]  /*4220*/  DADD R22, R16, R18 ;  /* 0x0000000010167229 */ /* 0x000fd00000000012 */
[----:B------:R-:W-:Y:S02]  /*4230*/  DFMA R2, R22, R2, 6.75539944105574400000e+15 ;  /* 0x433800001602742b */ /* 0x000fe40000000002 */
[----:B------:R-:W-:Y:S01]  /*4240*/  FSETP.GEU.AND P0, PT, |R23|, 4.1917929649353027344, PT ;  /* 0x4086232b1700780b */ /* 0x000fe20003f0e200 */
[----:B------:R-:W-:-:S05]  /*4250*/  DADD R16, R16, -R22 ;  /* 0x0000000010107229 */ /* 0x000fca0000000816 */
[----:B------:R-:W-:-:S03]  /*4260*/  DADD R14, R2, -6.75539944105574400000e+15 ;  /* 0xc3380000020e7429 */ /* 0x000fc60000000000 */
[----:B------:R-:W-:-:S05]  /*4270*/  DADD R16, R18, R16 ;  /* 0x0000000012107229 */ /* 0x000fca0000000010 */
[----:B------:R-:W-:-:S08]  /*4280*/  DFMA R20, R14, -R20, R22 ;  /* 0x800000140e14722b */ /* 0x000fd00000000016 */
[----:B------:R-:W-:Y:S01]  /*4290*/  DFMA R20, R14, -UR12, R20 ;  /* 0x8000000c0e147c2b */ /* 0x000fe20008000014 */
[----:B------:R-:W-:Y:S01]  /*42a0*/  UMOV UR12, 0x69ce2bdf ;  /* 0x69ce2bdf000c7882 */ /* 0x000fe20000000000 */
[----:B------:R-:W-:Y:S01]  /*42b0*/  IMAD.MOV.U32 R14, RZ, RZ, -0x35dec16 ;  /* 0xfca213eaff0e7424 */ /* 0x000fe200078e00ff */
[----:B------:R-:W-:Y:S01]  /*42c0*/  MOV R15, 0x3e928af3 ;  /* 0x3e928af3000f7802 */ /* 0x000fe20000000f00 */
[----:B------:R-:W-:-:S05]  /*42d0*/  UMOV UR13, 0x3e5ade15 ;  /* 0x3e5ade15000d7882 */ /* 0x000fca0000000000 */
[----:B------:R-:W-:Y:S01]  /*42e0*/  DFMA R14, R20, UR12, R14 ;  /* 0x0000000c140e7c2b */ /* 0x000fe2000800000e */
[----:B------:R-:W-:Y:S01]  /*42f0*/  UMOV UR12, 0x62401315 ;  /* 0x62401315000c7882 */ /* 0x000fe20000000000 */
[----:B------:R-:W-:-:S06]  /*4300*/  UMOV UR13, 0x3ec71dee ;  /* 0x3ec71dee000d7882 */ /* 0x000fcc0000000000 */
[----:B------:R-:W-:Y:S01]  /*4310*/  DFMA R14, R20, R14, UR12 ;  /* 0x0000000c140e7e2b */ /* 0x000fe2000800000e */
        /* <DEDUP_REMOVED lines=20> */
[----:B------:R-:W-:-:S08]  /*4460*/  DFMA R14, R20, R14, UR12 ;  /* 0x0000000c140e7e2b */ /* 0x000fd0000800000e */
[----:B------:R-:W-:-:S08]  /*4470*/  DFMA R14, R20, R14, 1 ;  /* 0x3ff00000140e742b */ /* 0x000fd0000000000e */
[----:B------:R-:W-:-:S10]  /*4480*/  DFMA R14, R20, R14, 1 ;  /* 0x3ff00000140e742b */ /* 0x000fd4000000000e */
[----:B------:R-:W-:Y:S01]  /*4490*/  IMAD R19, R2, 0x100000, R15 ;  /* 0x0010000002137824 */ /* 0x000fe200078e020f */
[----:B------:R-:W-:Y:S01]  /*44a0*/  MOV R18, R14 ;  /* 0x0000000e00127202 */ /* 0x000fe20000000f00 */
[----:B------:R-:W-:Y:S06]  /*44b0*/  @!P0 BRA `(.L_x_207) ;  /* 0x0000000000308947 */ /* 0x000fec0003800000 */
[----:B------:R-:W-:Y:S01]  /*44c0*/  FSETP.GEU.AND P1, PT, |R23|, 4.2275390625, PT ;  /* 0x408748001700780b */ /* 0x000fe20003f2e200 */
[C---:B------:R-:W-:Y:S02]  /*44d0*/  DADD R18, R22.reuse, +INF ;  /* 0x7ff0000016127429 */ /* 0x040fe40000000000 */
[----:B------:R-:W-:-:S08]  /*44e0*/  DSETP.GEU.AND P0, PT, R22, RZ, PT ;  /* 0x000000ff1600722a */ /* 0x000fd00003f0e000 */
[----:B------:R-:W-:Y:S02]  /*44f0*/  FSEL R18, R18, RZ, P0 ;  /* 0x000000ff12127208 */ /* 0x000fe40000000000 */
[----:B------:R-:W-:Y:S02]  /*4500*/  @!P1 LEA.HI R3, R2, R2, RZ, 0x1 ;  /* 0x0000000202039211 */ /* 0x000fe400078f08ff */
[----:B------:R-:W-:Y:S02]  /*4510*/  FSEL R19, R19, RZ, P0 ;  /* 0x000000ff13137208 */ /* 0x000fe40000000000 */
[----:B------:R-:W-:-:S04]  /*4520*/  @!P1 SHF.R.S32.HI R3, RZ, 0x1, R3 ;  /* 0x00000001ff039819 */ /* 0x000fc80000011403 */
[----:B------:R-:W-:Y:S01]  /*4530*/  @!P1 LEA R15, R3, R15, 0x14 ;  /* 0x0000000f030f9211 */ /* 0x000fe200078ea0ff */
[----:B------:R-:W-:-:S05]  /*4540*/  @!P1 IMAD.IADD R2, R2, 0x1, -R3 ;  /* 0x0000000102029824 */ /* 0x000fca00078e0a03 */
[----:B------:R-:W-:Y:S01]  /*4550*/  @!P1 LEA R3, R2, 0x3ff00000, 0x14 ;  /* 0x3ff0000002039811 */ /* 0x000fe200078ea0ff */
[----:B------:R-:W-:-:S06]  /*4560*/  @!P1 IMAD.MOV.U32 R2, RZ, RZ, RZ ;  /* 0x000000ffff029224 */ /* 0x000fcc00078e00ff */
[----:B------:R-:W-:-:S11]  /*4570*/  @!P1 DMUL R18, R14, R2 ;  /* 0x000000020e129228 */ /* 0x000fd60000000000 */
.L_x_207:
[----:B------:R-:W-:Y:S01]  /*4580*/  DFMA R16, R16, R18, R18 ;  /* 0x000000121010722b */ /* 0x000fe20000000012 */
[----:B------:R-:W-:Y:S01]  /*4590*/  MOV R33, 0x0 ;  /* 0x0000000000217802 */ /* 0x000fe20000000f00 */
[----:B------:R-:W-:-:S08]  /*45a0*/  DSETP.NEU.AND P0, PT, |R18|, +INF , PT ;  /* 0x7ff000001200742a */ /* 0x000fd00003f0d200 */
[----:B------:R-:W-:Y:S02]  /*45b0*/  FSEL R2, R18, R16, !P0 ;  /* 0x0000001012027208 */ /* 0x000fe40004000000 */
[----:B------:R-:W-:Y:S01]  /*45c0*/  FSEL R3, R19, R17, !P0 ;  /* 0x0000001113037208 */ /* 0x000fe20004000000 */
[----:B------:R-:W-:Y:S06]  /*45d0*/  RET.REL.NODEC R32 `(Softmax) ;  /* 0xffffffb820887950 */ /* 0x000fec0003c3ffff */
.L_x_208:
        /* <DEDUP_REMOVED lines=10> */
.L_x_314:


//--------------------- .text.vectorScalarSet     --------------------------
	.section	.text.vectorScalarSet,"ax",@progbits
	.align	128
        .global         vectorScalarSet
        .type           vectorScalarSet,@function
        .size           vectorScalarSet,(.L_x_338 - vectorScalarSet)
        .other          vectorScalarSet,@"STO_CUDA_ENTRY STV_DEFAULT"
vectorScalarSet:
.text.vectorScalarSet:
        /* <DEDUP_REMOVED lines=10> */
[----:B------:R-:W1:Y:S01]  /*00a0*/  LDC R7, c[0x0][0x388] ;  /* 0x0000e200ff077b82 */ /* 0x000e620000000800 */
[----:B0-----:R-:W-:-:S05]  /*00b0*/  IMAD.WIDE R2, R5, 0x4, R2 ;  /* 0x0000000405027825 */ /* 0x001fca00078e0202 */
[----:B-1----:R-:W-:Y:S01]  /*00c0*/  STG.E desc[UR4][R2.64], R7 ;  /* 0x0000000702007986 */ /* 0x002fe2000c101904 */
[----:B------:R-:W-:Y:S05]  /*00d0*/  EXIT ;  /* 0x000000000000794d */ /* 0x000fea0003800000 */
.L_x_209:
        /* <DEDUP_REMOVED lines=10> */
.L_x_338:


//--------------------- .text.matrixDiv           --------------------------
	.section	.text.matrixDiv,"ax",@progbits
	.align	128
        .global         matrixDiv
        .type           matrixDiv,@function
        .size           matrixDiv,(.L_x_315 - matrixDiv)
        .other          matrixDiv,@"STO_CUDA_ENTRY STV_DEFAULT"
matrixDiv:
.text.matrixDiv:
        /* <DEDUP_REMOVED lines=10> */
[----:B------:R-:W2:Y:S01]  /*00a0*/  LDC R7, c[0x0][0x388] ;  /* 0x0000e200ff077b82 */ /* 0x000ea20000000800 */
[----:B0-----:R-:W-:-:S05]  /*00b0*/  IMAD.WIDE R4, R3, 0x4, R4 ;  /* 0x0000000403047825 */ /* 0x001fca00078e0204 */
[----:B-1----:R-:W3:Y:S01]  /*00c0*/  LDG.E R0, desc[UR4][R4.64] ;  /* 0x0000000404007981 */ /* 0x002ee2000c1e1900 */
[----:B------:R-:W-:Y:S01]  /*00d0*/  BSSY.RECONVERGENT B0, `(.L_x_210) ;  /* 0x000000c000007945 */ /* 0x000fe20003800200 */
[----:B--2---:R-:W0:Y:S02]  /*00e0*/  MUFU.RCP R2, R7 ;  /* 0x0000000700027308 */ /* 0x004e240000001000 */
[----:B0-----:R-:W-:-:S04]  /*00f0*/  FFMA R3, R2, -R7, 1 ;  /* 0x3f80000002037423 */ /* 0x001fc80000000807 */
[----:B------:R-:W-:Y:S02]  /*0100*/  FFMA R3, R2, R3, R2 ;  /* 0x0000000302037223 */ /* 0x000fe40000000002 */
[----:B---3--:R-:W0:Y:S02]  /*0110*/  FCHK P0, R0, R7 ;  /* 0x0000000700007302 */ /* 0x008e240000000000 */
[----:B------:R-:W-:-:S04]  /*0120*/  FFMA R2, R0, R3, RZ ;  /* 0x0000000300027223 */ /* 0x000fc800000000ff */
[----:B------:R-:W-:-:S04]  /*0130*/  FFMA R6, R2, -R7, R0 ;  /* 0x8000000702067223 */ /* 0x000fc80000000000 */
[----:B------:R-:W-:Y:S01]  /*0140*/  FFMA R3, R3, R6, R2 ;  /* 0x0000000603037223 */ /* 0x000fe20000000002 */
[----:B0-----:R-:W-:Y:S06]  /*0150*/  @!P0 BRA `(.L_x_211) ;  /* 0x00000000000c8947 */ /* 0x001fec0003800000 */
[----:B------:R-:W-:-:S07]  /*0160*/  MOV R2, 0x180 ;  /* 0x0000018000027802 */ /* 0x000fce0000000f00 */
[----:B------:R-:W-:Y:S05]  /*0170*/  CALL.REL.NOINC `($__internal_11_$__cuda_sm3x_div_rn_noftz_f32_slowpath) ;  /* 0x0000000000107944 */ /* 0x000fea0003c00000 */
[----:B------:R-:W-:-:S07]  /*0180*/  IMAD.MOV.U32 R3, RZ, RZ, R0 ;  /* 0x000000ffff037224 */ /* 0x000fce00078e0000 */
.L_x_211:
[----:B------:R-:W-:Y:S05]  /*0190*/  BSYNC.RECONVERGENT B0 ;  /* 0x0000000000007941 */ /* 0x000fea0003800200 */
.L_x_210:
[----:B------:R-:W-:Y:S01]  /*01a0*/  STG.E desc[UR4][R4.64], R3 ;  /* 0x0000000304007986 */ /* 0x000fe2000c101904 */
[----:B------:R-:W-:Y:S05]  /*01b0*/  EXIT ;  /* 0x000000000000794d */ /* 0x000fea0003800000 */
        .weak           $__internal_11_$__cuda_sm3x_div_rn_noftz_f32_slowpath
        .type           $__internal_11_$__cuda_sm3x_div_rn_noftz_f32_slowpath,@function
        .size           $__internal_11_$__cuda_sm3x_div_rn_noftz_f32_slowpath,(.L_x_315 - $__internal_11_$__cuda_sm3x_div_rn_noftz_f32_slowpath)
$__internal_11_$__cuda_sm3x_div_rn_noftz_f32_slowpath:
[----:B------:R-:W0:Y:S01]  /*01c0*/  LDC R3, c[0x0][0x388] ;  /* 0x0000e200ff037b82 */ /* 0x000e220000000800 */
[--C-:B------:R-:W-:Y:S01]  /*01d0*/  SHF.R.U32.HI R6, RZ, 0x17, R0.reuse ;  /* 0x00000017ff067819 */ /* 0x100fe20000011600 */
[----:B------:R-:W1:Y:S01]  /*01e0*/  LDCU UR6, c[0x0][0x388] ;  /* 0x00007100ff0677ac */ /* 0x000e620008000800 */
[----:B------:R-:W-:Y:S01]  /*01f0*/  BSSY.RECONVERGENT B1, `(.L_x_212) ;  /* 0x0000064000017945 */ /* 0x000fe20003800200 */
[----:B------:R-:W-:Y:S01]  /*0200*/  IMAD.MOV.U32 R8, RZ, RZ, R0 ;  /* 0x000000ffff087224 */ /* 0x000fe200078e0000 */
        /* <DEDUP_REMOVED lines=33> */
.L_x_213:
        /* <DEDUP_REMOVED lines=51> */
.L_x_220:
[----:B------:R-:W-:-:S04]  /*0750*/  LOP3.LUT R0, R0, 0x80000000, RZ, 0xc0, !PT ;  /* 0x8000000000007812 */ /* 0x000fc800078ec0ff */
[----:B------:R-:W-:Y:S01]  /*0760*/  LOP3.LUT R0, R0, 0x7f800000, RZ, 0xfc, !PT ;  /* 0x7f80000000007812 */ /* 0x000fe200078efcff */
[----:B------:R-:W-:Y:S06]  /*0770*/  BRA `(.L_x_221) ;  /* 0x0000000000047947 */ /* 0x000fec0003800000 */
.L_x_219:
[----:B------:R-:W-:-:S07]  /*0780*/  IMAD R0, R7, 0x800000, R0 ;  /* 0x0080000007007824 */ /* 0x000fce00078e0200 */
.L_x_221:
[----:B------:R-:W-:Y:S05]  /*0790*/  BSYNC.RECONVERGENT B2 ;  /* 0x0000000000027941 */ /* 0x000fea0003800200 */
.L_x_218:
[----:B------:R-:W-:Y:S05]  /*07a0*/  BRA `(.L_x_222) ;  /* 0x0000000000207947 */ /* 0x000fea0003800000 */
.L_x_217:
[----:B------:R-:W-:-:S04]  /*07b0*/  LOP3.LUT R0, R9, 0x80000000, R8, 0x48, !PT ;  /* 0x8000000009007812 */ /* 0x000fc800078e4808 */
[----:B------:R-:W-:Y:S01]  /*07c0*/  LOP3.LUT R0, R0, 0x7f800000, RZ, 0xfc, !PT ;  /* 0x7f80000000007812 */ /* 0x000fe200078efcff */
[----:B------:R-:W-:Y:S06]  /*07d0*/  BRA `(.L_x_222) ;  /* 0x0000000000147947 */ /* 0x000fec0003800000 */
.L_x_216:
[----:B------:R-:W-:Y:S01]  /*07e0*/  LOP3.LUT R0, R9, 0x80000000, R8, 0x48, !PT ;  /* 0x8000000009007812 */ /* 0x000fe200078e4808 */
[----:B------:R-:W-:Y:S06]  /*07f0*/  BRA `(.L_x_222) ;  /* 0x00000000000c7947 */ /* 0x000fec0003800000 */
.L_x_215:
[----:B------:R-:W0:Y:S01]  /*0800*/  MUFU.RSQ R0, -QNAN ;  /* 0xffc0000000007908 */ /* 0x000e220000001400 */
[----:B------:R-:W-:Y:S05]  /*0810*/  BRA `(.L_x_222) ;  /* 0x0000000000047947 */ /* 0x000fea0003800000 */
.L_x_214:
[----:B------:R-:W-:-:S07]  /*0820*/  FADD.FTZ R0, R0, R3 ;  /* 0x0000000300007221 */ /* 0x000fce0000010000 */
.L_x_222:
[----:B------:R-:W-:Y:S05]  /*0830*/  BSYNC.RECONVERGENT B1 ;  /* 0x0000000000017941 */ /* 0x000fea0003800200 */
.L_x_212:
[----:B------:R-:W-:-:S04]  /*0840*/  IMAD.MOV.U32 R3, RZ, RZ, 0x0 ;  /* 0x00000000ff037424 */ /* 0x000fc800078e00ff */
[----:B0-----:R-:W-:Y:S05]  /*0850*/  RET.REL.NODEC R2 `(matrixDiv) ;  /* 0xfffffff402e87950 */ /* 0x001fea0003c3ffff */
.L_x_223:
        /* <DEDUP_REMOVED lines=10> */
.L_x_315:


//--------------------- .text.MatAdd              --------------------------
	.section	.text.MatAdd,"ax",@progbits
	.align	128
        .global         MatAdd
        .type           MatAdd,@function
        .size           MatAdd,(.L_x_340 - MatAdd)
        .other          MatAdd,@"STO_CUDA_ENTRY STV_DEFAULT"
MatAdd:
.text.MatAdd:
        /* <DEDUP_REMOVED lines=15> */
[----:B---3--:R-:W-:-:S05]  /*00f0*/  FADD R7, R2, R7 ;  /* 0x0000000702077221 */ /* 0x008fca0000000000 */
[----:B------:R-:W-:Y:S01]  /*0100*/  STG.E desc[UR4][R4.64], R7 ;  /* 0x0000000704007986 */ /* 0x000fe2000c101904 */
[----:B------:R-:W-:Y:S05]  /*0110*/  EXIT ;  /* 0x000000000000794d */ /* 0x000fea0003800000 */
.L_x_224:
        /* <DEDUP_REMOVED lines=14> */
.L_x_340:


//--------------------- .text.set2                --------------------------
	.section	.text.set2,"ax",@progbits
	.align	128
        .global         set2
        .type           set2,@function
        .size           set2,(.L_x_341 - set2)
        .other          set2,@"STO_CUDA_ENTRY STV_DEFAULT"
set2:
.text.set2:
[----:B------:R-:W-:Y:S08]  /*0000*/  LDC R1, c[0x0][0x37c] ;  /* 0x0000df00ff017b82 */ /* 0x000ff00000000800 */
[----:B------:R-:W0:Y:S01]  /*0010*/  LDC.64 R2, c[0x0][0x398] ;  /* 0x0000e600ff027b82 */ /* 0x000e220000000a00 */
[----:B------:R-:W1:Y:S07]  /*0020*/  LDCU.64 UR4, c[0x0][0x358] ;  /* 0x00006b00ff0477ac */ /* 0x000e6e0008000a00 */
[----:B------:R-:W0:Y:S08]  /*0030*/  LDC.64 R6, c[0x0][0x388] ;  /* 0x0000e200ff067b82 */ /* 0x000e300000000a00 */
[----:B------:R-:W2:Y:S08]  /*0040*/  LDC.64 R4, c[0x0][0x3a0] ;  /* 0x0000e800ff047b82 */ /* 0x000eb00000000a00 */
[----:B------:R-:W3:Y:S01]  /*0050*/  LDC.64 R10, c[0x0][0x390] ;  /* 0x0000e400ff0a7b82 */ /* 0x000ee20000000a00 */
[----:B0-----:R-:W-:-:S06]  /*0060*/  IMAD.WIDE R2, R6, 0x4, R2 ;  /* 0x0000000406027825 */ /* 0x001fcc00078e0202 */
[----:B-1----:R-:W3:Y:S01]  /*0070*/  LDG.E.CONSTANT R3, desc[UR4][R2.64] ;  /* 0x0000000402037981 */ /* 0x002ee2000c1e9900 */
[----:B--2---:R-:W-:Y:S02]  /*0080*/  IMAD.WIDE R4, R7, 0x4, R4 ;  /* 0x0000000407047825 */ /* 0x004fe400078e0204 */
[----:B------:R-:W0:Y:S04]  /*0090*/  LDC.64 R6, c[0x0][0x380] ;  /* 0x0000e000ff067b82 */ /* 0x000e280000000a00 */
[----:B------:R-:W3:Y:S02]  /*00a0*/  LDG.E.CONSTANT R4, desc[UR4][R4.64] ;  /* 0x0000000404047981 */ /* 0x000ee4000c1e9900 */
[----:B---3--:R-:W-:-:S05]  /*00b0*/  IADD3 R9, PT, PT, R4, R10, R3 ;  /* 0x0000000a04097210 */ /* 0x008fca0007ffe003 */
[----:B0-----:R-:W-:-:S05]  /*00c0*/  IMAD.WIDE R6, R9, 0x4, R6 ;  /* 0x0000000409067825 */ /* 0x001fca00078e0206 */
[----:B------:R-:W-:Y:S01]  /*00d0*/  STG.E desc[UR4][R6.64], R11 ;  /* 0x0000000b06007986 */ /* 0x000fe2000c101904 */
[----:B------:R-:W-:Y:S05]  /*00e0*/  EXIT ;  /* 0x000000000000794d */ /* 0x000fea0003800000 */
.L_x_225:
        /* <DEDUP_REMOVED lines=9> */
.L_x_341:


//--------------------- .text.reverse             --------------------------
	.section	.text.reverse,"ax",@progbits
	.align	128
        .global         reverse
        .type           reverse,@function
        .size           reverse,(.L_x_342 - reverse)
        .other          reverse,@"STO_CUDA_ENTRY STV_DEFAULT"
reverse:
.text.reverse:
[----:B------:R-:W-:Y:S01]  /*0000*/  LDC R1, c[0x0][0x37c] ;  /* 0x0000df00ff017b82 */ /* 0x000fe20000000800 */
[----:B------:R-:W-:Y:S05]  /*0010*/  EXIT ;  /* 0x000000000000794d */ /* 0x000fea0003800000 */
.L_x_226:
        /* <DEDUP_REMOVED lines=14> */
.L_x_342:


//--------------------- .text.add_NNMatrix        --------------------------
	.section	.text.add_NNMatrix,"ax",@progbits
	.align	128
        .global         add_NNMatrix
        .type           add_NNMatrix,@function
        .size           add_NNMatrix,(.L_x_343 - add_NNMatrix)
        .other          add_NNMatrix,@"STO_CUDA_ENTRY STV_DEFAULT"
add_NNMatrix:
.text.add_NNMatrix:
[----:B------:R-:W-:Y:S01]  /*0000*/  LDC R1, c[0x0][0x37c] ;  /* 0x0000df00ff017b82 */ /* 0x000fe20000000800 */
[----:B------:R-:W0:Y:S01]  /*0010*/  S2R R7, SR_CTAID.Y ;  /* 0x0000000000077919 */ /* 0x000e220000002600 */
[----:B------:R-:W1:Y:S01]  /*0020*/  LDCU UR4, c[0x0][0x360] ;  /* 0x00006c00ff0477ac */ /* 0x000e620008000800 */
[----:B------:R-:W0:Y:S01]  /*0030*/  S2R R2, SR_TID.Y ;  /* 0x0000000000027919 */ /* 0x000e220000002200 */
[----:B------:R-:W0:Y:S01]  /*0040*/  LDCU UR6, c[0x0][0x364] ;  /* 0x00006c80ff0677ac */ /* 0x000e220008000800 */
[----:B------:R-:W1:Y:S01]  /*0050*/  S2R R0, SR_CTAID.X ;  /* 0x0000000000007919 */ /* 0x000e620000002500 */
[----:B------:R-:W2:Y:S01]  /*0060*/  LDCU.64 UR8, c[0x0][0x390] ;  /* 0x00007200ff0877ac */ /* 0x000ea20008000a00 */
[----:B------:R-:W1:Y:S01]  /*0070*/  S2R R3, SR_TID.X ;  /* 0x0000000000037919 */ /* 0x000e620000002100 */
[----:B------:R-:W3:Y:S01]  /*0080*/  LDCU UR5, c[0x0][0x370] ;  /* 0x00006e00ff0577ac */ /* 0x000ee20008000800 */
[----:B0-----:R-:W-:-:S05]  /*0090*/  IMAD R7, R7, UR6, R2 ;  /* 0x0000000607077c24 */ /* 0x001fca000f8e0202 */
[----:B--2---:R-:W-:Y:S01]  /*00a0*/  ISETP.GE.AND P0, PT, R7, UR9, PT ;  /* 0x0000000907007c0c */ /* 0x004fe2000bf06270 */
[----:B-1----:R-:W-:Y:S01]  /*00b0*/  IMAD R0, R0, UR4, R3 ;  /* 0x0000000400007c24 */ /* 0x002fe2000f8e0203 */
[----:B---3--:R-:W-:-:S04]  /*00c0*/  UIMAD UR4, UR4, UR5, URZ ;  /* 0x00000005040472a4 */ /* 0x008fc8000f8e02ff */
[----:B------:R-:W-:Y:S02]  /*00d0*/  ISETP.GE.OR P0, PT, R0, UR8, P0 ;  /* 0x0000000800007c0c */ /* 0x000fe40008706670 */
[----:B------:R-:W-:-:S11]  /*00e0*/  IMAD R9, R7, UR4, R0 ;  /* 0x0000000407097c24 */ /* 0x000fd6000f8e0200 */
[----:B------:R-:W-:Y:S05]  /*00f0*/  @P0 EXIT ;  /* 0x000000000000094d */ /* 0x000fea0003800000 */
[----:B------:R-:W0:Y:S01]  /*0100*/  LDC.64 R2, c[0x0][0x380] ;  /* 0x0000e000ff027b82 */ /* 0x000e220000000a00 */
[----:B------:R-:W1:Y:S07]  /*0110*/  LDCU.64 UR4, c[0x0][0x358] ;  /* 0x00006b00ff0477ac */ /* 0x000e6e0008000a00 */
[----:B------:R-:W2:Y:S01]  /*0120*/  LDC.64 R4, c[0x0][0x388] ;  /* 0x0000e200ff047b82 */ /* 0x000ea20000000a00 */
[----:B0-----:R-:W-:-:S06]  /*0130*/  IMAD.WIDE R2, R9, 0x4, R2 ;  /* 0x0000000409027825 */ /* 0x001fcc00078e0202 */
[----:B-1----:R-:W3:Y:S01]  /*0140*/  LDG.E.CONSTANT R2, desc[UR4][R2.64] ;  /* 0x0000000402027981 */ /* 0x002ee2000c1e9900 */
[----:B--2---:R-:W-:-:S05]  /*0150*/  IMAD.WIDE.U32 R4, R7, 0x4, R4 ;  /* 0x0000000407047825 */ /* 0x004fca00078e0004 */
[----:B------:R-:W3:Y:S02]  /*0160*/  LDG.E R7, desc[UR4][R4.64] ;  /* 0x0000000404077981 */ /* 0x000ee4000c1e1900 */
[----:B---3--:R-:W-:-:S05]  /*0170*/  FADD R7, R2, R7 ;  /* 0x0000000702077221 */ /* 0x008fca0000000000 */
[----:B------:R-:W-:Y:S01]  /*0180*/  STG.E desc[UR4][R4.64], R7 ;  /* 0x0000000704007986 */ /* 0x000fe2000c101904 */
[----:B------:R-:W-:Y:S05]  /*0190*/  EXIT ;  /* 0x000000000000794d */ /* 0x000fea0003800000 */
.L_x_227:
        /* <DEDUP_REMOVED lines=14> */
.L_x_343:


//--------------------- .text.normalization_part_2 --------------------------
	.section	.text.normalization_part_2,"ax",@progbits
	.align	128
        .global         normalization_part_2
        .type           normalization_part_2,@function
        .size           normalization_part_2,(.L_x_316 - normalization_part_2)
        .other          normalization_part_2,@"STO_CUDA_ENTRY STV_DEFAULT"
normalization_part_2:
.text.normalization_part_2:
        /* <DEDUP_REMOVED lines=13> */
[----:B------:R-:W-:-:S13]  /*00d0*/  ISETP.GE.OR P0, PT, R5, UR8, P0 ;  /* 0x0000000805007c0c */ /* 0x000fda0008706670 */
[----:B------:R-:W-:Y:S05]  /*00e0*/  @P0 EXIT ;  /* 0x000000000000094d */ /* 0x000fea0003800000 */
[----:B------:R-:W0:Y:S01]  /*00f0*/  LDC.64 R10, c[0x0][0x390] ;  /* 0x0000e400ff0a7b82 */ /* 0x000e220000000a00 */
[----:B------:R-:W1:Y:S07]  /*0100*/  LDCU.64 UR6, c[0x0][0x358] ;  /* 0x00006b00ff0677ac */ /* 0x000e6e0008000a00 */
[----:B------:R-:W2:Y:S08]  /*0110*/  LDC.64 R8, c[0x0][0x388] ;  /* 0x0000e200ff087b82 */ /* 0x000eb00000000a00 */
[----:B------:R-:W3:Y:S01]  /*0120*/  LDC.64 R6, c[0x0][0x380] ;  /* 0x0000e000ff067b82 */ /* 0x000ee20000000a00 */
[----:B------:R-:W-:-:S02]  /*0130*/  IMAD R2, R4, UR4, RZ ;  /* 0x0000000404027c24 */ /* 0x000fc4000f8e02ff */
[----:B0-----:R-:W-:-:S05]  /*0140*/  IMAD.WIDE R10, R5, 0x4, R10 ;  /* 0x00000004050a7825 */ /* 0x001fca00078e020a */
[----:B-1----:R-:W4:Y:S01]  /*0150*/  LDG.E.CONSTANT R3, desc[UR6][R10.64] ;  /* 0x000000060a037981 */ /* 0x002f22000c1e9900 */
[C---:B------:R-:W-:Y:S02]  /*0160*/  IMAD.IADD R2, R5.reuse, 0x1, R2 ;  /* 0x0000000105027824 */ /* 0x040fe400078e0202 */
[----:B--2---:R-:W-:-:S06]  /*0170*/  IMAD.WIDE R8, R5, 0x4, R8 ;  /* 0x0000000405087825 */ /* 0x004fcc00078e0208 */
[----:B------:R-:W2:Y:S01]  /*0180*/  LDG.E.CONSTANT R9, desc[UR6][R8.64] ;  /* 0x0000000608097981 */ /* 0x000ea2000c1e9900 */
[----:B---3--:R-:W-:-:S05]  /*0190*/  IMAD.WIDE R6, R2, 0x4, R6 ;  /* 0x0000000402067825 */ /* 0x008fca00078e0206 */
[----:B------:R-:W2:Y:S01]  /*01a0*/  LDG.E.CONSTANT R0, desc[UR6][R6.64] ;  /* 0x0000000606007981 */ /* 0x000ea2000c1e9900 */
[----:B------:R-:W-:Y:S01]  /*01b0*/  BSSY.RECONVERGENT B0, `(.L_x_228) ;  /* 0x000000d000007945 */ /* 0x000fe20003800200 */
[----:B----4-:R-:W0:Y:S01]  /*01c0*/  MUFU.RCP R12, R3 ;  /* 0x00000003000c7308 */ /* 0x010e220000001000 */
[----:B--2---:R-:W-:Y:S01]  /*01d0*/  FADD R0, R0, -R9 ;  /* 0x8000000900007221 */ /* 0x004fe20000000000 */
[----:B0-----:R-:W-:-:S06]  /*01e0*/  FFMA R5, -R3, R12, 1 ;  /* 0x3f80000003057423 */ /* 0x001fcc000000010c */
[----:B------:R-:W0:Y:S01]  /*01f0*/  FCHK P0, R0, R3 ;  /* 0x0000000300007302 */ /* 0x000e220000000000 */
[----:B------:R-:W-:-:S04]  /*0200*/  FFMA R5, R12, R5, R12 ;  /* 0x000000050c057223 */ /* 0x000fc8000000000c */
[----:B------:R-:W-:-:S04]  /*0210*/  FFMA R10, R0, R5, RZ ;  /* 0x00000005000a7223 */ /* 0x000fc800000000ff */
[----:B------:R-:W-:-:S04]  /*0220*/  FFMA R11, -R3, R10, R0 ;  /* 0x0000000a030b7223 */ /* 0x000fc80000000100 */
[----:B------:R-:W-:Y:S01]  /*0230*/  FFMA R13, R5, R11, R10 ;  /* 0x0000000b050d7223 */ /* 0x000fe2000000000a */
[----:B0-----:R-:W-:Y:S06]  /*0240*/  @!P0 BRA `(.L_x_229) ;  /* 0x00000000000c8947 */ /* 0x001fec0003800000 */
[----:B------:R-:W-:-:S07]  /*0250*/  MOV R6, 0x270 ;  /* 0x0000027000067802 */ /* 0x000fce0000000f00 */
[----:B------:R-:W-:Y:S05]  /*0260*/  CALL.REL.NOINC `($__internal_12_$__cuda_sm3x_div_rn_noftz_f32_slowpath) ;  /* 0x0000000000407944 */ /* 0x000fea0003c00000 */
[----:B------:R-:W-:-:S07]  /*0270*/  IMAD.MOV.U32 R13, RZ, RZ, R0 ;  /* 0x000000ffff0d7224 */ /* 0x000fce00078e0000 */
.L_x_229:
[----:B------:R-:W-:Y:S05]  /*0280*/  BSYNC.RECONVERGENT B0 ;  /* 0x0000000000007941 */ /* 0x000fea0003800200 */
.L_x_228:
[----:B------:R-:W0:Y:S08]  /*0290*/  LDC.64 R6, c[0x0][0x3a0] ;  /* 0x0000e800ff067b82 */ /* 0x000e300000000a00 */
[----:B------:R-:W1:Y:S08]  /*02a0*/  LDC.64 R8, c[0x0][0x3a8] ;  /* 0x0000ea00ff087b82 */ /* 0x000e700000000a00 */
[----:B------:R-:W2:Y:S01]  /*02b0*/  LDC.64 R10, c[0x0][0x3b0] ;  /* 0x0000ec00ff0a7b82 */ /* 0x000ea20000000a00 */
[----:B0-----:R-:W-:-:S06]  /*02c0*/  IMAD.WIDE.U32 R6, R4, 0x4, R6 ;  /* 0x0000000404067825 */ /* 0x001fcc00078e0006 */
[----:B------:R-:W3:Y:S01]  /*02d0*/  LDG.E.CONSTANT R6, desc[UR6][R6.64] ;  /* 0x0000000606067981 */ /* 0x000ee2000c1e9900 */
[----:B-1----:R-:W-:Y:S02]  /*02e0*/  IMAD.WIDE.U32 R8, R4, 0x4, R8 ;  /* 0x0000000404087825 */ /* 0x002fe400078e0008 */
[----:B------:R-:W0:Y:S04]  /*02f0*/  LDC.64 R4, c[0x0][0x398] ;  /* 0x0000e600ff047b82 */ /* 0x000e280000000a00 */
[----:B------:R-:W3:Y:S01]  /*0300*/  LDG.E.CONSTANT R9, desc[UR6][R8.64] ;  /* 0x0000000608097981 */ /* 0x000ee2000c1e9900 */
[----:B0-----:R-:W-:-:S04]  /*0310*/  IMAD.WIDE R4, R2, 0x4, R4 ;  /* 0x0000000402047825 */ /* 0x001fc800078e0204 */
[----:B--2---:R-:W-:Y:S01]  /*0320*/  IMAD.WIDE R2, R2, 0x4, R10 ;  /* 0x0000000402027825 */ /* 0x004fe200078e020a */
[----:B------:R-:W-:Y:S03]  /*0330*/  STG.E desc[UR6][R4.64], R13 ;  /* 0x0000000d04007986 */ /* 0x000fe6000c101906 */
[----:B---3--:R-:W-:-:S05]  /*0340*/  FFMA R11, R6, R13, R9 ;  /* 0x0000000d060b7223 */ /* 0x008fca0000000009 */
[----:B------:R-:W-:Y:S01]  /*0350*/  STG.E desc[UR6][R2.64], R11 ;  /* 0x0000000b02007986 */ /* 0x000fe2000c101906 */
[----:B------:R-:W-:Y:S05]  /*0360*/  EXIT ;  /* 0x000000000000794d */ /* 0x000fea0003800000 */
        .weak           $__internal_12_$__cuda_sm3x_div_rn_noftz_f32_slowpath
        .type           $__internal_12_$__cuda_sm3x_div_rn_noftz_f32_slowpath,@function
        .size           $__internal_12_$__cuda_sm3x_div_rn_noftz_f32_slowpath,(.L_x_316 - $__internal_12_$__cuda_sm3x_div_rn_noftz_f32_slowpath)
$__internal_12_$__cuda_sm3x_div_rn_noftz_f32_slowpath:
[--C-:B------:R-:W-:Y:S01]  /*0370*/  SHF.R.U32.HI R7, RZ, 0x17, R3.reuse ;  /* 0x00000017ff077819 */ /* 0x100fe20000011603 */
[----:B------:R-:W-:Y:S01]  /*0380*/  BSSY.RECONVERGENT B1, `(.L_x_230) ;  /* 0x0000064000017945 */ /* 0x000fe20003800200 */
[--C-:B------:R-:W-:Y:S01]  /*0390*/  SHF.R.U32.HI R5, RZ, 0x17, R0.reuse ;  /* 0x00000017ff057819 */ /* 0x100fe20000011600 */
[----:B------:R-:W-:Y:S01]  /*03a0*/  IMAD.MOV.U32 R8, RZ, RZ, R0 ;  /* 0x000000ffff087224 */ /* 0x000fe200078e0000 */
[----:B------:R-:W-:Y:S01]  /*03b0*/  LOP3.LUT R7, R7, 0xff, RZ, 0xc0, !PT ;  /* 0x000000ff07077812 */ /* 0x000fe200078ec0ff */
[----:B------:R-:W-:Y:S01]  /*03c0*/  IMAD.MOV.U32 R9, RZ, RZ, R3 ;  /* 0x000000ffff097224 */ /* 0x000fe200078e0003 */
[----:B------:R-:W-:-:S03]  /*03d0*/  LOP3.LUT R5, R5, 0xff, RZ, 0xc0, !PT ;  /* 0x000000ff05057812 */ /* 0x000fc600078ec0ff */
[----:B------:R-:W-:Y:S02]  /*03e0*/  VIADD R12, R7, 0xffffffff ;  /* 0xffffffff070c7836 */ /* 0x000fe40000000000 */
[----:B------:R-:W-:-:S03]  /*03f0*/  VIADD R11, R5, 0xffffffff ;  /* 0xffffffff050b7836 */ /* 0x000fc60000000000 */
        /* <DEDUP_REMOVED lines=27> */
.L_x_231:
[----:B------:R-:W-:Y:S01]  /*05b0*/  LEA R0, R7, 0xc0800000, 0x17 ;  /* 0xc080000007007811 */ /* 0x000fe200078eb8ff */
[----:B------:R-:W-:Y:S01]  /*05c0*/  VIADD R5, R5, 0xffffff81 ;  /* 0xffffff8105057836 */ /* 0x000fe20000000000 */
[----:B------:R-:W-:Y:S02]  /*05d0*/  BSSY.RECONVERGENT B2, `(.L_x_236) ;  /* 0x0000035000027945 */ /* 0x000fe40003800200 */
[----:B------:R-:W-:Y:S01]  /*05e0*/  IADD3 R9, PT, PT, -R0, R9, RZ ;  /* 0x0000000900097210 */ /* 0x000fe20007ffe1ff */
[C---:B------:R-:W-:Y:S01]  /*05f0*/  IMAD R0, R5.reuse, -0x800000, R8 ;  /* 0xff80000005007824 */ /* 0x040fe200078e0208 */
[----:B------:R-:W-:Y:S02]  /*0600*/  IADD3 R5, PT, PT, R5, 0x7f, -R7 ;  /* 0x0000007f05057810 */ /* 0x000fe40007ffe807 */
[----:B------:R-:W0:Y:S01]  /*0610*/  MUFU.RCP R3, R9 ;  /* 0x0000000900037308 */ /* 0x000e220000001000 */
[----:B------:R-:W-:Y:S02]  /*0620*/  FADD.FTZ R11, -R9, -RZ ;  /* 0x800000ff090b7221 */ /* 0x000fe40000010100 */
[----:B------:R-:W-:-:S02]  /*0630*/  IMAD.IADD R5, R5, 0x1, R10 ;  /* 0x0000000105057824 */ /* 0x000fc400078e020a */
        /* <DEDUP_REMOVED lines=21> */
[C---:B------:R-:W-:Y:S01]  /*0790*/  VIADD R10, R7.reuse, 0x20 ;  /* 0x00000020070a7836 */ /* 0x040fe20000000000 */
[C---:B------:R-:W-:Y:S02]  /*07a0*/  ISETP.NE.AND P2, PT, R7.reuse, RZ, PT ;  /* 0x000000ff0700720c */ /* 0x040fe40003f45270 */
[----:B------:R-:W-:Y:S02]  /*07b0*/  ISETP.NE.AND P1, PT, R7, RZ, PT ;  /* 0x000000ff0700720c */ /* 0x000fe40003f25270 */
[----:B------:R-:W-:Y:S01]  /*07c0*/  LOP3.LUT R5, R3, 0x7fffff, RZ, 0xc0, !PT ;  /* 0x007fffff03057812 */ /* 0x000fe200078ec0ff */
[CCC-:B------:R-:W-:Y:S01]  /*07d0*/  FFMA.RP R3, R12.reuse, R8.reuse, R13.reuse ;  /* 0x000000080c037223 */ /* 0x1c0fe2000000800d */
[----:B------:R-:W-:Y:S01]  /*07e0*/  FFMA.RM R8, R12, R8, R13 ;  /* 0x000000080c087223 */ /* 0x000fe2000000400d */
[----:B------:R-:W-:Y:S02]  /*07f0*/  IADD3 R7, PT, PT, -R7, RZ, RZ ;  /* 0x000000ff07077210 */ /* 0x000fe40007ffe1ff */
        /* <DEDUP_REMOVED lines=14> */
.L_x_238:
[----:B------:R-:W-:-:S04]  /*08e0*/  LOP3.LUT R0, R0, 0x80000000, RZ, 0xc0, !PT ;  /* 0x8000000000007812 */ /* 0x000fc800078ec0ff */
[----:B------:R-:W-:Y:S01]  /*08f0*/  LOP3.LUT R0, R0, 0x7f800000, RZ, 0xfc, !PT ;  /* 0x7f80000000007812 */ /* 0x000fe200078efcff */
[----:B------:R-:W-:Y:S06]  /*0900*/  BRA `(.L_x_239) ;  /* 0x0000000000047947 */ /* 0x000fec0003800000 */
.L_x_237:
[----:B------:R-:W-:-:S07]  /*0910*/  IMAD R0, R5, 0x800000, R0 ;  /* 0x0080000005007824 */ /* 0x000fce00078e0200 */
.L_x_239:
[----:B------:R-:W-:Y:S05]  /*0920*/  BSYNC.RECONVERGENT B2 ;  /* 0x0000000000027941 */ /* 0x000fea0003800200 */
.L_x_236:
[----:B------:R-:W-:Y:S05]  /*0930*/  BRA `(.L_x_240) ;  /* 0x0000000000207947 */ /* 0x000fea0003800000 */
.L_x_235:
[----:B------:R-:W-:-:S04]  /*0940*/  LOP3.LUT R0, R9, 0x80000000, R8, 0x48, !PT ;  /* 0x8000000009007812 */ /* 0x000fc800078e4808 */
[----:B------:R-:W-:Y:S01]  /*0950*/  LOP3.LUT R0, R0, 0x7f800000, RZ, 0xfc, !PT ;  /* 0x7f80000000007812 */ /* 0x000fe200078efcff */
[----:B------:R-:W-:Y:S06]  /*0960*/  BRA `(.L_x_240) ;  /* 0x0000000000147947 */ /* 0x000fec0003800000 */
.L_x_234:
[----:B------:R-:W-:Y:S01]  /*0970*/  LOP3.LUT R0, R9, 0x80000000, R8, 0x48, !PT ;  /* 0x8000000009007812 */ /* 0x000fe200078e4808 */
[----:B------:R-:W-:Y:S06]  /*0980*/  BRA `(.L_x_240) ;  /* 0x00000000000c7947 */ /* 0x000fec0003800000 */
.L_x_233:
[----:B------:R-:W0:Y:S01]  /*0990*/  MUFU.RSQ R0, -QNAN ;  /* 0xffc0000000007908 */ /* 0x000e220000001400 */
[----:B------:R-:W-:Y:S05]  /*09a0*/  BRA `(.L_x_240) ;  /* 0x0000000000047947 */ /* 0x000fea0003800000 */
.L_x_232:
[----:B------:R-:W-:-:S07]  /*09b0*/  FADD.FTZ R0, R0, R3 ;  /* 0x0000000300007221 */ /* 0x000fce0000010000 */
.L_x_240:
[----:B------:R-:W-:Y:S05]  /*09c0*/  BSYNC.RECONVERGENT B1 ;  /* 0x0000000000017941 */ /* 0x000fea0003800200 */
.L_x_230:
[----:B------:R-:W-:-:S04]  /*09d0*/  IMAD.MOV.U32 R7, RZ, RZ, 0x0 ;  /* 0x00000000ff077424 */ /* 0x000fc800078e00ff */
[----:B0-----:R-:W-:Y:S05]  /*09e0*/  RET.REL.NODEC R6 `(normalization_part_2) ;  /* 0xfffffff406847950 */ /* 0x001fea0003c3ffff */
.L_x_241:
        /* <DEDUP_REMOVED lines=9> */
.L_x_316:


//--------------------- .text.findVariance_part   --------------------------
	.section	.text.findVariance_part,"ax",@progbits
	.align	128
        .global         findVariance_part
        .type           findVariance_part,@function
        .size           findVariance_part,(.L_x_345 - findVariance_part)
        .other          findVariance_part,@"STO_CUDA_ENTRY STV_DEFAULT"
findVariance_part:
.text.findVariance_part:
        /* <DEDUP_REMOVED lines=14> */
[----:B------:R-:W-:-:S11]  /*00e0*/  IMAD R0, R0, UR4, RZ ;  /* 0x0000000400007c24 */ /* 0x000fd6000f8e02ff */
[----:B------:R-:W-:Y:S05]  /*00f0*/  @P0 EXIT ;  /* 0x000000000000094d */ /* 0x000fea0003800000 */
[----:B------:R-:W0:Y:S01]  /*0100*/  LDC.64 R2, c[0x0][0x380] ;  /* 0x0000e000ff027b82 */ /* 0x000e220000000a00 */
[----:B------:R-:W1:Y:S01]  /*0110*/  LDCU.64 UR4, c[0x0][0x358] ;  /* 0x00006b00ff0477ac */ /* 0x000e620008000a00 */
[----:B------:R-:W-:-:S06]  /*0120*/  IADD3 R11, PT, PT, R9, R0, RZ ;  /* 0x00000000090b7210 */ /* 0x000fcc0007ffe0ff */
[----:B------:R-:W2:Y:S08]  /*0130*/  LDC.64 R4, c[0x0][0x388] ;  /* 0x0000e200ff047b82 */ /* 0x000eb00000000a00 */
[----:B------:R-:W3:Y:S01]  /*0140*/  LDC.64 R6, c[0x0][0x390] ;  /* 0x0000e400ff067b82 */ /* 0x000ee20000000a00 */
[----:B0-----:R-:W-:-:S06]  /*0150*/  IMAD.WIDE R2, R11, 0x4, R2 ;  /* 0x000000040b027825 */ /* 0x001fcc00078e0202 */
[----:B-1----:R-:W4:Y:S01]  /*0160*/  LDG.E.CONSTANT R2, desc[UR4][R2.64] ;  /* 0x0000000402027981 */ /* 0x002f22000c1e9900 */
[----:B--2---:R-:W-:-:S06]  /*0170*/  IMAD.WIDE R4, R9, 0x4, R4 ;  /* 0x0000000409047825 */ /* 0x004fcc00078e0204 */
[----:B------:R-:W4:Y:S01]  /*0180*/  LDG.E.CONSTANT R5, desc[UR4][R4.64] ;  /* 0x0000000404057981 */ /* 0x000f22000c1e9900 */
[----:B---3--:R-:W-:-:S05]  /*0190*/  IMAD.WIDE R6, R9, 0x4, R6 ;  /* 0x0000000409067825 */ /* 0x008fca00078e0206 */
[----:B------:R-:W2:Y:S01]  /*01a0*/  LDG.E R9, desc[UR4][R6.64] ;  /* 0x0000000406097981 */ /* 0x000ea2000c1e1900 */
[----:B----4-:R-:W-:-:S04]  /*01b0*/  FADD R0, R2, -R5 ;  /* 0x8000000502007221 */ /* 0x010fc80000000000 */
[----:B--2---:R-:W-:-:S05]  /*01c0*/  FFMA R9, R0, R0, R9 ;  /* 0x0000000000097223 */ /* 0x004fca0000000009 */
[----:B------:R-:W-:Y:S01]  /*01d0*/  STG.E desc[UR4][R6.64], R9 ;  /* 0x0000000906007986 */ /* 0x000fe2000c101904 */
[----:B------:R-:W-:Y:S05]  /*01e0*/  EXIT ;  /* 0x000000000000794d */ /* 0x000fea0003800000 */
.L_x_242:
        /* <DEDUP_REMOVED lines=9> */
.L_x_345:


//--------------------- .text.derivativeWeight_2  --------------------------
	.section	.text.derivativeWeight_2,"ax",@progbits
	.align	128
        .global         derivativeWeight_2
        .type           derivativeWeight_2,@function
        .size           derivativeWeight_2,(.L_x_317 - derivativeWeight_2)
        .other          derivativeWeight_2,@"STO_CUDA_ENTRY STV_DEFAULT"
derivativeWeight_2:
.text.derivativeWeight_2:
        /* <DEDUP_REMOVED lines=18> */
[----:B------:R-:W2:Y:S08]  /*0120*/  LDC.64 R4, c[0x0][0x380] ;  /* 0x0000e000ff047b82 */ /* 0x000eb00000000a00 */
[----:B------:R-:W3:Y:S08]  /*0130*/  LDC.64 R6, c[0x0][0x3a0] ;  /* 0x0000e800ff067b82 */ /* 0x000ef00000000a00 */
[----:B------:R-:W4:Y:S01]  /*0140*/  LDC.64 R10, c[0x0][0x390] ;  /* 0x0000e400ff0a7b82 */ /* 0x000f220000000a00 */
[----:B0-----:R-:W-:-:S05]  /*0150*/  IMAD.WIDE.U32 R12, R2, 0x4, R12 ;  /* 0x00000004020c7825 */ /* 0x001fca00078e000c */
[----:B-1----:R-:W5:Y:S02]  /*0160*/  LDG.E.CONSTANT R3, desc[UR4][R12.64] ;  /* 0x000000040c037981 */ /* 0x002f64000c1e9900 */
[----:B------:R-:W0:Y:S01]  /*0170*/  LDC.64 R8, c[0x0][0x388] ;  /* 0x0000e200ff087b82 */ /* 0x000e220000000a00 */
[----:B--2---:R-:W-:-:S06]  /*0180*/  IMAD.WIDE R4, R15, 0x4, R4 ;  /* 0x000000040f047825 */ /* 0x004fcc00078e0204 */
[----:B------:R-:W2:Y:S01]  /*0190*/  LDG.E.CONSTANT R4, desc[UR4][R4.64] ;  /* 0x0000000404047981 */ /* 0x000ea2000c1e9900 */
[----:B---3--:R-:W-:-:S05]  /*01a0*/  IMAD.WIDE.U32 R6, R2, 0x4, R6 ;  /* 0x0000000402067825 */ /* 0x008fca00078e0006 */
[----:B------:R-:W2:Y:S01]  /*01b0*/  LDG.E R17, desc[UR4][R6.64] ;  /* 0x0000000406117981 */ /* 0x000ea2000c1e1900 */
[----:B----4-:R-:W-:-:S06]  /*01c0*/  IMAD.WIDE.U32 R10, R2, 0x4, R10 ;  /* 0x00000004020a7825 */ /* 0x010fcc00078e000a */
[----:B------:R-:W3:Y:S01]  /*01d0*/  LDG.E.CONSTANT R11, desc[UR4][R10.64] ;  /* 0x000000040a0b7981 */ /* 0x000ee2000c1e9900 */
[----:B0-----:R-:W-:-:S05]  /*01e0*/  IMAD.WIDE R8, R15, 0x4, R8 ;  /* 0x000000040f087825 */ /* 0x001fca00078e0208 */
[----:B------:R-:W3:Y:S01]  /*01f0*/  LDG.E.CONSTANT R0, desc[UR4][R8.64] ;  /* 0x0000000408007981 */ /* 0x000ee2000c1e9900 */
[----:B------:R-:W-:Y:S01]  /*0200*/  BSSY.RECONVERGENT B0, `(.L_x_243) ;  /* 0x000000f000007945 */ /* 0x000fe20003800200 */
[----:B-----5:R-:W0:Y:S01]  /*0210*/  MUFU.RCP R14, R3 ;  /* 0x00000003000e7308 */ /* 0x020e220000001000 */
[----:B--2---:R-:W-:-:S05]  /*0220*/  FADD R17, R4, R17 ;  /* 0x0000001104117221 */ /* 0x004fca0000000000 */
[----:B------:R1:W-:Y:S01]  /*0230*/  STG.E desc[UR4][R6.64], R17 ;  /* 0x0000001106007986 */ /* 0x0003e2000c101904 */
[----:B0-----:R-:W-:Y:S01]  /*0240*/  FFMA R13, -R3, R14, 1 ;  /* 0x3f800000030d7423 */ /* 0x001fe2000000010e */
[----:B---3--:R-:W-:-:S04]  /*0250*/  FADD R0, R0, -R11 ;  /* 0x8000000b00007221 */ /* 0x008fc80000000000 */
[----:B------:R-:W0:Y:S01]  /*0260*/  FCHK P0, R0, R3 ;  /* 0x0000000300007302 */ /* 0x000e220000000000 */
[----:B------:R-:W-:-:S04]  /*0270*/  FFMA R13, R14, R13, R14 ;  /* 0x0000000d0e0d7223 */ /* 0x000fc8000000000e */
[----:B------:R-:W-:-:S04]  /*0280*/  FFMA R12, R0, R13, RZ ;  /* 0x0000000d000c7223 */ /* 0x000fc800000000ff */
[----:B------:R-:W-:-:S04]  /*0290*/  FFMA R5, -R3, R12, R0 ;  /* 0x0000000c03057223 */ /* 0x000fc80000000100 */
[----:B------:R-:W-:Y:S01]  /*02a0*/  FFMA R5, R13, R5, R12 ;  /* 0x000000050d057223 */ /* 0x000fe2000000000c */
[----:B01----:R-:W-:Y:S06]  /*02b0*/  @!P0 BRA `(.L_x_244) ;  /* 0x00000000000c8947 */ /* 0x003fec0003800000 */
[----:B------:R-:W-:-:S07]  /*02c0*/  MOV R6, 0x2e0 ;  /* 0x000002e000067802 */ /* 0x000fce0000000f00 */
[----:B------:R-:W-:Y:S05]  /*02d0*/  CALL.REL.NOINC `($__internal_13_$__cuda_sm3x_div_rn_noftz_f32_slowpath) ;  /* 0x0000000000207944 */ /* 0x000fea0003c00000 */
[----:B------:R-:W-:-:S07]  /*02e0*/  IMAD.MOV.U32 R5, RZ, RZ, R0 ;  /* 0x000000ffff057224 */ /* 0x000fce00078e0000 */
.L_x_244:
[----:B------:R-:W-:Y:S05]  /*02f0*/  BSYNC.RECONVERGENT B0 ;  /* 0x0000000000007941 */ /* 0x000fea0003800200 */
.L_x_243:
[----:B------:R-:W0:Y:S02]  /*0300*/  LDC.64 R6, c[0x0][0x3a8] ;  /* 0x0000ea00ff067b82 */ /* 0x000e240000000a00 */
[----:B0-----:R-:W-:-:S05]  /*0310*/  IMAD.WIDE.U32 R2, R2, 0x4, R6 ;  /* 0x0000000402027825 */ /* 0x001fca00078e0006 */
[----:B------:R-:W2:Y:S02]  /*0320*/  LDG.E R7, desc[UR4][R2.64] ;  /* 0x0000000402077981 */ /* 0x000ea4000c1e1900 */
[----:B--2---:R-:W-:-:S05]  /*0330*/  FFMA R5, R4, R5, R7 ;  /* 0x0000000504057223 */ /* 0x004fca0000000007 */
[----:B------:R-:W-:Y:S01]  /*0340*/  STG.E desc[UR4][R2.64], R5 ;  /* 0x0000000502007986 */ /* 0x000fe2000c101904 */
[----:B------:R-:W-:Y:S05]  /*0350*/  EXIT ;  /* 0x000000000000794d */ /* 0x000fea0003800000 */
        .weak           $__internal_13_$__cuda_sm3x_div_rn_noftz_f32_slowpath
        .type           $__internal_13_$__cuda_sm3x_div_rn_noftz_f32_slowpath,@function
        .size           $__internal_13_$__cuda_sm3x_div_rn_noftz_f32_slowpath,(.L_x_317 - $__internal_13_$__cuda_sm3x_div_rn_noftz_f32_slowpath)
$__internal_13_$__cuda_sm3x_div_rn_noftz_f32_slowpath:
        /* <DEDUP_REMOVED lines=36> */
.L_x_246:
[----:B------:R-:W-:Y:S01]  /*05a0*/  LEA R0, R7, 0xc0800000, 0x17 ;  /* 0xc080000007007811 */ /* 0x000fe200078eb8ff */
[----:B------:R-:W-:Y:S01]  /*05b0*/  VIADD R5, R5, 0xffffff81 ;  /* 0xffffff8105057836 */ /* 0x000fe20000000000 */
[----:B------:R-:W-:Y:S03]  /*05c0*/  BSSY.RECONVERGENT B2, `(.L_x_251) ;  /* 0x0000035000027945 */ /* 0x000fe60003800200 */
[----:B------:R-:W-:Y:S02]  /*05d0*/  IMAD.IADD R9, R9, 0x1, -R0 ;  /* 0x0000000109097824 */ /* 0x000fe400078e0a00 */
[C---:B------:R-:W-:Y:S01]  /*05e0*/  IMAD R0, R5.reuse, -0x800000, R8 ;  /* 0xff80000005007824 */ /* 0x040fe200078e0208 */
[----:B------:R-:W-:Y:S01]  /*05f0*/  IADD3 R5, PT, PT, R5, 0x7f, -R7 ;  /* 0x0000007f05057810 */ /* 0x000fe20007ffe807 */
[----:B------:R-:W0:Y:S01]  /*0600*/  MUFU.RCP R3, R9 ;  /* 0x0000000900037308 */ /* 0x000e220000001000 */
[----:B------:R-:W-:-:S03]  /*0610*/  FADD.FTZ R11, -R9, -RZ ;  /* 0x800000ff090b7221 */ /* 0x000fc60000010100 */
[----:B------:R-:W-:Y:S02]  /*0620*/  IMAD.IADD R5, R5, 0x1, R10 ;  /* 0x0000000105057824 */ /* 0x000fe400078e020a */
        /* <DEDUP_REMOVED lines=20> */
[CC--:B------:R-:W-:Y:S01]  /*0770*/  FFMA.RZ R3, R12.reuse, R8.reuse, R13 ;  /* 0x000000080c037223 */ /* 0x0c0fe2000000c00d */
[C---:B------:R-:W-:Y:S01]  /*0780*/  VIADD R10, R7.reuse, 0x20 ;  /* 0x00000020070a7836 */ /* 0x040fe20000000000 */
[C---:B------:R-:W-:Y:S02]  /*0790*/  ISETP.NE.AND P2, PT, R7.reuse, RZ, PT ;  /* 0x000000ff0700720c */ /* 0x040fe40003f45270 */
[----:B------:R-:W-:Y:S01]  /*07a0*/  ISETP.NE.AND P1, PT, R7, RZ, PT ;  /* 0x000000ff0700720c */ /* 0x000fe20003f25270 */
[----:B------:R-:W-:Y:S01]  /*07b0*/  IMAD.MOV R7, RZ, RZ, -R7 ;  /* 0x000000ffff077224 */ /* 0x000fe200078e0a07 */
[----:B------:R-:W-:Y:S01]  /*07c0*/  LOP3.LUT R5, R3, 0x7fffff, RZ, 0xc0, !PT ;  /* 0x007fffff03057812 */ /* 0x000fe200078ec0ff */
[CCC-:B------:R-:W-:Y:S01]  /*07d0*/  FFMA.RP R3, R12.reuse, R8.reuse, R13.reuse ;  /* 0x000000080c037223 */ /* 0x1c0fe2000000800d */
[----:B------:R-:W-:Y:S02]  /*07e0*/  FFMA.RM R8, R12, R8, R13 ;  /* 0x000000080c087223 */ /* 0x000fe4000000400d */
[----:B------:R-:W-:-:S03]  /*07f0*/  LOP3.LUT R5, R5, 0x800000, RZ, 0xfc, !PT ;  /* 0x0080000005057812 */ /* 0x000fc600078efcff */
        /* <DEDUP_REMOVED lines=13> */
.L_x_253:
[----:B------:R-:W-:-:S04]  /*08d0*/  LOP3.LUT R0, R0, 0x80000000, RZ, 0xc0, !PT ;  /* 0x8000000000007812 */ /* 0x000fc800078ec0ff */
[----:B------:R-:W-:Y:S01]  /*08e0*/  LOP3.LUT R0, R0, 0x7f800000, RZ, 0xfc, !PT ;  /* 0x7f80000000007812 */ /* 0x000fe200078efcff */
[----:B------:R-:W-:Y:S06]  /*08f0*/  BRA `(.L_x_254) ;  /* 0x0000000000047947 */ /* 0x000fec0003800000 */
.L_x_252:
[----:B------:R-:W-:-:S07]  /*0900*/  IMAD R0, R5, 0x800000, R0 ;  /* 0x0080000005007824 */ /* 0x000fce00078e0200 */
.L_x_254:
[----:B------:R-:W-:Y:S05]  /*0910*/  BSYNC.RECONVERGENT B2 ;  /* 0x0000000000027941 */ /* 0x000fea0003800200 */
.L_x_251:
[----:B------:R-:W-:Y:S05]  /*0920*/  BRA `(.L_x_255) ;  /* 0x0000000000207947 */ /* 0x000fea0003800000 */
.L_x_250:
[----:B------:R-:W-:-:S04]  /*0930*/  LOP3.LUT R0, R9, 0x80000000, R8, 0x48, !PT ;  /* 0x8000000009007812 */ /* 0x000fc800078e4808 */
[----:B------:R-:W-:Y:S01]  /*0940*/  LOP3.LUT R0, R0, 0x7f800000, RZ, 0xfc, !PT ;  /* 0x7f80000000007812 */ /* 0x000fe200078efcff */
[----:B------:R-:W-:Y:S06]  /*0950*/  BRA `(.L_x_255) ;  /* 0x0000000000147947 */ /* 0x000fec0003800000 */
.L_x_249:
[----:B------:R-:W-:Y:S01]  /*0960*/  LOP3.LUT R0, R9, 0x80000000, R8, 0x48, !PT ;  /* 0x8000000009007812 */ /* 0x000fe200078e4808 */
[----:B------:R-:W-:Y:S06]  /*0970*/  BRA `(.L_x_255) ;  /* 0x00000000000c7947 */ /* 0x000fec0003800000 */
.L_x_248:
[----:B------:R-:W0:Y:S01]  /*0980*/  MUFU.RSQ R0, -QNAN ;  /* 0xffc0000000007908 */ /* 0x000e220000001400 */
[----:B------:R-:W-:Y:S05]  /*0990*/  BRA `(.L_x_255) ;  /* 0x0000000000047947 */ /* 0x000fea0003800000 */
.L_x_247:
[----:B------:R-:W-:-:S07]  /*09a0*/  FADD.FTZ R0, R0, R3 ;  /* 0x0000000300007221 */ /* 0x000fce0000010000 */
.L_x_255:
[----:B------:R-:W-:Y:S05]  /*09b0*/  BSYNC.RECONVERGENT B1 ;  /* 0x0000000000017941 */ /* 0x000fea0003800200 */
.L_x_245:
[----:B------:R-:W-:-:S04]  /*09c0*/  IMAD.MOV.U32 R7, RZ, RZ, 0x0 ;  /* 0x00000000ff077424 */ /* 0x000fc800078e00ff */
[----:B0-----:R-:W-:Y:S05]  /*09d0*/  RET.REL.NODEC R6 `(derivativeWeight_2) ;  /* 0xfffffff406887950 */ /* 0x001fea0003c3ffff */
.L_x_256:
        /* <DEDUP_REMOVED lines=10> */
.L_x_317:


//--------------------- .text.derNorm_part_2      --------------------------
	.section	.text.derNorm_part_2,"ax",@progbits
	.align	128
        .global         derNorm_part_2
        .type           derNorm_part_2,@function
        .size           derNorm_part_2,(.L_x_347 - derNorm_part_2)
        .other          derNorm_part_2,@"STO_CUDA_ENTRY STV_DEFAULT"
derNorm_part_2:
.text.derNorm_part_2:
        /* <DEDUP_REMOVED lines=20> */
[----:B------:R-:W3:Y:S08]  /*0140*/  LDC.64 R10, c[0x0][0x390] ;  /* 0x0000e400ff0a7b82 */ /* 0x000ef00000000a00 */
[----:B------:R-:W4:Y:S01]  /*0150*/  LDC.64 R8, c[0x0][0x380] ;  /* 0x0000e000ff087b82 */ /* 0x000f220000000a00 */
[----:B0-----:R-:W-:-:S06]  /*0160*/  IMAD.WIDE R12, R0, 0x4, R12 ;  /* 0x00000004000c7825 */ /* 0x001fcc00078e020c */
[----:B-1----:R-:W5:Y:S01]  /*0170*/  LDG.E.CONSTANT R12, desc[UR4][R12.64] ;  /* 0x000000040c0c7981 */ /* 0x002f62000c1e9900 */
[----:B------:R-:W0:Y:S01]  /*0180*/  LDC.64 R4, c[0x0][0x388] ;  /* 0x0000e200ff047b82 */ /* 0x000e220000000a00 */
[----:B--2---:R-:W-:-:S06]  /*0190*/  IMAD.WIDE R14, R7, 0x4, R14 ;  /* 0x00000004070e7825 */ /* 0x004fcc00078e020e */
[----:B------:R-:W5:Y:S01]  /*01a0*/  LDG.E.CONSTANT R15, desc[UR4][R14.64] ;  /* 0x000000040e0f7981 */ /* 0x000f62000c1e9900 */
[----:B------:R-:W1:Y:S01]  /*01b0*/  LDC.64 R2, c[0x0][0x3a8] ;  /* 0x0000ea00ff027b82 */ /* 0x000e620000000a00 */
[----:B---3--:R-:W-:-:S06]  /*01c0*/  IMAD.WIDE R10, R7, 0x4, R10 ;  /* 0x00000004070a7825 */ /* 0x008fcc00078e020a */
[----:B------:R-:W2:Y:S01]  /*01d0*/  LDG.E.CONSTANT R10, desc[UR4][R10.64] ;  /* 0x000000040a0a7981 */ /* 0x000ea2000c1e9900 */
[----:B----4-:R-:W-:-:S06]  /*01e0*/  IMAD.WIDE R8, R0, 0x4, R8 ;  /* 0x0000000400087825 */ /* 0x010fcc00078e0208 */
[----:B------:R-:W3:Y:S01]  /*01f0*/  LDG.E.CONSTANT R8, desc[UR4][R8.64] ;  /* 0x0000000408087981 */ /* 0x000ee2000c1e9900 */
[----:B0-----:R-:W-:-:S06]  /*0200*/  IMAD.WIDE R4, R7, 0x4, R4 ;  /* 0x0000000407047825 */ /* 0x001fcc00078e0204 */
[----:B------:R-:W3:Y:S01]  /*0210*/  LDG.E.CONSTANT R5, desc[UR4][R4.64] ;  /* 0x0000000404057981 */ /* 0x000ee2000c1e9900 */
[----:B-1----:R-:W-:Y:S02]  /*0220*/  IMAD.WIDE R2, R7, 0x4, R2 ;  /* 0x0000000407027825 */ /* 0x002fe400078e0202 */
[----:B------:R-:W0:Y:S04]  /*0230*/  LDC.64 R6, c[0x0][0x3b0] ;  /* 0x0000ec00ff067b82 */ /* 0x000e280000000a00 */
[----:B------:R-:W4:Y:S01]  /*0240*/  LDG.E.CONSTANT R2, desc[UR4][R2.64] ;  /* 0x0000000402027981 */ /* 0x000f22000c1e9900 */
[----:B0-----:R-:W-:-:S04]  /*0250*/  IMAD.WIDE R6, R0, 0x4, R6 ;  /* 0x0000000400067825 */ /* 0x001fc800078e0206 */
[----:B-----5:R-:W-:-:S04]  /*0260*/  FADD R13, R12, -R15 ;  /* 0x8000000f0c0d7221 */ /* 0x020fc80000000000 */
[----:B--2---:R-:W-:-:S04]  /*0270*/  FMUL R13, R10, R13 ;  /* 0x0000000d0a0d7220 */ /* 0x004fc80000400000 */
[----:B---3--:R-:W-:-:S04]  /*0280*/  FFMA R13, R8, R5, R13 ;  /* 0x00000005080d7223 */ /* 0x008fc8000000000d */
[----:B----4-:R-:W-:-:S05]  /*0290*/  FADD R13, R13, R2 ;  /* 0x000000020d0d7221 */ /* 0x010fca0000000000 */
[----:B------:R-:W-:Y:S01]  /*02a0*/  STG.E desc[UR4][R6.64], R13 ;  /* 0x0000000d06007986 */ /* 0x000fe2000c101904 */
[----:B------:R-:W-:Y:S05]  /*02b0*/  EXIT ;  /* 0x000000000000794d */ /* 0x000fea0003800000 */
.L_x_257:
        /* <DEDUP_REMOVED lines=12> */
.L_x_347:


//--------------------- .text.derMean_part_2      --------------------------
	.section	.text.derMean_part_2,"ax",@progbits
	.align	128
        .global         derMean_part_2
        .type           derMean_part_2,@function
        .size           derMean_part_2,(.L_x_348 - derMean_part_2)
        .other          derMean_part_2,@"STO_CUDA_ENTRY STV_DEFAULT"
derMean_part_2:
.text.derMean_part_2:
        /* <DEDUP_REMOVED lines=21> */
[----:B0-----:R-:W-:-:S07]  /*0150*/  IMAD.WIDE R4, R15, 0x4, R4 ;  /* 0x000000040f047825 */ /* 0x001fce00078e0204 */
[----:B------:R-:W0:Y:S01]  /*0160*/  LDC.64 R8, c[0x0][0x390] ;  /* 0x0000e400ff087b82 */ /* 0x000e220000000a00 */
[----:B-1----:R-:W4:Y:S01]  /*0170*/  LDG.E.CONSTANT R4, desc[UR4][R4.64] ;  /* 0x0000000404047981 */ /* 0x002f22000c1e9900 */
[----:B--2---:R-:W-:-:S06]  /*0180*/  IMAD.WIDE R2, R13, 0x4, R2 ;  /* 0x000000040d027825 */ /* 0x004fcc00078e0202 */
[----:B------:R-:W1:Y:S01]  /*0190*/  LDC.64 R10, c[0x0][0x3a0] ;  /* 0x0000e800ff0a7b82 */ /* 0x000e620000000a00 */
[----:B------:R-:W4:Y:S01]  /*01a0*/  LDG.E R17, desc[UR4][R2.64] ;  /* 0x0000000402117981 */ /* 0x000f22000c1e1900 */
[----:B---3--:R-:W-:-:S06]  /*01b0*/  IMAD.WIDE R6, R15, 0x4, R6 ;  /* 0x000000040f067825 */ /* 0x008fcc00078e0206 */
[----:B------:R-:W2:Y:S01]  /*01c0*/  LDG.E.CONSTANT R6, desc[UR4][R6.64] ;  /* 0x0000000406067981 */ /* 0x000ea2000c1e9900 */
[----:B0-----:R-:W-:-:S06]  /*01d0*/  IMAD.WIDE R8, R13, 0x4, R8 ;  /* 0x000000040d087825 */ /* 0x001fcc00078e0208 */
[----:B------:R-:W2:Y:S01]  /*01e0*/  LDG.E.CONSTANT R9, desc[UR4][R8.64] ;  /* 0x0000000408097981 */ /* 0x000ea2000c1e9900 */
[----:B-1----:R-:W-:-:S04]  /*01f0*/  IMAD.WIDE R10, R13, 0x4, R10 ;  /* 0x000000040d0a7825 */ /* 0x002fc800078e020a */
[----:B----4-:R-:W-:-:S05]  /*0200*/  FADD R17, R4, R17 ;  /* 0x0000001104117221 */ /* 0x010fca0000000000 */
[----:B------:R-:W-:Y:S04]  /*0210*/  STG.E desc[UR4][R2.64], R17 ;  /* 0x0000001102007986 */ /* 0x000fe8000c101904 */
[----:B------:R-:W3:Y:S01]  /*0220*/  LDG.E R5, desc[UR4][R10.64] ;  /* 0x000000040a057981 */ /* 0x000ee2000c1e1900 */
[----:B--2---:R-:W-:-:S04]  /*0230*/  FADD R0, R6, -R9 ;  /* 0x8000000906007221 */ /* 0x004fc80000000000 */
[----:B---3--:R-:W-:-:S05]  /*0240*/  FADD R5, R0, R5 ;  /* 0x0000000500057221 */ /* 0x008fca0000000000 */
[----:B------:R-:W-:Y:S01]  /*0250*/  STG.E desc[UR4][R10.64], R5 ;  /* 0x000000050a007986 */ /* 0x000fe2000c101904 */
[----:B------:R-:W-:Y:S05]  /*0260*/  EXIT ;  /* 0x000000000000794d */ /* 0x000fea0003800000 */
.L_x_258:
        /* <DEDUP_REMOVED lines=9> */
.L_x_348:


//--------------------- .text.derVar_part_2       --------------------------
	.section	.text.derVar_part_2,"ax",@progbits
	.align	128
        .global         derVar_part_2
        .type           derVar_part_2,@function
        .size           derVar_part_2,(.L_x_349 - derVar_part_2)
        .other          derVar_part_2,@"STO_CUDA_ENTRY STV_DEFAULT"
derVar_part_2:
.text.derVar_part_2:
        /* <DEDUP_REMOVED lines=24> */
[----:B--2---:R-:W-:-:S06]  /*0180*/  IMAD.WIDE R6, R11, 0x4, R6 ;  /* 0x000000040b067825 */ /* 0x004fcc00078e0206 */
[----:B------:R-:W5:Y:S01]  /*0190*/  LDG.E.CONSTANT R7, desc[UR4][R6.64] ;  /* 0x0000000406077981 */ /* 0x000f62000c1e9900 */
[----:B---3--:R-:W-:-:S06]  /*01a0*/  IMAD.WIDE R2, R13, 0x4, R2 ;  /* 0x000000040d027825 */ /* 0x008fcc00078e0202 */
[----:B------:R-:W2:Y:S01]  /*01b0*/  LDG.E.CONSTANT R2, desc[UR4][R2.64] ;  /* 0x0000000402027981 */ /* 0x000ea2000c1e9900 */
[----:B----4-:R-:W-:-:S05]  /*01c0*/  IMAD.WIDE R8, R11, 0x4, R8 ;  /* 0x000000040b087825 */ /* 0x010fca00078e0208 */
[----:B------:R-:W2:Y:S01]  /*01d0*/  LDG.E R13, desc[UR4][R8.64] ;  /* 0x00000004080d7981 */ /* 0x000ea2000c1e1900 */
[----:B-----5:R-:W-:-:S04]  /*01e0*/  FADD R11, R4, -R7 ;  /* 0x80000007040b7221 */ /* 0x020fc80000000000 */
[----:B--2---:R-:W-:-:S05]  /*01f0*/  FFMA R11, R2, R11, R13 ;  /* 0x0000000b020b7223 */ /* 0x004fca000000000d */
[----:B------:R-:W-:Y:S01]  /*0200*/  STG.E desc[UR4][R8.64], R11 ;  /* 0x0000000b08007986 */ /* 0x000fe2000c101904 */
[----:B------:R-:W-:Y:S05]  /*0210*/  EXIT ;  /* 0x000000000000794d */ /* 0x000fea0003800000 */
.L_x_259:
        /* <DEDUP_REMOVED lines=14> */
.L_x_349:


//--------------------- .text.generateErrorNorm   --------------------------
	.section	.text.generateErrorNorm,"ax",@progbits
	.align	128
        .global         generateErrorNorm
        .type           generateErrorNorm,@function
        .size           generateErrorNorm,(.L_x_350 - generateErrorNorm)
        .other          generateErrorNorm,@"STO_CUDA_ENTRY STV_DEFAULT"
generateErrorNorm:
.text.generateErrorNorm:
        /* <DEDUP_REMOVED lines=19> */
[----:B0-----:R-:W-:-:S07]  /*0130*/  IMAD.WIDE.U32 R4, R7, 0x4, R4 ;  /* 0x0000000407047825 */ /* 0x001fce00078e0004 */
[----:B------:R-:W0:Y:S01]  /*0140*/  LDC.64 R6, c[0x0][0x390] ;  /* 0x0000e400ff067b82 */ /* 0x000e220000000a00 */
[----:B-1----:R-:W3:Y:S01]  /*0150*/  LDG.E.CONSTANT R5, desc[UR4][R4.64] ;  /* 0x0000000404057981 */ /* 0x002ee2000c1e9900 */
[----:B--2---:R-:W-:-:S06]  /*0160*/  IMAD.WIDE R2, R9, 0x4, R2 ;  /* 0x0000000409027825 */ /* 0x004fcc00078e0202 */
[----:B------:R-:W3:Y:S01]  /*0170*/  LDG.E.CONSTANT R2, desc[UR4][R2.64] ;  /* 0x0000000402027981 */ /* 0x000ee2000c1e9900 */
[----:B0-----:R-:W-:-:S04]  /*0180*/  IMAD.WIDE R6, R9, 0x4, R6 ;  /* 0x0000000409067825 */ /* 0x001fc800078e0206 */
[----:B---3--:R-:W-:-:S05]  /*0190*/  FMUL R9, R2, R5 ;  /* 0x0000000502097220 */ /* 0x008fca0000400000 */
[----:B------:R-:W-:Y:S01]  /*01a0*/  STG.E desc[UR4][R6.64], R9 ;  /* 0x0000000906007986 */ /* 0x000fe2000c101904 */
[----:B------:R-:W-:Y:S05]  /*01b0*/  EXIT ;  /* 0x000000000000794d */ /* 0x000fea0003800000 */
.L_x_260:
        /* <DEDUP_REMOVED lines=12> */
.L_x_350:


//--------------------- .text.findMean_part       --------------------------
	.section	.text.findMean_part,"ax",@progbits
	.align	128
        .global         findMean_part
        .type           findMean_part,@function
        .size           findMean_part,(.L_x_351 - findMean_part)
        .other          findMean_part,@"STO_CUDA_ENTRY STV_DEFAULT"
findMean_part:
.text.findMean_part:
        /* <DEDUP_REMOVED lines=27> */
.L_x_261:
        /* <DEDUP_REMOVED lines=13> */
.L_x_351:


//--------------------- .text.derivativeWeight    --------------------------
	.section	.text.derivativeWeight,"ax",@progbits
	.align	128
        .global         derivativeWeight
        .type           derivativeWeight,@function
        .size           derivativeWeight,(.L_x_352 - derivativeWeight)
        .other          derivativeWeight,@"STO_CUDA_ENTRY STV_DEFAULT"
derivativeWeight:
.text.derivativeWeight:
        /* <DEDUP_REMOVED lines=16> */
[----:B------:R-:W1:Y:S01]  /*0100*/  LDCU.64 UR6, c[0x0][0x358] ;  /* 0x00006b00ff0677ac */ /* 0x000e620008000a00 */
[----:B------:R-:W-:-:S05]  /*0110*/  IMAD R0, R11, UR4, RZ ;  /* 0x000000040b007c24 */ /* 0x000fca000f8e02ff */
[C---:B------:R-:W-:Y:S01]  /*0120*/  IADD3 R13, PT, PT, R9.reuse, R0, RZ ;  /* 0x00000000090d7210 */ /* 0x040fe20007ffe0ff */
[----:B------:R-:W2:Y:S08]  /*0130*/  LDC.64 R4, c[0x0][0x380] ;  /* 0x0000e000ff047b82 */ /* 0x000eb00000000a00 */
[----:B------:R-:W3:Y:S01]  /*0140*/  LDC.64 R6, c[0x0][0x390] ;  /* 0x0000e400ff067b82 */ /* 0x000ee20000000a00 */
[----:B0-----:R-:W-:-:S06]  /*0150*/  IMAD.WIDE R2, R9, 0x4, R2 ;  /* 0x0000000409027825 */ /* 0x001fcc00078e0202 */
[----:B-1----:R-:W4:Y:S01]  /*0160*/  LDG.E.CONSTANT R2, desc[UR6][R2.64] ;  /* 0x0000000602027981 */ /* 0x002f22000c1e9900 */
[----:B--2---:R-:W-:-:S06]  /*0170*/  IMAD.WIDE.U32 R4, R11, 0x4, R4 ;  /* 0x000000040b047825 */ /* 0x004fcc00078e0004 */
[----:B------:R-:W4:Y:S01]  /*0180*/  LDG.E.CONSTANT R5, desc[UR6][R4.64] ;  /* 0x0000000604057981 */ /* 0x000f22000c1e9900 */
[----:B---3--:R-:W-:-:S05]  /*0190*/  IMAD.WIDE R6, R13, 0x4, R6 ;  /* 0x000000040d067825 */ /* 0x008fca00078e0206 */
[----:B------:R-:W4:Y:S02]  /*01a0*/  LDG.E R9, desc[UR6][R6.64] ;  /* 0x0000000606097981 */ /* 0x000f24000c1e1900 */
[----:B----4-:R-:W-:-:S05]  /*01b0*/  FFMA R9, R2, R5, R9 ;  /* 0x0000000502097223 */ /* 0x010fca0000000009 */
[----:B------:R-:W-:Y:S01]  /*01c0*/  STG.E desc[UR6][R6.64], R9 ;  /* 0x0000000906007986 */ /* 0x000fe2000c101906 */
[----:B------:R-:W-:Y:S05]  /*01d0*/  EXIT ;  /* 0x000000000000794d */ /* 0x000fea0003800000 */
.L_x_262:
        /* <DEDUP_REMOVED lines=10> */
.L_x_352:


//--------------------- .text.dot_VectorAndMatrix --------------------------
	.section	.text.dot_VectorAndMatrix,"ax",@progbits
	.align	128
        .global         dot_VectorAndMatrix
        .type           dot_VectorAndMatrix,@function
        .size           dot_VectorAndMatrix,(.L_x_353 - dot_VectorAndMatrix)
        .other          dot_VectorAndMatrix,@"STO_CUDA_ENTRY STV_DEFAULT"
dot_VectorAndMatrix:
.text.dot_VectorAndMatrix:
        /* <DEDUP_REMOVED lines=18> */
[----:B------:R-:W-:Y:S01]  /*0120*/  IADD3 R13, PT, PT, R9, R0, RZ ;  /* 0x00000000090d7210 */ /* 0x000fe20007ffe0ff */
[----:B------:R-:W2:Y:S08]  /*0130*/  LDC.64 R4, c[0x0][0x388] ;  /* 0x0000e200ff047b82 */ /* 0x000eb00000000a00 */
[----:B------:R-:W3:Y:S01]  /*0140*/  LDC.64 R6, c[0x0][0x390] ;  /* 0x0000e400ff067b82 */ /* 0x000ee20000000a00 */
[----:B0-----:R-:W-:-:S06]  /*0150*/  IMAD.WIDE.U32 R2, R11, 0x4, R2 ;  /* 0x000000040b027825 */ /* 0x001fcc00078e0002 */
[----:B-1----:R-:W4:Y:S01]  /*0160*/  LDG.E.CONSTANT R2, desc[UR6][R2.64] ;  /* 0x0000000602027981 */ /* 0x002f22000c1e9900 */
[----:B--2---:R-:W-:-:S06]  /*0170*/  IMAD.WIDE R4, R13, 0x4, R4 ;  /* 0x000000040d047825 */ /* 0x004fcc00078e0204 */
[----:B------:R-:W4:Y:S01]  /*0180*/  LDG.E.CONSTANT R5, desc[UR6][R4.64] ;  /* 0x0000000604057981 */ /* 0x000f22000c1e9900 */
[----:B---3--:R-:W-:-:S05]  /*0190*/  IMAD.WIDE R6, R9, 0x4, R6 ;  /* 0x0000000409067825 */ /* 0x008fca00078e0206 */
[----:B------:R-:W4:Y:S02]  /*01a0*/  LDG.E R9, desc[UR6][R6.64] ;  /* 0x0000000606097981 */ /* 0x000f24000c1e1900 */
[----:B----4-:R-:W-:-:S05]  /*01b0*/  FFMA R9, R2, R5, R9 ;  /* 0x0000000502097223 */ /* 0x010fca0000000009 */
[----:B------:R-:W-:Y:S01]  /*01c0*/  STG.E desc[UR6][R6.64], R9 ;  /* 0x0000000906007986 */ /* 0x000fe2000c101906 */
[----:B------:R-:W-:Y:S05]  /*01d0*/  EXIT ;  /* 0x000000000000794d */ /* 0x000fea0003800000 */
.L_x_263:
        /* <DEDUP_REMOVED lines=10> */
.L_x_353:


//--------------------- .text.add3                --------------------------
	.section	.text.add3,"ax",@progbits
	.align	128
        .global         add3
        .type           add3,@function
        .size           add3,(.L_x_354 - add3)
        .other          add3,@"STO_CUDA_ENTRY STV_DEFAULT"
add3:
.text.add3:
        /* <DEDUP_REMOVED lines=19> */
[----:B0-----:R-:W-:-:S06]  /*0130*/  IMAD.WIDE.U32 R2, R7, 0x4, R2 ;  /* 0x0000000407027825 */ /* 0x001fcc00078e0002 */
[----:B-1----:R-:W3:Y:S01]  /*0140*/  LDG.E.CONSTANT R2, desc[UR4][R2.64] ;  /* 0x0000000402027981 */ /* 0x002ee2000c1e9900 */
[----:B--2---:R-:W-:-:S05]  /*0150*/  IMAD.WIDE R4, R9, 0x4, R4 ;  /* 0x0000000409047825 */ /* 0x004fca00078e0204 */
[----:B------:R-:W3:Y:S02]  /*0160*/  LDG.E R7, desc[UR4][R4.64] ;  /* 0x0000000404077981 */ /* 0x000ee4000c1e1900 */
[----:B---3--:R-:W-:-:S05]  /*0170*/  FADD R7, R2, R7 ;  /* 0x0000000702077221 */ /* 0x008fca0000000000 */
[----:B------:R-:W-:Y:S01]  /*0180*/  STG.E desc[UR4][R4.64], R7 ;  /* 0x0000000704007986 */ /* 0x000fe2000c101904 */
[----:B------:R-:W-:Y:S05]  /*0190*/  EXIT ;  /* 0x000000000000794d */ /* 0x000fea0003800000 */
.L_x_264:
        /* <DEDUP_REMOVED lines=14> */
.L_x_354:


//--------------------- .text.backImageVector     --------------------------
	.section	.text.backImageVector,"ax",@progbits
	.align	128
        .global         backImageVector
        .type           backImageVector,@function
        .size           backImageVector,(.L_x_355 - backImageVector)
        .other          backImageVector,@"STO_CUDA_ENTRY STV_DEFAULT"
backImageVector:
.text.backImageVector:
[----:B------:R-:W-:Y:S01]  /*0000*/  LDC R1, c[0x0][0x37c] ;  /* 0x0000df00ff017b82 */ /* 0x000fe20000000800 */
[----:B------:R-:W0:Y:S07]  /*0010*/  S2R R3, SR_TID.X ;  /* 0x0000000000037919 */ /* 0x000e2e0000002100 */
[----:B------:R-:W1:Y:S01]  /*0020*/  LDC R7, c[0x0][0x39c] ;  /* 0x0000e700ff077b82 */ /* 0x000e620000000800 */
[----:B------:R-:W2:Y:S01]  /*0030*/  LDCU UR4, c[0x0][0x360] ;  /* 0x00006c00ff0477ac */ /* 0x000ea20008000800 */
[----:B------:R-:W0:Y:S01]  /*0040*/  S2R R5, SR_TID.Y ;  /* 0x0000000000057919 */ /* 0x000e220000002200 */
[----:B------:R-:W3:Y:S01]  /*0050*/  LDCU UR5, c[0x0][0x364] ;  /* 0x00006c80ff0577ac */ /* 0x000ee20008000800 */
[----:B------:R-:W3:Y:S01]  /*0060*/  S2R R0, SR_CTAID.Y ;  /* 0x0000000000007919 */ /* 0x000ee20000002600 */
[----:B------:R-:W4:Y:S01]  /*0070*/  LDCU.64 UR6, c[0x0][0x390] ;  /* 0x00007200ff0677ac */ /* 0x000f220008000a00 */
[----:B------:R-:W2:Y:S01]  /*0080*/  S2R R2, SR_CTAID.X ;  /* 0x0000000000027919 */ /* 0x000ea20000002500 */
[----:B0-----:R-:W-:Y:S01]  /*0090*/  LOP3.LUT P1, RZ, R3, R5, RZ, 0xfc, !PT ;  /* 0x0000000503ff7212 */ /* 0x001fe2000782fcff */
[----:B---3--:R-:W-:Y:S01]  /*00a0*/  IMAD R0, R0, UR5, R5 ;  /* 0x0000000500007c24 */ /* 0x008fe2000f8e0205 */
[----:B------:R-:W0:Y:S01]  /*00b0*/  LDCU UR5, c[0x0][0x370] ;  /* 0x00006e00ff0577ac */ /* 0x000e220008000800 */
[----:B--2---:R-:W-:-:S02]  /*00c0*/  IMAD R2, R2, UR4, R3 ;  /* 0x0000000402027c24 */ /* 0x004fc4000f8e0203 */
[-C--:B-1----:R-:W-:Y:S02]  /*00d0*/  IMAD R0, R0, R7.reuse, RZ ;  /* 0x0000000700007224 */ /* 0x082fe400078e02ff */
[----:B------:R-:W-:-:S06]  /*00e0*/  IMAD R2, R2, R7, RZ ;  /* 0x0000000702027224 */ /* 0x000fcc00078e02ff */
[----:B------:R-:W1:Y:S01]  /*00f0*/  @!P1 S2R R4, SR_CgaCtaId ;  /* 0x0000000000049919 */ /* 0x000e620000008800 */
[----:B------:R-:W-:Y:S02]  /*0100*/  @!P1 MOV R3, 0x400 ;  /* 0x0000040000039802 */ /* 0x000fe40000000f00 */
[----:B----4-:R-:W-:-:S04]  /*0110*/  ISETP.GE.AND P0, PT, R0, UR7, PT ;  /* 0x0000000700007c0c */ /* 0x010fc8000bf06270 */
[----:B------:R-:W-:Y:S01]  /*0120*/  ISETP.GE.OR P0, PT, R2, UR6, P0 ;  /* 0x0000000602007c0c */ /* 0x000fe20008706670 */
[----:B0-----:R-:W-:-:S03]  /*0130*/  UIMAD UR4, UR4, UR5, URZ ;  /* 0x00000005040472a4 */ /* 0x001fc6000f8e02ff */
[----:B------:R-:W-:Y:S02]  /*0140*/  ISETP.LT.OR P0, PT, R7, 0x1, P0 ;  /* 0x000000010700780c */ /* 0x000fe40000701670 */
[----:B-1----:R-:W-:-:S05]  /*0150*/  @!P1 LEA R3, R4, R3, 0x18 ;  /* 0x0000000304039211 */ /* 0x002fca00078ec0ff */
[----:B------:R0:W-:Y:S06]  /*0160*/  @!P1 STS [R3], RZ ;  /* 0x000000ff03009388 */ /* 0x0001ec0000000800 */
[----:B------:R-:W-:Y:S05]  /*0170*/  @P0 EXIT ;  /* 0x000000000000094d */ /* 0x000fea0003800000 */
[----:B------:R-:W1:Y:S01]  /*0180*/  LDC R4, c[0x0][0x398] ;  /* 0x0000e600ff047b82 */ /* 0x000e620000000800 */
[----:B------:R-:W2:Y:S01]  /*0190*/  LDCU.64 UR16, c[0x0][0x358] ;  /* 0x00006b00ff1077ac */ /* 0x000ea20008000a00 */
[----:B-1----:R-:W-:-:S13]  /*01a0*/  ISETP.GE.AND P0, PT, R4, 0x1, PT ;  /* 0x000000010400780c */ /* 0x002fda0003f06270 */
[----:B--2---:R-:W-:Y:S05]  /*01b0*/  @!P0 BRA `(.L_x_265) ;  /* 0x0000000800488947 */ /* 0x004fea0003800000 */
[----:B------:R-:W1:Y:S01]  /*01c0*/  LDCU.128 UR12, c[0x0][0x380] ;  /* 0x00007000ff0c77ac */ /* 0x000e620008000c00 */
[----:B------:R-:W-:Y:S01]  /*01d0*/  IMAD R5, R0, UR4, RZ ;  /* 0x0000000400057c24 */ /* 0x000fe2000f8e02ff */
[C---:B------:R-:W-:Y:S02]  /*01e0*/  LOP3.LUT R12, R4.reuse, 0xf, RZ, 0xc0, !PT ;  /* 0x0000000f040c7812 */ /* 0x040fe400078ec0ff */
[----:B------:R-:W-:Y:S01]  /*01f0*/  LOP3.LUT R13, R4, 0x7, RZ, 0xc0, !PT ;  /* 0x00000007040d7812 */ /* 0x000fe200078ec0ff */
[----:B------:R-:W-:Y:S01]  /*0200*/  IMAD.IADD R5, R2, 0x1, R5 ;  /* 0x0000000102057824 */ /* 0x000fe200078e0205 */
[----:B------:R-:W-:Y:S01]  /*0210*/  LOP3.LUT R4, R4, 0x3, RZ, 0xc0, !PT ;  /* 0x0000000304047812 */ /* 0x000fe200078ec0ff */
[----:B------:R-:W-:Y:S01]  /*0220*/  UMOV UR4, URZ ;  /* 0x000000ff00047c82 */ /* 0x000fe20008000000 */
[----:B-1----:R-:W-:Y:S02]  /*0230*/  UIADD3 UR9, UP0, UPT, UR12, 0x20, URZ ;  /* 0x000000200c097890 */ /* 0x002fe4000ff1e0ff */
[----:B------:R-:W-:-:S02]  /*0240*/  UIADD3 UR7, UP1, UPT, UR14, 0x20, URZ ;  /* 0x000000200e077890 */ /* 0x000fc4000ff3e0ff */
[----:B------:R-:W-:Y:S02]  /*0250*/  UIADD3.X UR10, UPT, UPT, URZ, UR13, URZ, UP0, !UPT ;  /* 0x0000000dff0a7290 */ /* 0x000fe400087fe4ff */
[----:B------:R-:W-:-:S12]  /*0260*/  UIADD3.X UR8, UPT, UPT, URZ, UR15, URZ, UP1, !UPT ;  /* 0x0000000fff087290 */ /* 0x000fd80008ffe4ff */
.L_x_272:
[----:B01----:R-:W1:Y:S01]  /*0270*/  LDC.64 R6, c[0x0][0x3a0] ;  /* 0x0000e800ff067b82 */ /* 0x003e620000000a00 */
[----:B0-----:R-:W-:-:S04]  /*0280*/  VIADD R3, R2, UR4 ;  /* 0x0000000402037c36 */ /* 0x001fc80008000000 */
[----:B-1----:R-:W-:-:S06]  /*0290*/  IMAD.WIDE R6, R3, 0x4, R6 ;  /* 0x0000000403067825 */ /* 0x002fcc00078e0206 */
[----:B------:R0:W5:Y:S01]  /*02a0*/  LDG.E.CONSTANT R6, desc[UR16][R6.64] ;  /* 0x0000001006067981 */ /* 0x000162000c1e9900 */
[----:B--234-:R-:W-:-:S05]  /*02b0*/  UMOV UR5, URZ ;  /* 0x000000ff00057c82 */ /* 0x01cfca0008000000 */
.L_x_270:
[----:B-1----:R-:W1:Y:S01]  /*02c0*/  LDC.64 R8, c[0x0][0x3a8] ;  /* 0x0000ea00ff087b82 */ /* 0x002e620000000a00 */
[----:B------:R-:W-:Y:S01]  /*02d0*/  IADD3 R3, PT, PT, R0, UR5, RZ ;  /* 0x0000000500037c10 */ /* 0x000fe2000fffe0ff */
[----:B--2---:R-:W2:Y:S04]  /*02e0*/  LDCU.64 UR12, c[0x0][0x398] ;  /* 0x00007300ff0c77ac */ /* 0x004ea80008000a00 */
[----:B-1----:R-:W-:-:S06]  /*02f0*/  IMAD.WIDE R8, R3, 0x4, R8 ;  /* 0x0000000403087825 */ /* 0x002fcc00078e0208 */
[----:B---3--:R-:W3:Y:S01]  /*0300*/  LDG.E.CONSTANT R9, desc[UR16][R8.64] ;  /* 0x0000001008097981 */ /* 0x008ee2000c1e9900 */
[----:B--2---:R-:W-:Y:S01]  /*0310*/  UISETP.GE.U32.AND UP1, UPT, UR12, 0x10, UPT ;  /* 0x000000100c00788c */ /* 0x004fe2000bf26070 */
[----:B------:R-:W-:Y:S01]  /*0320*/  ISETP.NE.AND P0, PT, R12, RZ, PT ;  /* 0x000000ff0c00720c */ /* 0x000fe20003f05270 */
[----:B------:R-:W-:-:S04]  /*0330*/  UIADD3 UR5, UPT, UPT, UR5, 0x1, URZ ;  /* 0x0000000105057890 */ /* 0x000fc8000fffe0ff */
[----:B------:R-:W-:Y:S01]  /*0340*/  UISETP.NE.AND UP0, UPT, UR5, UR13, UPT ;  /* 0x0000000d0500728c */ /* 0x000fe2000bf05270 */
[----:B---3-5:R-:W-:Y:S02]  /*0350*/  IMAD.IADD R3, R6, 0x1, R9 ;  /* 0x0000000106037824 */ /* 0x028fe400078e0209 */
[----:B0---4-:R-:W-:Y:S08]  /*0360*/  BRA.U !UP1, `(.L_x_266) ;  /* 0x0000000109b47547 */ /* 0x011ff0000b800000 */
[----:B------:R-:W-:-:S04]  /*0370*/  ULOP3.LUT UR6, UR12, 0x7ffffff0, URZ, 0xc0, !UPT ;  /* 0x7ffffff00c067892 */ /* 0x000fc8000f8ec0ff */
[----:B------:R-:W-:-:S12]  /*0380*/  UIADD3 UR6, UPT, UPT, -UR6, URZ, URZ ;  /* 0x000000ff06067290 */ /* 0x000fd8000fffe1ff */
.L_x_267:
[----:B------:R-:W-:Y:S01]  /*0390*/  MOV R9, UR10 ;  /* 0x0000000a00097c02 */ /* 0x000fe20008000f00 */
[----:B------:R-:W-:-:S04]  /*03a0*/  IMAD.U32 R8, RZ, RZ, UR9 ;  /* 0x00000009ff087e24 */ /* 0x000fc8000f8e00ff */
[----:B------:R-:W-:-:S05]  /*03b0*/  IMAD.WIDE R8, R5, 0x4, R8 ;  /* 0x0000000405087825 */ /* 0x000fca00078e0208 */
[----:B01----:R-:W2:Y:S01]  /*03c0*/  LDG.E.CONSTANT R7, desc[UR16][R8.64+-0x20] ;  /* 0xffffe01008077981 */ /* 0x003ea2000c1e9900 */
[----:B------:R-:W-:Y:S02]  /*03d0*/  IMAD.U32 R10, RZ, RZ, UR7 ;  /* 0x00000007ff0a7e24 */ /* 0x000fe4000f8e00ff */
[----:B------:R-:W-:Y:S01]  /*03e0*/  IMAD.U32 R11, RZ, RZ, UR8 ;  /* 0x00000008ff0b7e24 */ /* 0x000fe2000f8e00ff */
[----:B------:R-:W3:Y:S01]  /*03f0*/  LDG.E.CONSTANT R15, desc[UR16][R8.64+-0x1c] ;  /* 0xffffe410080f7981 */ /* 0x000ee2000c1e9900 */
[----:B------:R-:W-:-:S03]  /*0400*/  IMAD.WIDE R10, R3, 0x4, R10 ;  /* 0x00000004030a7825 */ /* 0x000fc600078e020a */
[----:B------:R-:W4:Y:S04]  /*0410*/  LDG.E.CONSTANT R17, desc[UR16][R8.64+-0x18] ;  /* 0xffffe81008117981 */ /* 0x000f28000c1e9900 */
[----:B------:R-:W5:Y:S04]  /*0420*/  LDG.E.CONSTANT R19, desc[UR16][R8.64+-0x14] ;  /* 0xffffec1008137981 */ /* 0x000f68000c1e9900 */
        /* <DEDUP_REMOVED lines=11> */
[----:B--2---:R0:W-:Y:S04]  /*04e0*/  STG.E desc[UR16][R10.64+-0x20], R7 ;  /* 0xffffe0070a007986 */ /* 0x0041e8000c101910 */
[----:B0-----:R-:W2:Y:S04]  /*04f0*/  LDG.E.CONSTANT R7, desc[UR16][R8.64+0x14] ;  /* 0x0000141008077981 */ /* 0x001ea8000c1e9900 */
[----:B---3--:R1:W-:Y:S04]  /*0500*/  STG.E desc[UR16][R10.64+-0x1c], R15 ;  /* 0xffffe40f0a007986 */ /* 0x0083e8000c101910 */
[----:B----4-:R1:W-:Y:S04]  /*0510*/  STG.E desc[UR16][R10.64+-0x18], R17 ;  /* 0xffffe8110a007986 */ /* 0x0103e8000c101910 */
[----:B-----5:R1:W-:Y:S04]  /*0520*/  STG.E desc[UR16][R10.64+-0x14], R19 ;  /* 0xffffec130a007986 */ /* 0x0203e8000c101910 */
[----:B------:R1:W-:Y:S04]  /*0530*/  STG.E desc[UR16][R10.64+-0x10], R21 ;  /* 0xfffff0150a007986 */ /* 0x0003e8000c101910 */
        /* <DEDUP_REMOVED lines=9> */
[----:B------:R1:W-:Y:S01]  /*05d0*/  STG.E desc[UR16][R10.64+0x1c], R24 ;  /* 0x00001c180a007986 */ /* 0x0003e2000c101910 */
[----:B------:R-:W-:-:S04]  /*05e0*/  UIADD3 UR6, UPT, UPT, UR6, 0x10, URZ ;  /* 0x0000001006067890 */ /* 0x000fc8000fffe0ff */
[----:B------:R-:W-:Y:S01]  /*05f0*/  UISETP.NE.AND UP1, UPT, UR6, URZ, UPT ;  /* 0x000000ff0600728c */ /* 0x000fe2000bf25270 */
[----:B------:R-:W-:Y:S01]  /*0600*/  IADD3 R5, PT, PT, R5, 0x10, RZ ;  /* 0x0000001005057810 */ /* 0x000fe20007ffe0ff */
[----:B------:R-:W-:Y:S01]  /*0610*/  VIADD R3, R3, 0x10 ;  /* 0x0000001003037836 */ /* 0x000fe20000000000 */
[----:B--2---:R1:W-:Y:S06]  /*0620*/  STG.E desc[UR16][R10.64+0x14], R7 ;  /* 0x000014070a007986 */ /* 0x0043ec000c101910 */
[----:B------:R-:W-:Y:S05]  /*0630*/  BRA.U UP1, `(.L_x_267) ;  /* 0xfffffffd01547547 */ /* 0x000fea000b83ffff */
.L_x_266:
[----:B------:R-:W-:Y:S05]  /*0640*/  @!P0 BRA `(.L_x_268) ;  /* 0x0000000400108947 */ /* 0x000fea0003800000 */
[----:B01----:R-:W-:Y:S01]  /*0650*/  VIADD R7, R12, 0xffffffff ;  /* 0xffffffff0c077836 */ /* 0x003fe20000000000 */
[----:B------:R-:W-:-:S04]  /*0660*/  ISETP.NE.AND P1, PT, R13, RZ, PT ;  /* 0x000000ff0d00720c */ /* 0x000fc80003f25270 */
[----:B------:R-:W-:-:S13]  /*0670*/  ISETP.GE.U32.AND P0, PT, R7, 0x7, PT ;  /* 0x000000070700780c */ /* 0x000fda0003f06070 */
[----:B------:R-:W-:Y:S05]  /*0680*/  @!P0 BRA `(.L_x_269) ;  /* 0x0000000000588947 */ /* 0x000fea0003800000 */
[----:B------:R-:W0:Y:S08]  /*0690*/  LDC.64 R8, c[0x0][0x380] ;  /* 0x0000e000ff087b82 */ /* 0x000e300000000a00 */
[----:B------:R-:W1:Y:S01]  /*06a0*/  LDC.64 R10, c[0x0][0x388] ;  /* 0x0000e200ff0a7b82 */ /* 0x000e620000000a00 */
[----:B0-----:R-:W-:-:S05]  /*06b0*/  IMAD.WIDE R8, R5, 0x4, R8 ;  /* 0x0000000405087825 */ /* 0x001fca00078e0208 */
[----:B------:R-:W2:Y:S04]  /*06c0*/  LDG.E.CONSTANT R7, desc[UR16][R8.64] ;  /* 0x0000001008077981 */ /* 0x000ea8000c1e9900 */
[----:B------:R-:W3:Y:S04]  /*06d0*/  LDG.E.CONSTANT R15, desc[UR16][R8.64+0x4] ;  /* 0x00000410080f7981 */ /* 0x000ee8000c1e9900 */
[----:B------:R-:W4:Y:S04]  /*06e0*/  LDG.E.CONSTANT R17, desc[UR16][R8.64+0x8] ;  /* 0x0000081008117981 */ /* 0x000f28000c1e9900 */
[----:B------:R-:W5:Y:S04]  /*06f0*/  LDG.E.CONSTANT R19, desc[UR16][R8.64+0xc] ;  /* 0x00000c1008137981 */ /* 0x000f68000c1e9900 */
[----:B------:R-:W5:Y:S04]  /*0700*/  LDG.E.CONSTANT R21, desc[UR16][R8.64+0x10] ;  /* 0x0000101008157981 */ /* 0x000f68000c1e9900 */
[----:B------:R-:W5:Y:S04]  /*0710*/  LDG.E.CONSTANT R23, desc[UR16][R8.64+0x14] ;  /* 0x0000141008177981 */ /* 0x000f68000c1e9900 */
[----:B------:R-:W5:Y:S04]  /*0720*/  LDG.E.CONSTANT R25, desc[UR16][R8.64+0x18] ;  /* 0x0000181008197981 */ /* 0x000f68000c1e9900 */
[----:B------:R-:W5:Y:S01]  /*0730*/  LDG.E.CONSTANT R27, desc[UR16][R8.64+0x1c] ;  /* 0x00001c10081b7981 */ /* 0x000f62000c1e9900 */
[----:B-1----:R-:W-:Y:S01]  /*0740*/  IMAD.WIDE R10, R3, 0x4, R10 ;  /* 0x00000004030a7825 */ /* 0x002fe200078e020a */
[----:B------:R-:W-:-:S03]  /*0750*/  IADD3 R5, PT, PT, R5, 0x8, RZ ;  /* 0x0000000805057810 */ /* 0x000fc60007ffe0ff */
[----:B------:R-:W-:Y:S01]  /*0760*/  VIADD R3, R3, 0x8 ;  /* 0x0000000803037836 */ /* 0x000fe20000000000 */
[----:B--2---:R0:W-:Y:S04]  /*0770*/  STG.E desc[UR16][R10.64], R7 ;  /* 0x000000070a007986 */ /* 0x0041e8000c101910 */
[----:B---3--:R0:W-:Y:S04]  /*0780*/  STG.E desc[UR16][R10.64+0x4], R15 ;  /* 0x0000040f0a007986 */ /* 0x0081e8000c101910 */
[----:B----4-:R0:W-:Y:S04]  /*0790*/  STG.E desc[UR16][R10.64+0x8], R17 ;  /* 0x000008110a007986 */ /* 0x0101e8000c101910 */
[----:B-----5:R0:W-:Y:S04]  /*07a0*/  STG.E desc[UR16][R10.64+0xc], R19 ;  /* 0x00000c130a007986 */ /* 0x0201e8000c101910 */
[----:B------:R0:W-:Y:S04]  /*07b0*/  STG.E desc[UR16][R10.64+0x10], R21 ;  /* 0x000010150a007986 */ /* 0x0001e8000c101910 */
[----:B------:R0:W-:Y:S04]  /*07c0*/  STG.E desc[UR16][R10.64+0x14], R23 ;  /* 0x000014170a007986 */ /* 0x0001e8000c101910 */
[----:B------:R0:W-:Y:S04]  /*07d0*/  STG.E desc[UR16][R10.64+0x18], R25 ;  /* 0x000018190a007986 */ /* 0x0001e8000c101910 */
[----:B------:R0:W-:Y:S02]  /*07e0*/  STG.E desc[UR16][R10.64+0x1c], R27 ;  /* 0x00001c1b0a007986 */ /* 0x0001e4000c101910 */
.L_x_269:
[----:B------:R-:W-:Y:S05]  /*07f0*/  @!P1 BRA `(.L_x_268) ;  /* 0x0000000000a49947 */ /* 0x000fea0003800000 */
[----:B------:R-:W1:Y:S01]  /*0800*/  LDC.64 R8, c[0x0][0x380] ;  /* 0x0000e000ff087b82 */ /* 0x000e620000000a00 */
[----:B0-----:R-:W-:-:S05]  /*0810*/  VIADD R7, R13, 0xffffffff ;  /* 0xffffffff0d077836 */ /* 0x001fca0000000000 */
[----:B------:R-:W-:Y:S02]  /*0820*/  ISETP.GE.U32.AND P0, PT, R7, 0x3, PT ;  /* 0x000000030700780c */ /* 0x000fe40003f06070 */
[----:B------:R-:W0:Y:S11]  /*0830*/  LDC.64 R10, c[0x0][0x388] ;  /* 0x0000e200ff0a7b82 */ /* 0x000e360000000a00 */
[----:B-1----:R-:W-:-:S05]  /*0840*/  @P0 IMAD.WIDE R8, R5, 0x4, R8 ;  /* 0x0000000405080825 */ /* 0x002fca00078e0208 */
[----:B------:R-:W2:Y:S04]  /*0850*/  @P0 LDG.E.CONSTANT R17, desc[UR16][R8.64] ;  /* 0x0000001008110981 */ /* 0x000ea8000c1e9900 */
[----:B------:R-:W3:Y:S04]  /*0860*/  @P0 LDG.E.CONSTANT R19, desc[UR16][R8.64+0x4] ;  /* 0x0000041008130981 */ /* 0x000ee8000c1e9900 */
[----:B------:R-:W4:Y:S04]  /*0870*/  @P0 LDG.E.CONSTANT R21, desc[UR16][R8.64+0x8] ;  /* 0x0000081008150981 */ /* 0x000f28000c1e9900 */
[----:B------:R-:W5:Y:S01]  /*0880*/  @P0 LDG.E.CONSTANT R23, desc[UR16][R8.64+0xc] ;  /* 0x00000c1008170981 */ /* 0x000f62000c1e9900 */
[----:B------:R-:W-:Y:S01]  /*0890*/  ISETP.NE.AND P1, PT, R4, RZ, PT ;  /* 0x000000ff0400720c */ /* 0x000fe20003f25270 */
[----:B0-----:R-:W-:Y:S01]  /*08a0*/  @P0 IMAD.WIDE R10, R3, 0x4, R10 ;  /* 0x00000004030a0825 */ /* 0x001fe200078e020a */
[----:B------:R-:W-:-:S02]  /*08b0*/  MOV R7, R3 ;  /* 0x0000000300077202 */ /* 0x000fc40000000f00 */
[----:B------:R-:W-:Y:S01]  /*08c0*/  @P0 IADD3 R3, PT, PT, R3, 0x4, RZ ;  /* 0x0000000403030810 */ /* 0x000fe20007ffe0ff */
[----:B------:R-:W-:Y:S02]  /*08d0*/  IMAD.MOV.U32 R15, RZ, RZ, R5 ;  /* 0x000000ffff0f7224 */ /* 0x000fe400078e0005 */
[----:B------:R-:W-:Y:S01]  /*08e0*/  @P0 VIADD R5, R5, 0x4 ;  /* 0x0000000405050836 */ /* 0x000fe20000000000 */
[----:B------:R-:W-:-:S03]  /*08f0*/  @P0 MOV R7, R3 ;  /* 0x0000000300070202 */ /* 0x000fc60000000f00 */
[----:B------:R-:W-:Y:S01]  /*0900*/  @P0 IMAD.MOV.U32 R15, RZ, RZ, R5 ;  /* 0x000000ffff0f0224 */ /* 0x000fe200078e0005 */
[----:B--2---:R2:W-:Y:S04]  /*0910*/  @P0 STG.E desc[UR16][R10.64], R17 ;  /* 0x000000110a000986 */ /* 0x0045e8000c101910 */
[----:B---3--:R2:W-:Y:S04]  /*0920*/  @P0 STG.E desc[UR16][R10.64+0x4], R19 ;  /* 0x000004130a000986 */ /* 0x0085e8000c101910 */
[----:B----4-:R2:W-:Y:S04]  /*0930*/  @P0 STG.E desc[UR16][R10.64+0x8], R21 ;  /* 0x000008150a000986 */ /* 0x0105e8000c101910 */
[----:B-----5:R2:W-:Y:S01]  /*0940*/  @P0 STG.E desc[UR16][R10.64+0xc], R23 ;  /* 0x00000c170a000986 */ /* 0x0205e2000c101910 */
[----:B------:R-:W-:Y:S05]  /*0950*/  @!P1 BRA `(.L_x_268) ;  /* 0x00000000004c9947 */ /* 0x000fea0003800000 */
[----:B------:R-:W0:Y:S08]  /*0960*/  LDC.64 R8, c[0x0][0x380] ;  /* 0x0000e000ff087b82 */ /* 0x000e300000000a00 */
[----:B--2---:R-:W1:Y:S01]  /*0970*/  LDC.64 R10, c[0x0][0x388] ;  /* 0x0000e200ff0a7b82 */ /* 0x004e620000000a00 */
[----:B0-----:R-:W-:-:S05]  /*0980*/  IMAD.WIDE R8, R15, 0x4, R8 ;  /* 0x000000040f087825 */ /* 0x001fca00078e0208 */
[----:B------:R-:W2:Y:S01]  /*0990*/  LDG.E.CONSTANT R17, desc[UR16][R8.64] ;  /* 0x0000001008117981 */ /* 0x000ea2000c1e9900 */
[----:B------:R-:W-:Y:S01]  /*09a0*/  ISETP.NE.AND P0, PT, R4, 0x1, PT ;  /* 0x000000010400780c */ /* 0x000fe20003f05270 */
[----:B------:R-:W-:Y:S01]  /*09b0*/  VIADD R5, R15, 0x1 ;  /* 0x000000010f057836 */ /* 0x000fe20000000000 */
[C---:B------:R-:W-:Y:S01]  /*09c0*/  IADD3 R3, PT, PT, R7.reuse, 0x1, RZ ;  /* 0x0000000107037810 */ /* 0x040fe20007ffe0ff */
[----:B-1----:R-:W-:-:S05]  /*09d0*/  IMAD.WIDE R10, R7, 0x4, R10 ;  /* 0x00000004070a7825 */ /* 0x002fca00078e020a */
[----:B--2---:R3:W-:Y:S05]  /*09e0*/  STG.E desc[UR16][R10.64], R17 ;  /* 0x000000110a007986 */ /* 0x0047ea000c101910 */
[----:B------:R-:W-:Y:S05]  /*09f0*/  @!P0 BRA `(.L_x_268) ;  /* 0x0000000000248947 */ /* 0x000fea0003800000 */
[----:B------:R-:W-:Y:S01]  /*0a00*/  ISETP.NE.AND P0, PT, R4, 0x2, PT ;  /* 0x000000020400780c */ /* 0x000fe20003f05270 */
[----:B---3--:R-:W2:-:S12]  /*0a10*/  LDG.E.CONSTANT R17, desc[UR16][R8.64+0x4] ;  /* 0x0000041008117981 */ /* 0x008e98000c1e9900 */
[----:B------:R-:W3:Y:S01]  /*0a20*/  @P0 LDG.E.CONSTANT R19, desc[UR16][R8.64+0x8] ;  /* 0x0000081008130981 */ /* 0x000ee2000c1e9900 */
[----:B------:R-:W-:Y:S01]  /*0a30*/  VIADD R5, R15, 0x2 ;  /* 0x000000020f057836 */ /* 0x000fe20000000000 */
[----:B------:R-:W-:Y:S01]  /*0a40*/  IADD3 R3, PT, PT, R7, 0x2, RZ ;  /* 0x0000000207037810 */ /* 0x000fe20007ffe0ff */
[----:B------:R-:W-:Y:S01]  /*0a50*/  @P0 VIADD R5, R15, 0x3 ;  /* 0x000000030f050836 */ /* 0x000fe20000000000 */
[----:B------:R-:W-:Y:S01]  /*0a60*/  @P0 IADD3 R3, PT, PT, R7, 0x3, RZ ;  /* 0x0000000307030810 */ /* 0x000fe20007ffe0ff */
[----:B--2---:R4:W-:Y:S04]  /*0a70*/  STG.E desc[UR16][R10.64+0x4], R17 ;  /* 0x000004110a007986 */ /* 0x0049e8000c101910 */
[----:B---3--:R4:W-:Y:S02]  /*0a80*/  @P0 STG.E desc[UR16][R10.64+0x8], R19 ;  /* 0x000008130a000986 */ /* 0x0089e4000c101910 */
.L_x_268:
[----:B------:R-:W-:Y:S05]  /*0a90*/  BRA.U UP0, `(.L_x_270) ;  /* 0xfffffff900087547 */ /* 0x000fea000b83ffff */
[----:B------:R-:W-:-:S04]  /*0aa0*/  UIADD3 UR4, UPT, UPT, UR4, 0x1, URZ ;  /* 0x0000000104047890 */ /* 0x000fc8000fffe0ff */
[----:B------:R-:W-:-:S09]  /*0ab0*/  UISETP.NE.AND UP0, UPT, UR4, UR13, UPT ;  /* 0x0000000d0400728c */ /* 0x000fd2000bf05270 */
[----:B------:R-:W-:Y:S05]  /*0ac0*/  BRA.U !UP0, `(.L_x_271) ;  /* 0x0000000508047547 */ /* 0x000fea000b800000 */
[----:B------:R-:W-:Y:S05]  /*0ad0*/  BRA `(.L_x_272) ;  /* 0xfffffff400e47947 */ /* 0x000fea000383ffff */
.L_x_265:
[C---:B------:R-:W-:Y:S01]  /*0ae0*/  LOP3.LUT R12, R7.reuse, 0xf, RZ, 0xc0, !PT ;  /* 0x0000000f070c7812 */ /* 0x040fe200078ec0ff */
[----:B------:R-:W-:Y:S01]  /*0af0*/  VIADD R14, R0, 0xf ;  /* 0x0000000f000e7836 */ /* 0x000fe20000000000 */
[C---:B------:R-:W-:Y:S01]  /*0b00*/  LOP3.LUT R13, R7.reuse, 0x7, RZ, 0xc0, !PT ;  /* 0x00000007070d7812 */ /* 0x040fe200078ec0ff */
[----:B------:R-:W-:Y:S01]  /*0b10*/  UMOV UR4, URZ ;  /* 0x000000ff00047c82 */ /* 0x000fe20008000000 */
[----:B------:R-:W-:Y:S01]  /*0b20*/  LOP3.LUT R5, R7, 0x3, RZ, 0xc0, !PT ;  /* 0x0000000307057812 */ /* 0x000fe200078ec0ff */
[----:B0-----:R-:W-:Y:S01]  /*0b30*/  VIADD R3, R12, 0xffffffff ;  /* 0xffffffff0c037836 */ /* 0x001fe20000000000 */
[----:B------:R-:W-:Y:S02]  /*0b40*/  IADD3 R4, PT, PT, R13, -0x1, RZ ;  /* 0xffffffff0d047810 */ /* 0x000fe40007ffe0ff */
[----:B------:R-:W-:Y:S02]  /*0b50*/  IADD3 R6, PT, PT, R0, 0x7, RZ ;  /* 0x0000000700067810 */ /* 0x000fe40007ffe0ff */
[----:B------:R-:W-:-:S02]  /*0b60*/  ISETP.GE.U32.AND P1, PT, R4, 0x3, PT ;  /* 0x000000030400780c */ /* 0x000fc40003f26070 */
[----:B------:R-:W-:Y:S01]  /*0b70*/  LOP3.LUT R4, R7, 0x7ffffff0, RZ, 0xc0, !PT ;  /* 0x7ffffff007047812 */ /* 0x000fe200078ec0ff */
[----:B------:R-:W-:Y:S01]  /*0b80*/  VIADD R7, R0, 0x3 ;  /* 0x0000000300077836 */ /* 0x000fe20000000000 */
[----:B------:R-:W-:-:S13]  /*0b90*/  ISETP.GE.U32.AND P0, PT, R3, 0x7, PT ;  /* 0x000000070300780c */ /* 0x000fda0003f06070 */
.L_x_279:
[----:B0----5:R-:W0:Y:S01]  /*0ba0*/  LDC.64 R8, c[0x0][0x3a0] ;  /* 0x0000e800ff087b82 */ /* 0x021e220000000a00 */
[----:B-1----:R-:W-:Y:S01]  /*0bb0*/  IADD3 R11, PT, PT, R2, UR4, RZ ;  /* 0x00000004020b7c10 */ /* 0x002fe2000fffe0ff */
[----:B------:R-:W1:Y:S04]  /*0bc0*/  LDCU UR5, c[0x0][0x39c] ;  /* 0x00007380ff0577ac */ /* 0x000e680008000800 */
[----:B0-----:R-:W-:-:S06]  /*0bd0*/  IMAD.WIDE R8, R11, 0x4, R8 ;  /* 0x000000040b087825 */ /* 0x001fcc00078e0208 */
[----:B------:R0:W5:Y:S01]  /*0be0*/  LDG.E.CONSTANT R8, desc[UR16][R8.64] ;  /* 0x0000001008087981 */ /* 0x000162000c1e9900 */
[----:B-1----:R-:W-:Y:S01]  /*0bf0*/  UISETP.GE.U32.AND UP0, UPT, UR5, 0x10, UPT ;  /* 0x000000100500788c */ /* 0x002fe2000bf06070 */
[----:B------:R-:W-:Y:S01]  /*0c00*/  IMAD.MOV.U32 R15, RZ, RZ, RZ ;  /* 0x000000ffff0f7224 */ /* 0x000fe200078e00ff */
[----:B------:R-:W-:-:S04]  /*0c10*/  UIADD3 UR4, UPT, UPT, UR4, 0x1, URZ ;  /* 0x0000000104047890 */ /* 0x000fc8000fffe0ff */
[----:B------:R-:W-:-:S03]  /*0c20*/  UISETP.NE.AND UP1, UPT, UR4, UR5, UPT ;  /* 0x000000050400728c */ /* 0x000fc6000bf25270 */
[----:B0-----:R-:W-:Y:S08]  /*0c30*/  BRA.U !UP0, `(.L_x_273) ;  /* 0x00000001082c7547 */ /* 0x001ff0000b800000 */
[----:B------:R-:W-:-:S05]  /*0c40*/  UMOV UR5, URZ ;  /* 0x000000ff00057c82 */ /* 0x000fca0008000000 */
.L_x_274:
[----:B------:R-:W-:Y:S01]  /*0c50*/  UMOV UR6, UR5 ;  /* 0x0000000500067c82 */ /* 0x000fe20008000000 */
[----:B------:R-:W-:-:S06]  /*0c60*/  UIADD3 UR5, UPT, UPT, UR5, 0x10, URZ ;  /* 0x0000001005057890 */ /* 0x000fcc000fffe0ff */
[----:B------:R-:W-:-:S13]  /*0c70*/  ISETP.NE.AND P2, PT, R4, UR5, PT ;  /* 0x0000000504007c0c */ /* 0x000fda000bf45270 */
[----:B------:R-:W-:Y:S05]  /*0c80*/  @P2 BRA `(.L_x_274) ;  /* 0xfffffffc00f02947 */ /* 0x000fea000383ffff */
[----:B------:R-:W0:Y:S01]  /*0c90*/  LDC.64 R10, c[0x0][0x3a8] ;  /* 0x0000ea00ff0a7b82 */ /* 0x000e220000000a00 */
[----:B------:R-:W-:-:S05]  /*0ca0*/  IADD3 R3, PT, PT, R14, UR6, RZ ;  /* 0x000000060e037c10 */ /* 0x000fca000fffe0ff */
[----:B0-----:R-:W-:-:S06]  /*0cb0*/  IMAD.WIDE R10, R3, 0x4, R10 ;  /* 0x00000004030a7825 */ /* 0x001fcc00078e020a */
[----:B------:R-:W2:Y:S01]  /*0cc0*/  LDG.E.CONSTANT R11, desc[UR16][R10.64] ;  /* 0x000000100a0b7981 */ /* 0x000ea2000c1e9900 */
[----:B------:R-:W-:Y:S01]  /*0cd0*/  IMAD.MOV.U32 R15, RZ, RZ, R4 ;  /* 0x000000ffff0f7224 */ /* 0x000fe200078e0004 */
[----:B--2--5:R-:W-:-:S07]  /*0ce0*/  IADD3 R3, PT, PT, R8, R11, RZ ;  /* 0x0000000b08037210 */ /* 0x024fce0007ffe0ff */
.L_x_273:
[----:B------:R-:W-:-:S13]  /*0cf0*/  ISETP.NE.AND P2, PT, R12, RZ, PT ;  /* 0x000000ff0c00720c */ /* 0x000fda0003f45270 */
[----:B------:R-:W-:Y:S05]  /*0d00*/  @!P2 BRA `(.L_x_275) ;  /* 0x000000000070a947 */ /* 0x000fea0003800000 */
[----:B------:R-:W-:Y:S01]  /*0d10*/  ISETP.NE.AND P2, PT, R13, RZ, PT ;  /* 0x000000ff0d00720c */ /* 0x000fe20003f45270 */
[----:B------:R-:W-:-:S12]  /*0d20*/  @!P0 BRA `(.L_x_276) ;  /* 0x0000000000188947 */ /* 0x000fd80003800000 */
[----:B------:R-:W0:Y:S01]  /*0d30*/  LDC.64 R10, c[0x0][0x3a8] ;  /* 0x0000ea00ff0a7b82 */ /* 0x000e220000000a00 */
[----:B------:R-:W-:-:S04]  /*0d40*/  IMAD.IADD R3, R6, 0x1, R15 ;  /* 0x0000000106037824 */ /* 0x000fc800078e020f */
[----:B0-----:R-:W-:-:S06]  /*0d50*/  IMAD.WIDE R10, R3, 0x4, R10 ;  /* 0x00000004030a7825 */ /* 0x001fcc00078e020a */
[----:B------:R-:W2:Y:S01]  /*0d60*/  LDG.E.CONSTANT R11, desc[UR16][R10.64] ;  /* 0x000000100a0b7981 */ /* 0x000ea2000c1e9900 */
[----:B------:R-:W-:Y:S01]  /*0d70*/  IADD3 R15, PT, PT, R15, 0x8, RZ ;  /* 0x000000080f0f7810 */ /* 0x000fe20007ffe0ff */
[----:B--2--5:R-:W-:-:S07]  /*0d80*/  IMAD.IADD R3, R8, 0x1, R11 ;  /* 0x0000000108037824 */ /* 0x024fce00078e020b */
.L_x_276:
[----:B------:R-:W-:Y:S05]  /*0d90*/  @!P2 BRA `(.L_x_275) ;  /* 0x00000000004ca947 */ /* 0x000fea0003800000 */
[----:B------:R-:W-:Y:S01]  /*0da0*/  ISETP.NE.AND P2, PT, R5, RZ, PT ;  /* 0x000000ff0500720c */ /* 0x000fe20003f45270 */
[----:B------:R-:W-:-:S12]  /*0db0*/  @!P1 BRA `(.L_x_277) ;  /* 0x0000000000189947 */ /* 0x000fd80003800000 */
[----:B------:R-:W0:Y:S01]  /*0dc0*/  LDC.64 R10, c[0x0][0x3a8] ;  /* 0x0000ea00ff0a7b82 */ /* 0x000e220000000a00 */
[----:B------:R-:W-:-:S05]  /*0dd0*/  IADD3 R3, PT, PT, R7, R15, RZ ;  /* 0x0000000f07037210 */ /* 0x000fca0007ffe0ff */
[----:B0-----:R-:W-:-:S06]  /*0de0*/  IMAD.WIDE R10, R3, 0x4, R10 ;  /* 0x00000004030a7825 */ /* 0x001fcc00078e020a */
[----:B------:R-:W2:Y:S01]  /*0df0*/  LDG.E.CONSTANT R11, desc[UR16][R10.64] ;  /* 0x000000100a0b7981 */ /* 0x000ea2000c1e9900 */
[----:B------:R-:W-:Y:S01]  /*0e00*/  VIADD R15, R15, 0x4 ;  /* 0x000000040f0f7836 */ /* 0x000fe20000000000 */
[----:B--2--5:R-:W-:-:S07]  /*0e10*/  IADD3 R3, PT, PT, R8, R11, RZ ;  /* 0x0000000b08037210 */ /* 0x024fce0007ffe0ff */
.L_x_277:
[----:B------:R-:W-:Y:S05]  /*0e20*/  @!P2 BRA `(.L_x_275) ;  /* 0x000000000028a947 */ /* 0x000fea0003800000 */
[----:B------:R-:W0:Y:S01]  /*0e30*/  LDC.64 R10, c[0x0][0x3a8] ;  /* 0x0000ea00ff0a7b82 */ /* 0x000e220000000a00 */
[----:B------:R-:W-:Y:S01]  /*0e40*/  ISETP.NE.AND P2, PT, R5, 0x1, PT ;  /* 0x000000010500780c */ /* 0x000fe20003f45270 */
[----:B------:R-:W-:-:S04]  /*0e50*/  IMAD.IADD R3, R0, 0x1, R15 ;  /* 0x0000000100037824 */ /* 0x000fc800078e020f */
[----:B0-----:R-:W-:-:S05]  /*0e60*/  IMAD.WIDE R10, R3, 0x4, R10 ;  /* 0x00000004030a7825 */ /* 0x001fca00078e020a */
[----:B------:R0:W5:Y:S03]  /*0e70*/  LDG.E.CONSTANT R3, desc[UR16][R10.64] ;  /* 0x000000100a037981 */ /* 0x000166000c1e9900 */
[----:B------:R-:W-:Y:S05]  /*0e80*/  @!P2 BRA `(.L_x_278) ;  /* 0x00000000000ca947 */ /* 0x000fea0003800000 */
[----:B-----5:R1:W2:Y:S01]  /*0e90*/  LDG.E.CONSTANT R3, desc[UR16][R10.64+0x4] ;  /* 0x000004100a037981 */ /* 0x0202a2000c1e9900 */
[----:B------:R-:W-:-:S13]  /*0ea0*/  ISETP.NE.AND P2, PT, R5, 0x2, PT ;  /* 0x000000020500780c */ /* 0x000fda0003f45270 */
[----:B--2---:R1:W5:Y:S02]  /*0eb0*/  @P2 LDG.E.CONSTANT R3, desc[UR16][R10.64+0x8] ;  /* 0x000008100a032981 */ /* 0x004364000c1e9900 */
.L_x_278:
[----:B-----5:R-:W-:-:S07]  /*0ec0*/  IADD3 R3, PT, PT, R8, R3, RZ ;  /* 0x0000000308037210 */ /* 0x020fce0007ffe0ff */
.L_x_275:
[----:B------:R-:W-:Y:S05]  /*0ed0*/  BRA.U UP1, `(.L_x_279) ;  /* 0xfffffffd01307547 */ /* 0x000fea000b83ffff */
.L_x_271:
[----:B------:R-:W0:Y:S01]  /*0ee0*/  S2UR UR5, SR_CgaCtaId ;  /* 0x00000000000579c3 */ /* 0x000e220000008800 */
[----:B------:R-:W-:Y:S02]  /*0ef0*/  UMOV UR4, 0x400 ;  /* 0x0000040000047882 */ /* 0x000fe40000000000 */
[----:B0-----:R-:W-:-:S09]  /*0f00*/  ULEA UR4, UR5, UR4, 0x18 ;  /* 0x0000000405047291 */ /* 0x001fd2000f8ec0ff */
[----:B------:R-:W-:Y:S01]  /*0f10*/  STS [UR4], R3 ;  /* 0x00000003ff007988 */ /* 0x000fe20008000804 */
[----:B------:R-:W-:Y:S05]  /*0f20*/  EXIT ;  /* 0x000000000000794d */ /* 0x000fea0003800000 */
.L_x_280:
        /* <DEDUP_REMOVED lines=13> */
.L_x_355:


//--------------------- .text.imageVector         --------------------------
	.section	.text.imageVector,"ax",@progbits
	.align	128
        .global         imageVector
        .type           imageVector,@function
        .size           imageVector,(.L_x_356 - imageVector)
        .other          imageVector,@"STO_CUDA_ENTRY STV_DEFAULT"
imageVector:
.text.imageVector:
        /* <DEDUP_REMOVED lines=39> */
.L_x_288:
[----:B01----:R-:W1:Y:S01]  /*0270*/  LDC.64 R6, c[0x0][0x3a0] ;  /* 0x0000e800ff067b82 */ /* 0x003e620000000a00 */
[----:B0-----:R-:W-:-:S04]  /*0280*/  VIADD R3, R2, UR4 ;  /* 0x0000000402037c36 */ /* 0x001fc80008000000 */
[----:B-1----:R-:W-:-:S06]  /*0290*/  IMAD.WIDE R6, R3, 0x4, R6 ;  /* 0x0000000403067825 */ /* 0x002fcc00078e0206 */
[----:B------:R0:W5:Y:S01]  /*02a0*/  LDG.E.CONSTANT R6, desc[UR16][R6.64] ;  /* 0x0000001006067981 */ /* 0x000162000c1e9900 */
[----:B--234-:R-:W-:-:S05]  /*02b0*/  UMOV UR5, URZ ;  /* 0x000000ff00057c82 */ /* 0x01cfca0008000000 */
.L_x_286:
        /* <DEDUP_REMOVED lines=13> */
.L_x_283:
        /* <DEDUP_REMOVED lines=43> */
.L_x_282:
        /* <DEDUP_REMOVED lines=27> */
.L_x_285:
        /* <DEDUP_REMOVED lines=12> */
[----:B------:R-:W-:-:S03]  /*08b0*/  MOV R7, R3 ;  /* 0x0000000300077202 */ /* 0x000fc60000000f00 */
[----:B------:R-:W-:Y:S01]  /*08c0*/  IMAD.MOV.U32 R15, RZ, RZ, R5 ;  /* 0x000000ffff0f7224 */ /* 0x000fe200078e0005 */
[----:B------:R-:W-:Y:S01]  /*08d0*/  @P0 IADD3 R5, PT, PT, R5, 0x4, RZ ;  /* 0x0000000405050810 */ /* 0x000fe20007ffe0ff */
[----:B------:R-:W-:-:S03]  /*08e0*/  @P0 VIADD R3, R3, 0x4 ;  /* 0x0000000403030836 */ /* 0x000fc60000000000 */
[----:B------:R-:W-:Y:S01]  /*08f0*/  @P0 MOV R15, R5 ;  /* 0x00000005000f0202 */ /* 0x000fe20000000f00 */
        /* <DEDUP_REMOVED lines=12> */
[----:B------:R-:W-:Y:S01]  /*09c0*/  IADD3 R3, PT, PT, R7, 0x1, RZ ;  /* 0x0000000107037810 */ /* 0x000fe20007ffe0ff */
        /* <DEDUP_REMOVED lines=12> */
.L_x_284:
[----:B------:R-:W-:Y:S05]  /*0a90*/  BRA.U UP0, `(.L_x_286) ;  /* 0xfffffff900087547 */ /* 0x000fea000b83ffff */
[----:B------:R-:W-:-:S04]  /*0aa0*/  UIADD3 UR4, UPT, UPT, UR4, 0x1, URZ ;  /* 0x0000000104047890 */ /* 0x000fc8000fffe0ff */
[----:B------:R-:W-:-:S09]  /*0ab0*/  UISETP.NE.AND UP0, UPT, UR4, UR13, UPT ;  /* 0x0000000d0400728c */ /* 0x000fd2000bf05270 */
[----:B------:R-:W-:Y:S05]  /*0ac0*/  BRA.U !UP0, `(.L_x_287) ;  /* 0x0000000508047547 */ /* 0x000fea000b800000 */
[----:B------:R-:W-:Y:S05]  /*0ad0*/  BRA `(.L_x_288) ;  /* 0xfffffff400e47947 */ /* 0x000fea000383ffff */
.L_x_281:
        /* <DEDUP_REMOVED lines=12> */
.L_x_295:
        /* <DEDUP_REMOVED lines=11> */
.L_x_290:
        /* <DEDUP_REMOVED lines=10> */
.L_x_289:
        /* <DEDUP_REMOVED lines=10> */
.L_x_292:
        /* <DEDUP_REMOVED lines=9> */
.L_x_293:
        /* <DEDUP_REMOVED lines=10> */
.L_x_294:
[----:B-----5:R-:W-:-:S07]  /*0ec0*/  IADD3 R3, PT, PT, R8, R3, RZ ;  /* 0x0000000308037210 */ /* 0x020fce0007ffe0ff */
.L_x_291:
[----:B------:R-:W-:Y:S05]  /*0ed0*/  BRA.U UP1, `(.L_x_295) ;  /* 0xfffffffd01307547 */ /* 0x000fea000b83ffff */
.L_x_287:
[----:B------:R-:W0:Y:S01]  /*0ee0*/  S2UR UR5, SR_CgaCtaId ;  /* 0x00000000000579c3 */ /* 0x000e220000008800 */
[----:B------:R-:W-:Y:S02]  /*0ef0*/  UMOV UR4, 0x400 ;  /* 0x0000040000047882 */ /* 0x000fe40000000000 */
[----:B0-----:R-:W-:-:S09]  /*0f00*/  ULEA UR4, UR5, UR4, 0x18 ;  /* 0x0000000405047291 */ /* 0x001fd2000f8ec0ff */
[----:B------:R-:W-:Y:S01]  /*0f10*/  STS [UR4], R3 ;  /* 0x00000003ff007988 */ /* 0x000fe20008000804 */
[----:B------:R-:W-:Y:S05]  /*0f20*/  EXIT ;  /* 0x000000000000794d */ /* 0x000fea0003800000 */
.L_x_296:
        /* <DEDUP_REMOVED lines=13> */
.L_x_356:


//--------------------- .text.multiplyIndex       --------------------------
	.section	.text.multiplyIndex,"ax",@progbits
	.align	128
        .global         multiplyIndex
        .type           multiplyIndex,@function
        .size           multiplyIndex,(.L_x_357 - multiplyIndex)
        .other          multiplyIndex,@"STO_CUDA_ENTRY STV_DEFAULT"
multiplyIndex:
.text.multiplyIndex:
        /* <DEDUP_REMOVED lines=11> */
[C---:B-1----:R-:W-:Y:S02]  /*00b0*/  IMAD R0, R5.reuse, UR6, RZ ;  /* 0x0000000605007c24 */ /* 0x042fe4000f8e02ff */
[----:B0-----:R-:W-:-:S03]  /*00c0*/  IMAD.WIDE R2, R5, 0x4, R2 ;  /* 0x0000000405027825 */ /* 0x001fc600078e0202 */
[----:B------:R-:W-:-:S05]  /*00d0*/  I2FP.F32.S32 R5, R0 ;  /* 0x0000000000057245 */ /* 0x000fca0000201400 */
[----:B--2---:R-:W-:Y:S01]  /*00e0*/  STG.E desc[UR4][R2.64], R5 ;  /* 0x0000000502007986 */ /* 0x004fe2000c101904 */
[----:B------:R-:W-:Y:S05]  /*00f0*/  EXIT ;  /* 0x000000000000794d */ /* 0x000fea0003800000 */
.L_x_297:
        /* <DEDUP_REMOVED lines=16> */
.L_x_357:


//--------------------- .text.set                 --------------------------
	.section	.text.set,"ax",@progbits
	.align	128
        .global         set
        .type           set,@function
        .size           set,(.L_x_358 - set)
        .other          set,@"STO_CUDA_ENTRY STV_DEFAULT"
set:
.text.set:
[----:B------:R-:W-:Y:S08]  /*0000*/  LDC R1, c[0x0][0x37c] ;  /* 0x0000df00ff017b82 */ /* 0x000ff00000000800 */
[----:B------:R-:W0:Y:S01]  /*0010*/  LDC.64 R2, c[0x0][0x380] ;  /* 0x0000e000ff027b82 */ /* 0x000e220000000a00 */
[----:B------:R-:W1:Y:S07]  /*0020*/  LDCU.64 UR4, c[0x0][0x358] ;  /* 0x00006b00ff0477ac */ /* 0x000e6e0008000a00 */
[----:B------:R-:W0:Y:S02]  /*0030*/  LDC.64 R4, c[0x0][0x388] ;  /* 0x0000e200ff047b82 */ /* 0x000e240000000a00 */
[----:B0-----:R-:W-:-:S05]  /*0040*/  IMAD.WIDE R2, R4, 0x4, R2 ;  /* 0x0000000404027825 */ /* 0x001fca00078e0202 */
[----:B-1----:R-:W-:Y:S01]  /*0050*/  STG.E desc[UR4][R2.64], R5 ;  /* 0x0000000502007986 */ /* 0x002fe2000c101904 */
[----:B------:R-:W-:Y:S05]  /*0060*/  EXIT ;  /* 0x000000000000794d */ /* 0x000fea0003800000 */
.L_x_298:
        /* <DEDUP_REMOVED lines=9> */
.L_x_358:


//--------------------- .text.gelu                --------------------------
	.section	.text.gelu,"ax",@progbits
	.align	128
        .global         gelu
        .type           gelu,@function
        .size           gelu,(.L_x_359 - gelu)
        .other          gelu,@"STO_CUDA_ENTRY STV_DEFAULT"
gelu:
.text.gelu:
        /* <DEDUP_REMOVED lines=14> */
[----:B------:R-:W-:Y:S02]  /*00e0*/  HFMA2 R12, -RZ, RZ, 1.875, 0 ;  /* 0x3f800000ff0c7431 */ /* 0x000fe400000001ff */
        /* <DEDUP_REMOVED lines=70> */
.L_x_300:
[----:B------:R-:W-:Y:S05]  /*0550*/  BSYNC.RECONVERGENT B0 ;  /* 0x0000000000007941 */ /* 0x000fea0003800200 */
.L_x_299:
[----:B------:R-:W0:Y:S01]  /*0560*/  F2F.F64.F32 R4, R0 ;  /* 0x0000000000047310 */ /* 0x000e220000201800 */
[----:B------:R-:W-:Y:S01]  /*0570*/  UMOV UR6, 0xe469a184 ;  /* 0xe469a18400067882 */ /* 0x000fe20000000000 */
[----:B------:R-:W-:Y:S01]  /*0580*/  UMOV UR7, 0x3fa2444e ;  /* 0x3fa2444e00077882 */ /* 0x000fe20000000000 */
[----:B------:R-:W-:-:S05]  /*0590*/  MOV R10, 0x3c80f082 ;  /* 0x3c80f082000a7802 */ /* 0x000fca0000000f00 */
[----:B------:R-:W1:Y:S01]  /*05a0*/  F2F.F64.F32 R6, R3 ;  /* 0x0000000300067310 */ /* 0x000e620000201800 */
[----:B0-----:R-:W-:Y:S01]  /*05b0*/  DMUL R4, R4, UR6 ;  /* 0x0000000604047c28 */ /* 0x001fe20008000000 */
[----:B------:R-:W-:Y:S01]  /*05c0*/  UMOV UR6, 0x48df6ce3 ;  /* 0x48df6ce300067882 */ /* 0x000fe20000000000 */
[----:B------:R-:W-:-:S06]  /*05d0*/  UMOV UR7, 0x3fe98845 ;  /* 0x3fe9884500077882 */ /* 0x000fcc0000000000 */
[----:B-1----:R-:W-:Y:S02]  /*05e0*/  DFMA R6, R6, UR6, R4 ;  /* 0x0000000606067c2b */ /* 0x002fe40008000004 */
[----:B------:R-:W0:Y:S08]  /*05f0*/  LDC.64 R4, c[0x0][0x388] ;  /* 0x0000e200ff047b82 */ /* 0x000e300000000a00 */
[----:B------:R-:W1:Y:S01]  /*0600*/  F2F.F32.F64 R6, R6 ;  /* 0x0000000600067310 */ /* 0x000e620000301000 */
[----:B------:R-:W-:-:S04]  /*0610*/  SHF.R.U32.HI R0, RZ, 0x1f, R7 ;  /* 0x0000001fff007819 */ /* 0x000fc80000011607 */
[----:B------:R-:W-:-:S04]  /*0620*/  LOP3.LUT R0, R0, 0x1, RZ, 0xc0, !PT ;  /* 0x0000000100007812 */ /* 0x000fc800078ec0ff */
[----:B------:R-:W-:-:S04]  /*0630*/  ISETP.NE.U32.AND P0, PT, R0, 0x1, PT ;  /* 0x000000010000780c */ /* 0x000fc80003f05070 */
[----:B------:R-:W-:Y:S01]  /*0640*/  ISETP.NE.U32.AND.EX P0, PT, RZ, RZ, PT, P0 ;  /* 0x000000ffff00720c */ /* 0x000fe20003f05100 */
[C---:B-1----:R-:W-:Y:S01]  /*0650*/  FMUL R8, |R6|.reuse, 2.8853900432586669922 ;  /* 0x4038aa3b06087820 */ /* 0x042fe20000400200 */
[C---:B------:R-:W-:Y:S01]  /*0660*/  FMUL R11, R6.reuse, R6 ;  /* 0x00000006060b7220 */ /* 0x040fe20000400000 */
[----:B------:R-:W-:Y:S01]  /*0670*/  FSETP.GE.AND P1, PT, |R6|, 9.010913848876953125, PT ;  /* 0x41102cb40600780b */ /* 0x000fe20003f26200 */
[----:B0-----:R-:W-:Y:S01]  /*0680*/  IMAD.WIDE R4, R2, 0x4, R4 ;  /* 0x0000000402047825 */ /* 0x001fe200078e0204 */
[----:B------:R-:W-:-:S03]  /*0690*/  FSETP.GE.AND P2, PT, |R6|, 0.60000002384185791016, PT ;  /* 0x3f19999a0600780b */ /* 0x000fc60003f46200 */
[C---:B------:R-:W-:Y:S01]  /*06a0*/  FFMA R10, R11.reuse, R10, -0.052303962409496307373 ;  /* 0xbd563cae0b0a7423 */ /* 0x040fe2000000000a */
[----:B------:R-:W0:Y:S03]  /*06b0*/  MUFU.EX2 R8, R8 ;  /* 0x0000000800087308 */ /* 0x000e260000000800 */
[----:B------:R-:W-:Y:S01]  /*06c0*/  FFMA R10, R11, R10, 0.1331529766321182251 ;  /* 0x3e0859410b0a7423 */ /* 0x000fe2000000000a */
[----:B0-----:R-:W-:-:S06]  /*06d0*/  FADD R9, R8, 1 ;  /* 0x3f80000008097421 */ /* 0x001fcc0000000000 */
[----:B------:R-:W0:Y:S02]  /*06e0*/  MUFU.RCP R9, R9 ;  /* 0x0000000900097308 */ /* 0x000e240000001000 */
[----:B0-----:R-:W-:-:S05]  /*06f0*/  FFMA R0, R9, -2, R12 ;  /* 0xc000000009007823 */ /* 0x001fca000000000c */
[----:B------:R-:W-:Y:S01]  /*0700*/  FSEL R7, R0, 1, !P1 ;  /* 0x3f80000000077808 */ /* 0x000fe20004800000 */
[----:B------:R-:W-:-:S03]  /*0710*/  FFMA R0, R11, R10, -0.33332768082618713379 ;  /* 0xbeaaa9ed0b007423 */ /* 0x000fc6000000000a */
[----:B------:R-:W-:Y:S01]  /*0720*/  FSEL R7, -|R7|, |R7|, !P0 ;  /* 0x4000000707077208 */ /* 0x000fe20004000300 */
[----:B------:R-:W-:Y:S01]  /*0730*/  FFMA R11, R11, R0, RZ ;  /* 0x000000000b0b7223 */ /* 0x000fe200000000ff */
[----:B------:R-:W-:-:S03]  /*0740*/  FMUL R0, R3, 0.5 ;  /* 0x3f00000003007820 */ /* 0x000fc60000400000 */
[----:B------:R-:W-:-:S04]  /*0750*/  @!P2 FFMA R7, R6, R11, R6 ;  /* 0x0000000b0607a223 */ /* 0x000fc80000000006 */
[----:B------:R-:W-:-:S04]  /*0760*/  FADD R7, R7, 1 ;  /* 0x3f80000007077421 */ /* 0x000fc80000000000 */
[----:B------:R-:W-:-:S05]  /*0770*/  FMUL R7, R7, R0 ;  /* 0x0000000007077220 */ /* 0x000fca0000400000 */
[----:B------:R-:W-:Y:S01]  /*0780*/  STG.E desc[UR4][R4.64], R7 ;  /* 0x0000000704007986 */ /* 0x000fe2000c101904 */
[----:B------:R-:W-:Y:S05]  /*0790*/  EXIT ;  /* 0x000000000000794d */ /* 0x000fea0003800000 */
.L_x_301:
        /* <DEDUP_REMOVED lines=14> */
.L_x_359:


//--------------------- .text.fill                --------------------------
	.section	.text.fill,"ax",@progbits
	.align	128
        .global         fill
        .type           fill,@function
        .size           fill,(.L_x_360 - fill)
        .other          fill,@"STO_CUDA_ENTRY STV_DEFAULT"
fill:
.text.fill:
        /* <DEDUP_REMOVED lines=14> */
.L_x_302:
        /* <DEDUP_REMOVED lines=10> */
.L_x_360:


//--------------------- .nv.shared.reserved.0     --------------------------
	.section	.nv.shared.reserved.0,"aw",@nobits
	.weak		__nv_reservedSMEM_offset_0_alias
	.size		__nv_reservedSMEM_offset_0_alias, 0, 64
	.other		__nv_reservedSMEM_offset_0_alias,@"STO_CUDA_RESERVED_SHARED STV_DEFAULT"
__nv_reservedSMEM_offset_0_alias:
	.zero		0
	.zero		64


//--------------------- .nv.shared.backImageVector --------------------------
	.section	.nv.shared.backImageVector,"aw",@nobits
	.sectionflags	@""
	.align	4
.nv.shared.backImageVector:
	.zero		1028


//--------------------- .nv.shared.imageVector    --------------------------
	.section	.nv.shared.imageVector,"aw",@nobits
	.sectionflags	@""
	.align	4
.nv.shared.imageVector:
	.zero		1028


//--------------------- .nv.constant0.derSoftmax  --------------------------
	.section	.nv.constant0.derSoftmax,"a",@progbits
	.sectionflags	@""
	.align	4
.nv.constant0.derSoftmax:
	.zero		932


//--------------------- .nv.constant0.derGelu     --------------------------
	.section	.nv.constant0.derGelu,"a",@progbits
	.sectionflags	@""
	.align	4
.nv.constant0.derGelu:
	.zero		924


//--------------------- .nv.constant0.dropoutBack --------------------------
	.section	.nv.constant0.dropoutBack,"a",@progbits
	.sectionflags	@""
	.align	4
.nv.constant0.dropoutBack:
	.zero		932


//--------------------- .nv.constant0.addBackCopy --------------------------
	.section	.nv.constant0.addBackCopy,"a",@progbits
	.sectionflags	@""
	.align	4
.nv.constant0.addBackCopy:
	.zero		932


//--------------------- .nv.constant0.subDivSqrtNorm --------------------------
	.section	.nv.constant0.subDivSqrtNorm,"a",@progbits
	.sectionflags	@""
	.align	4
.nv.constant0.subDivSqrtNorm:
	.zero		940


//--------------------- .nv.constant0.momentumPow2 --------------------------
	.section	.nv.constant0.momentumPow2,"a",@progbits
	.sectionflags	@""
	.align	4
.nv.constant0.momentumPow2:
	.zero		920


//--------------------- .nv.constant0.momentum    --------------------------
	.section	.nv.constant0.momentum,"a",@progbits
	.sectionflags	@""
	.align	4
.nv.constant0.momentum:
	.zero		920


//--------------------- .nv.constant0.sum         --------------------------
	.section	.nv.constant0.sum,"a",@progbits
	.sectionflags	@""
	.align	4
.nv.constant0.sum:
	.zero		916


//--------------------- .nv.constant0.pow2        --------------------------
	.section	.nv.constant0.pow2,"a",@progbits
	.sectionflags	@""
	.align	4
.nv.constant0.pow2:
	.zero		908


//--------------------- .nv.constant0.derNorm_part_1 --------------------------
	.section	.nv.constant0.derNorm_part_1,"a",@progbits
	.sectionflags	@""
	.align	4
.nv.constant0.derNorm_part_1:
	.zero		924


//--------------------- .nv.constant0.derMean_part_3 --------------------------
	.section	.nv.constant0.derMean_part_3,"a",@progbits
	.sectionflags	@""
	.align	4
.nv.constant0.derMean_part_3:
	.zero		940


//--------------------- .nv.constant0.derMean_part_1 --------------------------
	.section	.nv.constant0.derMean_part_1,"a",@progbits
	.sectionflags	@""
	.align	4
.nv.constant0.derMean_part_1:
	.zero		924


//--------------------- .nv.constant0.derVar_part_3 --------------------------
	.section	.nv.constant0.derVar_part_3,"a",@progbits
	.sectionflags	@""
	.align	4
.nv.constant0.derVar_part_3:
	.zero		916


//--------------------- .nv.constant0.derVar_part_1 --------------------------
	.section	.nv.constant0.derVar_part_1,"a",@progbits
	.sectionflags	@""
	.align	4
.nv.constant0.derVar_part_1:
	.zero		924


//--------------------- .nv.constant0.mul         --------------------------
	.section	.nv.constant0.mul,"a",@progbits
	.sectionflags	@""
	.align	4
.nv.constant0.mul:
	.zero		912


//--------------------- .nv.constant0.sub         --------------------------
	.section	.nv.constant0.sub,"a",@progbits
	.sectionflags	@""
	.align	4
.nv.constant0.sub:
	.zero		924


//--------------------- .nv.constant0.dropout     --------------------------
	.section	.nv.constant0.dropout,"a",@progbits
	.sectionflags	@""
	.align	4
.nv.constant0.dropout:
	.zero		924


//--------------------- .nv.constant0.normalization_part_1 --------------------------
	.section	.nv.constant0.normalization_part_1,"a",@progbits
	.sectionflags	@""
	.align	4
.nv.constant0.normalization_part_1:
	.zero		920


//--------------------- .nv.constant0.addCopy     --------------------------
	.section	.nv.constant0.addCopy,"a",@progbits
	.sectionflags	@""
	.align	4
.nv.constant0.addCopy:
	.zero		928


//--------------------- .nv.constant0.Softmax     --------------------------
	.section	.nv.constant0.Softmax,"a",@progbits
	.sectionflags	@""
	.align	4
.nv.constant0.Softmax:
	.zero		932


//--------------------- .nv.constant0.vectorScalarSet --------------------------
	.section	.nv.constant0.vectorScalarSet,"a",@progbits
	.sectionflags	@""
	.align	4
.nv.constant0.vectorScalarSet:
	.zero		912


//--------------------- .nv.constant0.matrixDiv   --------------------------
	.section	.nv.constant0.matrixDiv,"a",@progbits
	.sectionflags	@""
	.align	4
.nv.constant0.matrixDiv:
	.zero		912


//--------------------- .nv.constant0.MatAdd      --------------------------
	.section	.nv.constant0.MatAdd,"a",@progbits
	.sectionflags	@""
	.align	4
.nv.constant0.MatAdd:
	.zero		916


//--------------------- .nv.constant0.set2        --------------------------
	.section	.nv.constant0.set2,"a",@progbits
	.sectionflags	@""
	.align	4
.nv.constant0.set2:
	.zero		936


//--------------------- .nv.constant0.reverse     --------------------------
	.section	.nv.constant0.reverse,"a",@progbits
	.sectionflags	@""
	.align	4
.nv.constant0.reverse:
	.zero		936


//--------------------- .nv.constant0.add_NNMatrix --------------------------
	.section	.nv.constant0.add_NNMatrix,"a",@progbits
	.sectionflags	@""
	.align	4
.nv.constant0.add_NNMatrix:
	.zero		920


//--------------------- .nv.constant0.normalization_part_2 --------------------------
	.section	.nv.constant0.normalization_part_2,"a",@progbits
	.sectionflags	@""
	.align	4
.nv.constant0.normalization_part_2:
	.zero		960


//--------------------- .nv.constant0.findVariance_part --------------------------
	.section	.nv.constant0.findVariance_part,"a",@progbits
	.sectionflags	@""
	.align	4
.nv.constant0.findVariance_part:
	.zero		928


//--------------------- .nv.constant0.derivativeWeight_2 --------------------------
	.section	.nv.constant0.derivativeWeight_2,"a",@progbits
	.sectionflags	@""
	.align	4
.nv.constant0.derivativeWeight_2:
	.zero		952


//--------------------- .nv.constant0.derNorm_part_2 --------------------------
	.section	.nv.constant0.derNorm_part_2,"a",@progbits
	.sectionflags	@""
	.align	4
.nv.constant0.derNorm_part_2:
	.zero		960


//--------------------- .nv.constant0.derMean_part_2 --------------------------
	.section	.nv.constant0.derMean_part_2,"a",@progbits
	.sectionflags	@""
	.align	4
.nv.constant0.derMean_part_2:
	.zero		944


//--------------------- .nv.constant0.derVar_part_2 --------------------------
	.section	.nv.constant0.derVar_part_2,"a",@progbits
	.sectionflags	@""
	.align	4
.nv.constant0.derVar_part_2:
	.zero		936


//--------------------- .nv.constant0.generateErrorNorm --------------------------
	.section	.nv.constant0.generateErrorNorm,"a",@progbits
	.sectionflags	@""
	.align	4
.nv.constant0.generateErrorNorm:
	.zero		928


//--------------------- .nv.constant0.findMean_part --------------------------
	.section	.nv.constant0.findMean_part,"a",@progbits
	.sectionflags	@""
	.align	4
.nv.constant0.findMean_part:
	.zero		920


//--------------------- .nv.constant0.derivativeWeight --------------------------
	.section	.nv.constant0.derivativeWeight,"a",@progbits
	.sectionflags	@""
	.align	4
.nv.constant0.derivativeWeight:
	.zero		928


//--------------------- .nv.constant0.dot_VectorAndMatrix --------------------------
	.section	.nv.constant0.dot_VectorAndMatrix,"a",@progbits
	.sectionflags	@""
	.align	4
.nv.constant0.dot_VectorAndMatrix:
	.zero		928


//--------------------- .nv.constant0.add3        --------------------------
	.section	.nv.constant0.add3,"a",@progbits
	.sectionflags	@""
	.align	4
.nv.constant0.add3:
	.zero		920


//--------------------- .nv.constant0.backImageVector --------------------------
	.section	.nv.constant0.backImageVector,"a",@progbits
	.sectionflags	@""
	.align	4
.nv.constant0.backImageVector:
	.zero		944


//--------------------- .nv.constant0.imageVector --------------------------
	.section	.nv.constant0.imageVector,"a",@progbits
	.sectionflags	@""
	.align	4
.nv.constant0.imageVector:
	.zero		944


//--------------------- .nv.constant0.multiplyIndex --------------------------
	.section	.nv.constant0.multiplyIndex,"a",@progbits
	.sectionflags	@""
	.align	4
.nv.constant0.multiplyIndex:
	.zero		912


//--------------------- .nv.constant0.set         --------------------------
	.section	.nv.constant0.set,"a",@progbits
	.sectionflags	@""
	.align	4
.nv.constant0.set:
	.zero		912


//--------------------- .nv.constant0.gelu        --------------------------
	.section	.nv.constant0.gelu,"a",@progbits
	.sectionflags	@""
	.align	4
.nv.constant0.gelu:
	.zero		916


//--------------------- .nv.constant0.fill        --------------------------
	.section	.nv.constant0.fill,"a",@progbits
	.sectionflags	@""
	.align	4
.nv.constant0.fill:
	.zero		912


//--------------------- SYMBOLS --------------------------

	.type		.nv.reservedSmem.offset0,@object
	.size		.nv.reservedSmem.offset0,0x4
	.type		.nv.reservedSmem.cap,@object
	.size		.nv.reservedSmem.cap,0x4
